def matmul_kernel(
    a_ptr,
    b_ptr,
    c_ptr,
    M,
    N,
    K,
    stride_am,
    stride_ak,
    stride_bk,
    stride_bn,
    stride_cm,
    stride_cn,
    BLOCK_M: tl.constexpr,
    BLOCK_N: tl.constexpr,
    BLOCK_K: tl.constexpr,
    GROUP_M: tl.constexpr,
):
    pid = tl.program_id(axis=0)
    num_pid_m = tl.cdiv(M, BLOCK_M)
    num_pid_n = tl.cdiv(N, BLOCK_N)
    num_pid_in_group = GROUP_M * num_pid_n
    group_id = pid // num_pid_in_group
    first_pid_m = group_id * GROUP_M
    group_size_m = min(num_pid_m - first_pid_m, GROUP_M)
    pid_m = first_pid_m + ((pid % num_pid_in_group) % group_size_m)
    pid_n = (pid % num_pid_in_group) // group_size_m

    offs_am = (pid_m * BLOCK_M + tl.arange(0, BLOCK_M)) % M
    offs_bn = (pid_n * BLOCK_N + tl.arange(0, BLOCK_N)) % N
    offs_k = tl.arange(0, BLOCK_K)
    a_ptrs = a_ptr + offs_am[:, None] * stride_am + offs_k[None, :] * stride_ak
    b_ptrs = b_ptr + offs_k[:, None] * stride_bk + offs_bn[None, :] * stride_bn

    acc = tl.zeros((BLOCK_M, BLOCK_N), dtype=tl.float32)
    for kk in range(0, tl.cdiv(K, BLOCK_K)):
        a = tl.load(a_ptrs, mask=offs_k[None, :] < K - kk * BLOCK_K, other=0.0)
        b = tl.load(b_ptrs, mask=offs_k[:, None] < K - kk * BLOCK_K, other=0.0)
        acc = tl.dot(a, b, acc)
        a_ptrs += BLOCK_K * stride_ak
        b_ptrs += BLOCK_K * stride_bk

    c = acc.to(c_ptr.dtype.element_ty)
    offs_cm = pid_m * BLOCK_M + tl.arange(0, BLOCK_M)
    offs_cn = pid_n * BLOCK_N + tl.arange(0, BLOCK_N)
    c_ptrs = c_ptr + offs_cm[:, None] * stride_cm + offs_cn[None, :] * stride_cn
    mask = (offs_cm[:, None] < M) & (offs_cn[None, :] < N)
    tl.store(c_ptrs, c, mask=mask)

# config = {"BLOCK_K": 128, "BLOCK_M": 256, "BLOCK_N": 64, "GROUP_M": 8, "arch": "sm_100", "dtype": "bf16", "num_ctas": 2, "num_stages": 3, "num_warps": 4}
# arch = sm_100


// ===== COMPILED SASS (sm_100a) =====

	.target	sm_100a

	.elftype	@"ET_EXEC"


//--------------------- .note.nv.tkinfo           --------------------------
	.section	.note.nv.tkinfo,"",@"SHT_NOTE"
	.sectionflags	@"SHF_NOTE_NV_TKINFO"
	.tkinfo
        /*0018*/ 	.word	0x00000081
        /*0030*/ 	.string	""
        /*0030*/ 	.string	"ptxas-blackwell"
        /*0030*/ 	.string	"Cuda compilation tools, release 12.9, V12.9.86"
        /*0030*/ 	.string	"Build cuda_12.9.r12.9/compiler.36037853_0"
        /*0030*/ 	.string	"-v  -suppress-debug-info  -lineinfo  -arch sm_100a "



//--------------------- .note.nv.cuver            --------------------------
	.section	.note.nv.cuver,"",@"SHT_NOTE"
	.sectionflags	@"SHF_NOTE_NV_CUVER"
        /*0018*/ 	.short	0x0001
        /*001a*/ 	.short	0x0064
        /*001c*/ 	.short	0x0001
        /*001e*/ 	.short	0x0000
        /*0020*/ 	.short	0x0001
        /*0022*/ 	.short	0x0000


//--------------------- .nv.info                  --------------------------
	.section	.nv.info,"",@"SHT_CUDA_INFO"
	.align	4


	//----- nvinfo : EIATTR_REGCOUNT
	.align		4
        /*0000*/ 	.byte	0x04, 0x2f
        /*0002*/ 	.short	(.L_6 - .L_5)
	.align		4
.L_5:
        /*0004*/ 	.word	index@(matmul_kernel)
        /*0008*/ 	.word	0x00000080


	//----- nvinfo : EIATTR_FRAME_SIZE
	.align		4
.L_6:
        /*000c*/ 	.byte	0x04, 0x11
        /*000e*/ 	.short	(.L_8 - .L_7)
	.align		4
.L_7:
        /*0010*/ 	.word	index@($__internal_2_$__cuda_sm10x_tcgen05_guardrail_trap_unallocated_columns_being_dealloced)
        /*0014*/ 	.word	0x000005e8


	//----- nvinfo : EIATTR_FRAME_SIZE
	.align		4
.L_8:
        /*0018*/ 	.byte	0x04, 0x11
        /*001a*/ 	.short	(.L_10 - .L_9)
	.align		4
.L_9:
        /*001c*/ 	.word	index@($__internal_1_$__cuda_sm10x_tcgen05_guardrail_trap_phase_invalid_during_alloc)
        /*0020*/ 	.word	0x000005e8


	//----- nvinfo : EIATTR_FRAME_SIZE
	.align		4
.L_10:
        /*0024*/ 	.byte	0x04, 0x11
        /*0026*/ 	.short	(.L_12 - .L_11)
	.align		4
.L_11:
        /*0028*/ 	.word	index@($__internal_0_$__cuda_sm10x_tcgen05_guardrail_trap_col_being_dealloced_not_returned_by_alloc)
        /*002c*/ 	.word	0x000005e8


	//----- nvinfo : EIATTR_FRAME_SIZE
	.align		4
.L_12:
        /*0030*/ 	.byte	0x04, 0x11
        /*0032*/ 	.short	(.L_14 - .L_13)
	.align		4
.L_13:
        /*0034*/ 	.word	index@(matmul_kernel)
        /*0038*/ 	.word	0x000005e8


	//----- nvinfo : EIATTR_MIN_STACK_SIZE
	.align		4
.L_14:
        /*003c*/ 	.byte	0x04, 0x12
        /*003e*/ 	.short	(.L_16 - .L_15)
	.align		4
.L_15:
        /*0040*/ 	.word	index@(matmul_kernel)
        /*0044*/ 	.word	0x000005e8
.L_16:


//--------------------- .nv.info.matmul_kernel    --------------------------
	.section	.nv.info.matmul_kernel,"",@"SHT_CUDA_INFO"
	.sectionflags	@""
	.align	4


	//----- nvinfo : EIATTR_CUDA_API_VERSION
	.align		4
        /*0000*/ 	.byte	0x04, 0x37
        /*0002*/ 	.short	(.L_18 - .L_17)
.L_17:
        /*0004*/ 	.word	0x00000081


	//----- nvinfo : EIATTR_KPARAM_INFO
	.align		4
.L_18:
        /*0008*/ 	.byte	0x04, 0x17
        /*000a*/ 	.short	(.L_20 - .L_19)
.L_19:
        /*000c*/ 	.word	0x00000000
        /*0010*/ 	.short	0x000d
        /*0012*/ 	.short	0x0048
        /*0014*/ 	.byte	0x00, 0xf4, 0x21, 0x00


	//----- nvinfo : EIATTR_KPARAM_INFO
	.align		4
.L_20:
        /*0018*/ 	.byte	0x04, 0x17
        /*001a*/ 	.short	(.L_22 - .L_21)
.L_21:
        /*001c*/ 	.word	0x00000000
        /*0020*/ 	.short	0x000c
        /*0022*/ 	.short	0x0040
        /*0024*/ 	.byte	0x00, 0xf4, 0x21, 0x00


	//----- nvinfo : EIATTR_KPARAM_INFO
	.align		4
.L_22:
        /*0028*/ 	.byte	0x04, 0x17
        /*002a*/ 	.short	(.L_24 - .L_23)
.L_23:
        /*002c*/ 	.word	0x00000000
        /*0030*/ 	.short	0x000b
        /*0032*/ 	.short	0x0038
        /*0034*/ 	.byte	0x00, 0xf0, 0x11, 0x00


	//----- nvinfo : EIATTR_KPARAM_INFO
	.align		4
.L_24:
        /*0038*/ 	.byte	0x04, 0x17
        /*003a*/ 	.short	(.L_26 - .L_25)
.L_25:
        /*003c*/ 	.word	0x00000000
        /*0040*/ 	.short	0x000a
        /*0042*/ 	.short	0x0034
        /*0044*/ 	.byte	0x00, 0xf0, 0x11, 0x00


	//----- nvinfo : EIATTR_KPARAM_INFO
	.align		4
.L_26:
        /*0048*/ 	.byte	0x04, 0x17
        /*004a*/ 	.short	(.L_28 - .L_27)
.L_27:
        /*004c*/ 	.word	0x00000000
        /*0050*/ 	.short	0x0009
        /*0052*/ 	.short	0x0030
        /*0054*/ 	.byte	0x00, 0xf0, 0x11, 0x00


	//----- nvinfo : EIATTR_KPARAM_INFO
	.align		4
.L_28:
        /*0058*/ 	.byte	0x04, 0x17
        /*005a*/ 	.short	(.L_30 - .L_29)
.L_29:
        /*005c*/ 	.word	0x00000000
        /*0060*/ 	.short	0x0008
        /*0062*/ 	.short	0x002c
        /*0064*/ 	.byte	0x00, 0xf0, 0x11, 0x00


	//----- nvinfo : EIATTR_KPARAM_INFO
	.align		4
.L_30:
        /*0068*/ 	.byte	0x04, 0x17
        /*006a*/ 	.short	(.L_32 - .L_31)
.L_31:
        /*006c*/ 	.word	0x00000000
        /*0070*/ 	.short	0x0007
        /*0072*/ 	.short	0x0028
        /*0074*/ 	.byte	0x00, 0xf0, 0x11, 0x00


	//----- nvinfo : EIATTR_KPARAM_INFO
	.align		4
.L_32:
        /*0078*/ 	.byte	0x04, 0x17
        /*007a*/ 	.short	(.L_34 - .L_33)
.L_33:
        /*007c*/ 	.word	0x00000000
        /*0080*/ 	.short	0x0006
        /*0082*/ 	.short	0x0024
        /*0084*/ 	.byte	0x00, 0xf0, 0x11, 0x00


	//----- nvinfo : EIATTR_KPARAM_INFO
	.align		4
.L_34:
        /*0088*/ 	.byte	0x04, 0x17
        /*008a*/ 	.short	(.L_36 - .L_35)
.L_35:
        /*008c*/ 	.word	0x00000000
        /*0090*/ 	.short	0x0005
        /*0092*/ 	.short	0x0020
        /*0094*/ 	.byte	0x00, 0xf0, 0x11, 0x00


	//----- nvinfo : EIATTR_KPARAM_INFO
	.align		4
.L_36:
        /*0098*/ 	.byte	0x04, 0x17
        /*009a*/ 	.short	(.L_38 - .L_37)
.L_37:
        /*009c*/ 	.word	0x00000000
        /*00a0*/ 	.short	0x0004
        /*00a2*/ 	.short	0x001c
        /*00a4*/ 	.byte	0x00, 0xf0, 0x11, 0x00


	//----- nvinfo : EIATTR_KPARAM_INFO
	.align		4
.L_38:
        /*00a8*/ 	.byte	0x04, 0x17
        /*00aa*/ 	.short	(.L_40 - .L_39)
.L_39:
        /*00ac*/ 	.word	0x00000000
        /*00b0*/ 	.short	0x0003
        /*00b2*/ 	.short	0x0018
        /*00b4*/ 	.byte	0x00, 0xf0, 0x11, 0x00


	//----- nvinfo : EIATTR_KPARAM_INFO
	.align		4
.L_40:
        /*00b8*/ 	.byte	0x04, 0x17
        /*00ba*/ 	.short	(.L_42 - .L_41)
.L_41:
        /*00bc*/ 	.word	0x00000000
        /*00c0*/ 	.short	0x0002
        /*00c2*/ 	.short	0x0010
        /*00c4*/ 	.byte	0x00, 0xf4, 0x21, 0x00


	//----- nvinfo : EIATTR_KPARAM_INFO
	.align		4
.L_42:
        /*00c8*/ 	.byte	0x04, 0x17
        /*00ca*/ 	.short	(.L_44 - .L_43)
.L_43:
        /*00cc*/ 	.word	0x00000000
        /*00d0*/ 	.short	0x0001
        /*00d2*/ 	.short	0x0008
        /*00d4*/ 	.byte	0x00, 0xf4, 0x21, 0x00


	//----- nvinfo : EIATTR_KPARAM_INFO
	.align		4
.L_44:
        /*00d8*/ 	.byte	0x04, 0x17
        /*00da*/ 	.short	(.L_46 - .L_45)
.L_45:
        /*00dc*/ 	.word	0x00000000
        /*00e0*/ 	.short	0x0000
        /*00e2*/ 	.short	0x0000
        /*00e4*/ 	.byte	0x00, 0xf4, 0x21, 0x00


	//----- nvinfo : EIATTR_EXPLICIT_CLUSTER
	.align		4
.L_46:
        /*00e8*/ 	.byte	0x01, 0x3e
	.zero		2


	//----- nvinfo : EIATTR_CTA_PER_CLUSTER
	.align		4
        /*00ec*/ 	.byte	0x04, 0x3d
        /*00ee*/ 	.short	(.L_48 - .L_47)
.L_47:
        /*00f0*/ 	.word	0x00000002
        /*00f4*/ 	.word	0x00000001
        /*00f8*/ 	.word	0x00000001


	//----- nvinfo : EIATTR_AT_ENTRY_FRAGMENTS
	.align		4
.L_48:
        /*00fc*/ 	.byte	0x04, 0x4f
        /*00fe*/ 	.short	(.L_50 - .L_49)


	//   ....[0]....
.L_49:
        /*0100*/ 	.word	0x00000004


	//   ....[1]....
        /*0104*/ 	.word	0x00000005


	//----- nvinfo : EIATTR_RESERVED_SMEM_USED
	.align		4
.L_50:
        /*0108*/ 	.byte	0x01, 0x41
	.zero		2


	//----- nvinfo : EIATTR_SPARSE_MMA_MASK
	.align		4
        /*010c*/ 	.byte	0x03, 0x50
        /*010e*/ 	.short	0x0000


	//----- nvinfo : EIATTR_TCGEN05_2CTA_USED
	.align		4
        /*0110*/ 	.byte	0x01, 0x52
	.zero		2


	//----- nvinfo : EIATTR_MAXREG_COUNT
	.align		4
        /*0114*/ 	.byte	0x03, 0x1b
        /*0116*/ 	.short	0x00ff


	//----- nvinfo : EIATTR_NUM_BARRIERS
	.align		4
        /*0118*/ 	.byte	0x02, 0x4c
        /*011a*/ 	.byte	0x01
	.zero		1


	//----- nvinfo : EIATTR_ANNOTATIONS
	.align		4
        /*011c*/ 	.byte	0x04, 0x55
        /*011e*/ 	.short	(.L_52 - .L_51)


	//   ....[0]....
.L_51:
        /*0120*/ 	.word	0x00000001
        /*0124*/ 	.byte	0xb0, 0x0d, 0x00, 0x00, 0x01, 0x00, 0x00, 0x00, 0xf0, 0x0d, 0x00, 0x00, 0x01, 0x00, 0x00, 0x00
        /* <DEDUP_REMOVED lines=593> */
        /*2644*/ 	.byte	0xd0, 0x32, 0x01, 0x00, 0x01, 0x00, 0x00, 0x00, 0xe0, 0x32, 0x01, 0x00


	//----- nvinfo : EIATTR_INT_WARP_WIDE_INSTR_OFFSETS
	.align		4
.L_52:
        /*2650*/ 	.byte	0x04, 0x31
        /*2652*/ 	.short	(.L_54 - .L_53)


	//   ....[0]....
.L_53:
        /*2654*/ 	.word	0x000029d0


	//   ....[1]....
        /*2658*/ 	.word	0x00002a10


	//   ....[2]....
        /*265c*/ 	.word	0x000092a0


	//   ....[3]....
        /*2660*/ 	.word	0x00015120


	//   ....[4]....
        /*2664*/ 	.word	0x00015170


	//----- nvinfo : EIATTR_COOP_GROUP_MASK_REGIDS
	.align		4
.L_54:
        /*2668*/ 	.byte	0x04, 0x29
        /*266a*/ 	.short	(.L_56 - .L_55)


	//   ....[0]....
.L_55:
        /*266c*/ 	.word	0xffffffff


	//   ....[1]....
        /*2670*/ 	.word	0xffffffff


	//   ....[2]....
        /*2674*/ 	.word	0xffffffff


	//   ....[3]....
        /*2678*/ 	.word	0xffffffff


	//----- nvinfo : EIATTR_COOP_GROUP_INSTR_OFFSETS
	.align		4
.L_56:
        /*267c*/ 	.byte	0x04, 0x28
        /*267e*/ 	.short	(.L_58 - .L_57)


	//   ....[0]....
.L_57:
        /*2680*/ 	.word	0x00000070


	//   ....[1]....
        /*2684*/ 	.word	0x00000670


	//   ....[2]....
        /*2688*/ 	.word	0x00014fb0


	//   ....[3]....
        /*268c*/ 	.word	0x00015220


	//----- nvinfo : EIATTR_VRC_CTA_INIT_COUNT
	.align		4
.L_58:
        /*2690*/ 	.byte	0x02, 0x4a
        /*2692*/ 	.byte	0x80
	.zero		1


	//----- nvinfo : EIATTR_MBARRIER_INSTR_OFFSETS
	.align		4
        /*2694*/ 	.byte	0x04, 0x39
        /*2696*/ 	.short	(.L_60 - .L_59)


	//   ....[0]....
.L_59:
        /*2698*/ 	.word	0x000002f0
        /*269c*/ 	.word	0x00000007
        /*26a0*/ 	.word	0x00000000
        /*26a4*/ 	.short	0x010a
        /*26a6*/ 	.byte	0xff
	.zero		1


	//   ....[1]....
        /*26a8*/ 	.word	0x00000310
        /*26ac*/ 	.word	0x00000007
        /*26b0*/ 	.word	0x00000000
        /*26b4*/ 	.short	0x010a
        /*26b6*/ 	.byte	0xff
	.zero		1


	//   ....[2]....
        /*26b8*/ 	.word	0x000004e0
        /*26bc*/ 	.word	0x00000009
        /*26c0*/ 	.word	0x00000000
        /*26c4*/ 	.short	0x010a
        /*26c6*/ 	.byte	0xff
	.zero		1


	//   ....[3]....
        /*26c8*/ 	.word	0x00000500
        /*26cc*/ 	.word	0x00000009
        /*26d0*/ 	.word	0x00000000
        /*26d4*/ 	.short	0x010a
        /*26d6*/ 	.byte	0xff
	.zero		1


	//   ....[4]....
        /*26d8*/ 	.word	0x000005f0
        /*26dc*/ 	.word	0x00000005
        /*26e0*/ 	.word	0x00000000
        /*26e4*/ 	.short	0x0101
        /*26e6*/ 	.byte	0xff
	.zero		1


	//   ....[5]....
        /*26e8*/ 	.word	0x00002d20
        /*26ec*/ 	.word	0x000000ff
        /*26f0*/ 	.word	0x00000000
        /*26f4*/ 	.short	0x0100
        /*26f6*/ 	.byte	0x08
	.zero		1


	//   ....[6]....
        /*26f8*/ 	.word	0x000092b0
        /*26fc*/ 	.word	0x000000ff
        /*2700*/ 	.word	0x00004008
        /*2704*/ 	.short	0x0100
        /*2706*/ 	.byte	0x06
	.zero		1


	//   ....[7]....
        /*2708*/ 	.word	0x00011300
        /*270c*/ 	.word	0x000000ff
        /*2710*/ 	.word	0x00000000
        /*2714*/ 	.short	0x010a
        /*2716*/ 	.byte	0x08
	.zero		1


	//   ....[8]....
        /*2718*/ 	.word	0x000132b0
        /*271c*/ 	.word	0x000000ff
        /*2720*/ 	.word	0x00000000
        /*2724*/ 	.short	0x010a
        /*2726*/ 	.byte	0x08
	.zero		1


	//   ....[9]....
        /*2728*/ 	.word	0x00013300
        /*272c*/ 	.word	0x000000ff
        /*2730*/ 	.word	0x00004000
        /*2734*/ 	.short	0x0108
        /*2736*/ 	.byte	0x06
	.zero		1


	//   ....[10]....
        /*2738*/ 	.word	0x00013330
        /*273c*/ 	.word	0x000000ff
        /*2740*/ 	.word	0x00004008
        /*2744*/ 	.short	0x0108
        /*2746*/ 	.byte	0x06
	.zero		1


	//   ....[11]....
        /*2748*/ 	.word	0x00015250
        /*274c*/ 	.word	0x00000007
        /*2750*/ 	.word	0x00000000
        /*2754*/ 	.short	0x010a
        /*2756*/ 	.byte	0xff
	.zero		1


	//   ....[12]....
        /*2758*/ 	.word	0x000152b0
        /*275c*/ 	.word	0x00000009
        /*2760*/ 	.word	0x00000000
        /*2764*/ 	.short	0x010a
        /*2766*/ 	.byte	0xff
	.zero		1


	//   ....[13]....
        /*2768*/ 	.word	0x00015300
        /*276c*/ 	.word	0x000000ff
        /*2770*/ 	.word	0x00000000
        /*2774*/ 	.short	0x010a
        /*2776*/ 	.byte	0x08
	.zero		1


	//   ....[14]....
        /*2778*/ 	.word	0x00015330
        /*277c*/ 	.word	0x000000ff
        /*2780*/ 	.word	0x00000000
        /*2784*/ 	.short	0x010a
        /*2786*/ 	.byte	0x08
	.zero		1


	//----- nvinfo : EIATTR_NUM_MBARRIERS
	.align		4
.L_60:
        /*2788*/ 	.byte	0x03, 0x38
        /*278a*/ 	.short	0x0002


	//----- nvinfo : EIATTR_EXIT_INSTR_OFFSETS
	.align		4
        /*278c*/ 	.byte	0x04, 0x1c
        /*278e*/ 	.short	(.L_62 - .L_61)


	//   ....[0]....
.L_61:
        /*2790*/ 	.word	0x00015230


	//----- nvinfo : EIATTR_REQNTID
	.align		4
.L_62:
        /*2794*/ 	.byte	0x04, 0x10
        /*2796*/ 	.short	(.L_64 - .L_63)
.L_63:
        /*2798*/ 	.word	0x00000080
        /*279c*/ 	.word	0x00000001
        /*27a0*/ 	.word	0x00000001


	//----- nvinfo : EIATTR_CRS_STACK_SIZE
	.align		4
.L_64:
        /*27a4*/ 	.byte	0x04, 0x1e
        /*27a6*/ 	.short	(.L_66 - .L_65)
.L_65:
        /*27a8*/ 	.word	0x00000000


	//----- nvinfo : EIATTR_CBANK_PARAM_SIZE
	.align		4
.L_66:
        /*27ac*/ 	.byte	0x03, 0x19
        /*27ae*/ 	.short	0x0050


	//----- nvinfo : EIATTR_PARAM_CBANK
	.align		4
        /*27b0*/ 	.byte	0x04, 0x0a
        /*27b2*/ 	.short	(.L_68 - .L_67)
	.align		4
.L_67:
        /*27b4*/ 	.word	index@(.nv.constant0.matmul_kernel)
        /*27b8*/ 	.short	0x0380
        /*27ba*/ 	.short	0x0050


	//----- nvinfo : EIATTR_SW_WAR
	.align		4
.L_68:
        /*27bc*/ 	.byte	0x04, 0x36
        /*27be*/ 	.short	(.L_70 - .L_69)
.L_69:
        /*27c0*/ 	.word	0x00000008
.L_70:


//--------------------- .nv.compat                --------------------------
	.section	.nv.compat,"",@"SHT_CUDA_COMPAT_INFO"
	.align	4
        /*0000*/ 	.byte	0x02, 0x02, 0x02, 0x00, 0x02, 0x05, 0x05, 0x00, 0x02, 0x03, 0x00, 0x00, 0x02, 0x06, 0x01, 0x00


//--------------------- .nv.callgraph             --------------------------
	.section	.nv.callgraph,"",@"SHT_CUDA_CALLGRAPH"
	.align	4
	.sectionentsize	8
	.align		4
        /*0000*/ 	.word	0x00000000
	.align		4
        /*0004*/ 	.word	0xffffffff
	.align		4
        /*0008*/ 	.word	0x00000000
	.align		4
        /*000c*/ 	.word	0xfffffffe
	.align		4
        /*0010*/ 	.word	0x00000000
	.align		4
        /*0014*/ 	.word	0xfffffffd
	.align		4
        /*0018*/ 	.word	0x00000000
	.align		4
        /*001c*/ 	.word	0xfffffffc


//--------------------- .text.matmul_kernel       --------------------------
	.section	.text.matmul_kernel,"ax",@progbits
	.align	128
        .global         matmul_kernel
        .type           matmul_kernel,@function
        .size           matmul_kernel,(.L_x_29 - matmul_kernel)
        .other          matmul_kernel,@"STO_CUDA_ENTRY STV_DEFAULT"
matmul_kernel:
.text.matmul_kernel:
[----:B------:R-:W0:Y:S01]  /*0000*/  LDC R1, c[0x0][0x37c] ;  /* 0x0000df00ff017b82 */ /* 0x000e220000000800 */
[----:B------:R-:W1:Y:S01]  /*0010*/  S2R R0, SR_TID.X ;  /* 0x0000000000007919 */ /* 0x000e620000002100 */
[----:B0-----:R-:W-:Y:S01]  /*0020*/  VIADD R1, R1, 0xfffffa18 ;  /* 0xfffffa1801017836 */ /* 0x001fe20000000000 */
[----:B-1----:R-:W-:-:S13]  /*0030*/  ISETP.GE.U32.AND P0, PT, R0, 0x20, PT ;  /* 0x000000200000780c */ /* 0x002fda0003f06070 */
[----:B------:R-:W-:Y:S02]  /*0040*/  VOTEU.ANY UP0, P0 ;  /* 0x0000000000ff7886 */ /* 0x000fe40000000100 */
[----:B------:R-:W-:Y:S05]  /*0050*/  BRA.U UP0, `(.L_x_0) ;  /* 0x0000000500887547 */ /* 0x000fea000b800000 */
[----:B------:R-:W0:Y:S01]  /*0060*/  S2R R11, SR_CgaCtaId ;  /* 0x00000000000b7919 */ /* 0x000e220000008800 */
[----:B------:R-:W-:Y:S01]  /*0070*/  NOP ;  /* 0x0000000000007918 */ /* 0x000fe20000000000 */
[----:B------:R-:W-:-:S04]  /*0080*/  MOV R0, 0x40 ;  /* 0x0000004000007802 */ /* 0x000fc80000000f00 */
[----:B0-----:R-:W-:Y:S02]  /*0090*/  LEA R2, R11, R0, 0x18 ;  /* 0x000000000b027211 */ /* 0x001fe400078ec0ff */
[----:B------:R-:W-:-:S04]  /*00a0*/  MOV R0, 0x400 ;  /* 0x0000040000007802 */ /* 0x000fc80000000f00 */
[----:B------:R-:W0:Y:S01]  /*00b0*/  LDS.U8 R2, [R2] ;  /* 0x0000000002027984 */ /* 0x000e220000000000 */
[----:B------:R-:W-:Y:S02]  /*00c0*/  LEA R0, R11, R0, 0x18 ;  /* 0x000000000b007211 */ /* 0x000fe400078ec0ff */
[----:B0-----:R-:W-:-:S13]  /*00d0*/  ISETP.NE.AND P0, PT, R2, RZ, PT ;  /* 0x000000ff0200720c */ /* 0x001fda0003f05270 */
[----:B------:R-:W-:Y:S05]  /*00e0*/  @P0 BRA `(.L_x_1) ;  /* 0x00000004004c0947 */ /* 0x000fea0003800000 */
[C---:B------:R-:W-:Y:S02]  /*00f0*/  LOP3.LUT R2, R11.reuse, 0x1, RZ, 0xc0, !PT ;  /* 0x000000010b027812 */ /* 0x040fe400078ec0ff */
[----:B------:R-:W-:Y:S02]  /*0100*/  LOP3.LUT R5, R11, 0x1, RZ, 0x3c, !PT ;  /* 0x000000010b057812 */ /* 0x000fe400078e3cff */
[----:B------:R-:W-:-:S13]  /*0110*/  ISETP.NE.U32.AND P0, PT, R2, 0x1, PT ;  /* 0x000000010200780c */ /* 0x000fda0003f05070 */
[----:B------:R-:W-:Y:S05]  /*0120*/  @!P0 BRA `(.L_x_2) ;  /* 0x0000000000c08947 */ /* 0x000fea0003800000 */
[----:B------:R-:W-:Y:S01]  /*0130*/  ELECT P1, URZ, PT ;  /* 0x0000000000ff782f */ /* 0x000fe20003820000 */
[----:B------:R-:W-:-:S12]  /*0140*/  BSSY B0, `(.L_x_2) ;  /* 0x000002e000007945 */ /* 0x000fd80003800000 */
[----:B------:R-:W-:Y:S05]  /*0150*/  @!P1 BRA `(.L_x_3) ;  /* 0x0000000000b09947 */ /* 0x000fea0003800000 */
[----:B------:R-:W-:-:S05]  /*0160*/  UMOV UR4, 0x4 ;  /* 0x0000000400047882 */ /* 0x000fca0000000000 */
[----:B------:R-:W-:Y:S04]  /*0170*/  DEPBAR.LE SB0, 0x36 ;  /* 0x00008d800000791a */ /* 0x000fe80000000000 */
[----:B------:R-:W0:Y:S02]  /*0180*/  UTCATOMSWS.2CTA.FIND_AND_SET.ALIGN UP1, UR4, UR4 ;  /* 0x00000004000475e3 */ /* 0x000e240008220800 */
[----:B0-----:R-:W-:Y:S01]  /*0190*/  PLOP3.LUT P1, PT, PT, PT, UP1, 0x80, 0x8 ;  /* 0x000000000008781c */ /* 0x001fe20003f2f018 */
[----:B------:R-:W-:-:S03]  /*01a0*/  IMAD.U32 R4, RZ, RZ, UR4 ;  /* 0x00000004ff047e24 */ /* 0x000fc6000f8e00ff */
[----:B------:R-:W-:-:S04]  /*01b0*/  SEL R2, RZ, 0xffffffff, !P1 ;  /* 0xffffffffff027807 */ /* 0x000fc80004800000 */
[----:B------:R-:W-:-:S13]  /*01c0*/  ISETP.NE.AND P1, PT, R2, RZ, PT ;  /* 0x000000ff0200720c */ /* 0x000fda0003f25270 */
[----:B------:R-:W-:Y:S05]  /*01d0*/  @P1 BRA `(.L_x_4) ;  /* 0x0000000000241947 */ /* 0x000fea0003800000 */
.L_x_5:
[----:B------:R-:W-:Y:S05]  /*01e0*/  NANOSLEEP 0x64 ;  /* 0x000000640000795d */ /* 0x000fea0003800000 */
[----:B------:R-:W-:-:S05]  /*01f0*/  UMOV UR4, 0x4 ;  /* 0x0000000400047882 */ /* 0x000fca0000000000 */
[----:B------:R-:W-:Y:S04]  /*0200*/  DEPBAR.LE SB0, 0x36 ;  /* 0x00008d800000791a */ /* 0x000fe80000000000 */
[----:B------:R-:W0:Y:S02]  /*0210*/  UTCATOMSWS.2CTA.FIND_AND_SET.ALIGN UP1, UR4, UR4 ;  /* 0x00000004000475e3 */ /* 0x000e240008220800 */
[----:B0-----:R-:W-:Y:S01]  /*0220*/  PLOP3.LUT P1, PT, PT, PT, UP1, 0x80, 0x8 ;  /* 0x000000000008781c */ /* 0x001fe20003f2f018 */
[----:B------:R-:W-:-:S03]  /*0230*/  IMAD.U32 R4, RZ, RZ, UR4 ;  /* 0x00000004ff047e24 */ /* 0x000fc6000f8e00ff */
[----:B------:R-:W-:-:S04]  /*0240*/  SEL R2, RZ, 0xffffffff, !P1 ;  /* 0xffffffffff027807 */ /* 0x000fc80004800000 */
[----:B------:R-:W-:-:S13]  /*0250*/  ISETP.NE.AND P1, PT, R2, RZ, PT ;  /* 0x000000ff0200720c */ /* 0x000fda0003f25270 */
[----:B------:R-:W-:Y:S05]  /*0260*/  @!P1 BRA `(.L_x_5) ;  /* 0xfffffffc00dc9947 */ /* 0x000fea000383ffff */
.L_x_4:
[----:B------:R-:W-:Y:S01]  /*0270*/  MOV R2, 0x60 ;  /* 0x0000006000027802 */ /* 0x000fe20000000f00 */
[----:B------:R-:W-:Y:S01]  /*0280*/  IMAD.MOV.U32 R10, RZ, RZ, 0x4 ;  /* 0x00000004ff0a7424 */ /* 0x000fe200078e00ff */
[----:B------:R-:W-:Y:S01]  /*0290*/  MOV R3, 0x58 ;  /* 0x0000005800037802 */ /* 0x000fe20000000f00 */
[----:B------:R-:W-:Y:S01]  /*02a0*/  IMAD.MOV.U32 R13, RZ, RZ, 0xf ;  /* 0x0000000fff0d7424 */ /* 0x000fe200078e00ff */
[C---:B------:R-:W-:Y:S02]  /*02b0*/  LEA R6, R11.reuse, R2, 0x18 ;  /* 0x000000020b067211 */ /* 0x040fe400078ec0ff */
[----:B------:R-:W-:-:S03]  /*02c0*/  LEA R7, R11, R3, 0x18 ;  /* 0x000000030b077211 */ /* 0x000fc600078ec0ff */
[----:B------:R-:W0:Y:S02]  /*02d0*/  LDS R2, [R6] ;  /* 0x0000000006027984 */ /* 0x000e240000000800 */
[----:B0-----:R-:W-:-:S04]  /*02e0*/  IMAD.U32 R2, R2, -0x80000000, RZ ;  /* 0x8000000002027824 */ /* 0x001fc800078e00ff */
[----:B------:R-:W0:Y:S02]  /*02f0*/  SYNCS.PHASECHK.TRANS64.TRYWAIT P1, [R7+URZ], R2 ;  /* 0x00000002070075a7 */ /* 0x000e2400080211ff */
[----:B0-----:R-:W-:Y:S05]  /*0300*/  @P1 BRA `(.L_x_6) ;  /* 0x0000000000081947 */ /* 0x001fea0003800000 */
[----:B------:R-:W0:Y:S02]  /*0310*/  SYNCS.PHASECHK.TRANS64.TRYWAIT P1, [R7+URZ], R2 ;  /* 0x00000002070075a7 */ /* 0x000e2400080211ff */
[----:B0-----:R-:W-:Y:S05]  /*0320*/  @!P1 BRA `(.L_x_7) ;  /* 0x0000014c00c49947 */ /* 0x001fea0003800000 */
.L_x_6:
[C---:B------:R-:W-:Y:S01]  /*0330*/  PRMT R9, R5.reuse, 0x654, R7 ;  /* 0x0000065405097816 */ /* 0x040fe20000000007 */
[C---:B0-----:R-:W-:Y:S01]  /*0340*/  IMAD.SHL.U32 R3, R4.reuse, 0x20, RZ ;  /* 0x0000002004037824 */ /* 0x041fe200078e00ff */
[----:B------:R-:W-:Y:S01]  /*0350*/  PRMT R8, R5, 0x654, R0 ;  /* 0x0000065405087816 */ /* 0x000fe20000000000 */
[----:B------:R-:W-:Y:S01]  /*0360*/  IMAD.MOV.U32 R12, RZ, RZ, 0x1 ;  /* 0x00000001ff0c7424 */ /* 0x000fe200078e00ff */
[----:B------:R0:W-:Y:S01]  /*0370*/  SYNCS.ARRIVE.TRANS64.RED RZ, [R9+URZ], R10 ;  /* 0x0000000a09ff79a7 */ /* 0x0001e200080004ff */
[----:B------:R-:W-:Y:S01]  /*0380*/  VIADD R7, R4, 0x10 ;  /* 0x0000001004077836 */ /* 0x000fe20000000000 */
[----:B------:R1:W-:Y:S01]  /*0390*/  STS [R0], R3 ;  /* 0x0000000300007388 */ /* 0x0003e20000000800 */
[----:B------:R-:W-:-:S03]  /*03a0*/  SHF.L.U32 R2, R13, R4, RZ ;  /* 0x000000040d027219 */ /* 0x000fc600000006ff */
[----:B------:R-:W-:Y:S01]  /*03b0*/  SHF.L.U32 R7, R12, R7, RZ ;  /* 0x000000070c077219 */ /* 0x000fe200000006ff */
[----:B------:R1:W-:Y:S01]  /*03c0*/  STAS [R8.64], R4 ;  /* 0x0000000408007dbd */ /* 0x0003e2000c0008ff */
[----:B0-----:R-:W-:Y:S02]  /*03d0*/  MOV R10, 0x50 ;  /* 0x00000050000a7802 */ /* 0x001fe40000000f00 */
[----:B------:R-:W-:Y:S02]  /*03e0*/  LOP3.LUT R2, R7, R2, RZ, 0xfc, !PT ;  /* 0x0000000207027212 */ /* 0x000fe400078efcff */
[----:B------:R-:W-:-:S05]  /*03f0*/  LEA R7, R11, R10, 0x18 ;  /* 0x0000000a0b077211 */ /* 0x000fca00078ec0ff */
[----:B------:R1:W-:Y:S04]  /*0400*/  ATOMS.OR RZ, [R7], R2 ;  /* 0x0000000207ff738c */ /* 0x0003e80003000000 */
[----:B------:R1:W-:Y:S02]  /*0410*/  ATOMS.XOR RZ, [R6], R12 ;  /* 0x0000000c06ff738c */ /* 0x0003e40003800000 */
.L_x_3:
[----:B------:R-:W-:Y:S05]  /*0420*/  BSYNC B0 ;  /* 0x0000000000007941 */ /* 0x000fea0003800000 */
.L_x_2:
[----:B------:R-:W-:Y:S05]  /*0430*/  @P0 BRA `(.L_x_8) ;  /* 0x0000000000880947 */ /* 0x000fea0003800000 */
[----:B------:R-:W-:Y:S05]  /*0440*/  WARPSYNC.ALL ;  /* 0x0000000000007948 */ /* 0x000fea0003800000 */
[----:B------:R-:W-:Y:S01]  /*0450*/  NOP ;  /* 0x0000000000007918 */ /* 0x000fe20000000000 */
[----:B------:R-:W-:-:S13]  /*0460*/  ELECT P0, URZ, PT ;  /* 0x0000000000ff782f */ /* 0x000fda0003800000 */
[----:B------:R-:W-:Y:S05]  /*0470*/  @!P0 BRA `(.L_x_8) ;  /* 0x0000000000788947 */ /* 0x000fea0003800000 */
[----:B-1----:R-:W-:Y:S02]  /*0480*/  MOV R2, 0x60 ;  /* 0x0000006000027802 */ /* 0x002fe40000000f00 */
[----:B------:R-:W-:Y:S02]  /*0490*/  MOV R4, 0x58 ;  /* 0x0000005800047802 */ /* 0x000fe40000000f00 */
        /* <DEDUP_REMOVED lines=8> */
.L_x_9:
[----:B------:R-:W1:Y:S01]  /*0520*/  LDS R2, [R0] ;  /* 0x0000000000027984 */ /* 0x000e620000000800 */
[----:B------:R-:W-:Y:S01]  /*0530*/  IMAD.MOV.U32 R7, RZ, RZ, 0xf ;  /* 0x0000000fff077424 */ /* 0x000fe200078e00ff */
[----:B------:R-:W-:Y:S01]  /*0540*/  PRMT R5, R5, 0x654, R9 ;  /* 0x0000065405057816 */ /* 0x000fe20000000009 */
[----:B------:R-:W-:Y:S02]  /*0550*/  IMAD.MOV.U32 R13, RZ, RZ, 0x1 ;  /* 0x00000001ff0d7424 */ /* 0x000fe400078e00ff */
[C---:B01----:R-:W-:Y:S02]  /*0560*/  IMAD.SHL.U32 R3, R2.reuse, 0x20, RZ ;  /* 0x0000002002037824 */ /* 0x043fe400078e00ff */
[----:B------:R-:W-:Y:S01]  /*0570*/  VIADD R4, R2, 0x10 ;  /* 0x0000001002047836 */ /* 0x000fe20000000000 */
[----:B------:R-:W-:Y:S02]  /*0580*/  SHF.L.U32 R2, R7, R2, RZ ;  /* 0x0000000207027219 */ /* 0x000fe400000006ff */
[----:B------:R0:W-:Y:S02]  /*0590*/  STS [R0], R3 ;  /* 0x0000000300007388 */ /* 0x0001e40000000800 */
[----:B------:R-:W-:-:S02]  /*05a0*/  SHF.L.U32 R7, R13, R4, RZ ;  /* 0x000000040d077219 */ /* 0x000fc400000006ff */
[----:B------:R-:W-:Y:S02]  /*05b0*/  MOV R4, 0x50 ;  /* 0x0000005000047802 */ /* 0x000fe40000000f00 */
[----:B------:R-:W-:Y:S02]  /*05c0*/  LOP3.LUT R2, R7, R2, RZ, 0xfc, !PT ;  /* 0x0000000207027212 */ /* 0x000fe400078efcff */
[----:B------:R-:W-:-:S05]  /*05d0*/  LEA R11, R11, R4, 0x18 ;  /* 0x000000040b0b7211 */ /* 0x000fca00078ec0ff */
[----:B------:R0:W-:Y:S01]  /*05e0*/  ATOMS.OR RZ, [R11], R2 ;  /* 0x000000020bff738c */ /* 0x0001e20003000000 */
[----:B------:R0:W-:Y:S03]  /*05f0*/  SYNCS.ARRIVE.TRANS64.RED.A1T0 RZ, [R5+URZ], RZ ;  /* 0x000000ff05ff79a7 */ /* 0x0001e600081004ff */
[----:B------:R0:W-:Y:S01]  /*0600*/  ATOMS.XOR RZ, [R6], R13 ;  /* 0x0000000d06ff738c */ /* 0x0001e20003800000 */
[----:B------:R-:W-:Y:S05]  /*0610*/  BRA `(.L_x_8) ;  /* 0x0000000000107947 */ /* 0x000fea0003800000 */
.L_x_1:
[----:B------:R-:W-:Y:S01]  /*0620*/  IMAD.MOV.U32 R3, RZ, RZ, -0x1 ;  /* 0xffffffffff037424 */ /* 0x000fe200078e00ff */
[----:B------:R-:W-:-:S04]  /*0630*/  MOV R2, 0x660 ;  /* 0x0000066000027802 */ /* 0x000fc80000000f00 */
[----:B------:R0:W-:Y:S03]  /*0640*/  STS [R0], R3 ;  /* 0x0000000300007388 */ /* 0x0001e60000000800 */
[----:B0-----:R-:W-:Y:S05]  /*0650*/  CALL.REL.NOINC `($__internal_1_$__cuda_sm10x_tcgen05_guardrail_trap_phase_invalid_during_alloc) ;  /* 0x0000014c004c7944 */ /* 0x001fea0003c00000 */
.L_x_8:
[----:B------:R-:W-:Y:S05]  /*0660*/  WARPSYNC.ALL ;  /* 0x0000000000007948 */ /* 0x000fea0003800000 */
[----:B------:R-:W-:Y:S01]  /*0670*/  NOP ;  /* 0x0000000000007918 */ /* 0x000fe20000000000 */
.L_x_0:
[----:B-1----:R-:W1:Y:S08]  /*0680*/  LDC.64 R8, c[0x0][0x398] ;  /* 0x0000e600ff087b82 */ /* 0x002e700000000a00 */
[----:B------:R-:W2:Y:S02]  /*0690*/  S2UR UR5, SR_CgaSize ;  /* 0x00000000000579c3 */ /* 0x000ea40000008a00 */
[----:B--2---:R-:W-:-:S12]  /*06a0*/  UIMAD UR5, UR5, -0xa0, URZ ;  /* 0xffffff60050578a4 */ /* 0x004fd8000f8e02ff */
[----:B------:R-:W2:Y:S01]  /*06b0*/  LDCU UR5, c[0x0][UR5+0x2b0] ;  /* 0x00005600050577ac */ /* 0x000ea20008000800 */
[----:B------:R-:W3:Y:S01]  /*06c0*/  S2R R52, SR_CgaCtaId ;  /* 0x0000000000347919 */ /* 0x000ee20000008800 */
[----:B------:R-:W4:Y:S01]  /*06d0*/  LDCU.128 UR12, c[0x0][0x380] ;  /* 0x00007000ff0c77ac */ /* 0x000f220008000c00 */
[----:B------:R-:W5:Y:S01]  /*06e0*/  S2R R19, SR_TID.X ;  /* 0x0000000000137919 */ /* 0x000f620000002100 */
[----:B------:R-:W0:Y:S01]  /*06f0*/  S2UR UR4, SR_CTAID.X ;  /* 0x00000000000479c3 */ /* 0x000e220000002500 */
[----:B------:R-:W0:Y:S07]  /*0700*/  LDCU.64 UR16, c[0x0][0x358] ;  /* 0x00006b00ff1077ac */ /* 0x000e2e0008000a00 */
[----:B------:R-:W3:Y:S01]  /*0710*/  LDC R68, c[0x0][0x3a0] ;  /* 0x0000e800ff447b82 */ /* 0x000ee20000000800 */
[----:B01----:R-:W-:Y:S01]  /*0720*/  VIADD R0, R9, 0x3f ;  /* 0x0000003f09007836 */ /* 0x003fe20000000000 */
[----:B------:R-:W-:-:S04]  /*0730*/  IABS R12, R8 ;  /* 0x00000008000c7213 */ /* 0x000fc80000000000 */
[----:B------:R-:W-:Y:S02]  /*0740*/  SHF.R.S32.HI R3, RZ, 0x1f, R0 ;  /* 0x0000001fff037819 */ /* 0x000fe40000011400 */
[----:B------:R-:W-:Y:S01]  /*0750*/  I2FP.F32.U32 R5, UR4 ;  /* 0x0000000400057c45 */ /* 0x000fe20008201000 */
[----:B------:R-:W0:Y:S01]  /*0760*/  S2UR UR4, SR_CgaCtaId ;  /* 0x00000000000479c3 */ /* 0x000e220000008800 */
[----:B------:R-:W-:-:S03]  /*0770*/  LEA.HI R3, R3, R0, RZ, 0x6 ;  /* 0x0000000003037211 */ /* 0x000fc600078f30ff */
[----:B--2---:R-:W-:Y:S01]  /*0780*/  FMUL R5, R5, UR5 ;  /* 0x0000000505057c20 */ /* 0x004fe20008400000 */
[----:B------:R-:W-:Y:S01]  /*0790*/  SHF.R.S32.HI R3, RZ, 0x6, R3 ;  /* 0x00000006ff037819 */ /* 0x000fe20000011403 */
[----:B------:R-:W1:Y:S01]  /*07a0*/  LDCU UR5, c[0x0][0x3a4] ;  /* 0x00007480ff0577ac */ /* 0x000e620008000800 */
[----:B-----5:R-:W-:-:S03]  /*07b0*/  LOP3.LUT R54, R19, 0x7f, RZ, 0xc0, !PT ;  /* 0x0000007f13367812 */ /* 0x020fc600078ec0ff */
[----:B------:R-:W-:Y:S01]  /*07c0*/  IMAD.SHL.U32 R4, R3, 0x8, RZ ;  /* 0x0000000803047824 */ /* 0x000fe200078e00ff */
[----:B------:R-:W-:Y:S04]  /*07d0*/  F2I.U32.TRUNC.NTZ R5, R5 ;  /* 0x0000000500057305 */ /* 0x000fe8000020f000 */
[----:B------:R-:W-:-:S04]  /*07e0*/  IABS R7, R4 ;  /* 0x0000000400077213 */ /* 0x000fc80000000000 */
[----:B------:R-:W2:Y:S08]  /*07f0*/  I2F.RP R0, R7 ;  /* 0x0000000700007306 */ /* 0x000eb00000209400 */
[----:B--2---:R-:W2:Y:S02]  /*0800*/  MUFU.RCP R0, R0 ;  /* 0x0000000000007308 */ /* 0x004ea40000001000 */
[----:B--2---:R-:W-:Y:S01]  /*0810*/  VIADD R2, R0, 0xffffffe ;  /* 0x0ffffffe00027836 */ /* 0x004fe20000000000 */
[----:B------:R-:W-:-:S05]  /*0820*/  IABS R0, R5 ;  /* 0x0000000500007213 */ /* 0x000fca0000000000 */
[----:B------:R2:W5:Y:S02]  /*0830*/  F2I.FTZ.U32.TRUNC.NTZ R3, R2 ;  /* 0x0000000200037305 */ /* 0x000564000021f000 */
[----:B--2---:R-:W-:Y:S02]  /*0840*/  IMAD.MOV.U32 R2, RZ, RZ, RZ ;  /* 0x000000ffff027224 */ /* 0x004fe400078e00ff */
[----:B-----5:R-:W-:-:S04]  /*0850*/  IMAD.MOV R6, RZ, RZ, -R3 ;  /* 0x000000ffff067224 */ /* 0x020fc800078e0a03 */
[----:B------:R-:W-:Y:S01]  /*0860*/  IMAD R11, R6, R7, RZ ;  /* 0x00000007060b7224 */ /* 0x000fe200078e02ff */
[----:B------:R-:W-:-:S03]  /*0870*/  IABS R6, R4 ;  /* 0x0000000400067213 */ /* 0x000fc60000000000 */
[----:B------:R-:W-:-:S04]  /*0880*/  IMAD.HI.U32 R3, R3, R11, R2 ;  /* 0x0000000b03037227 */ /* 0x000fc800078e0002 */
[----:B------:R-:W-:Y:S02]  /*0890*/  IMAD.MOV R2, RZ, RZ, -R6 ;  /* 0x000000ffff027224 */ /* 0x000fe400078e0a06 */
[----:B------:R-:W-:-:S04]  /*08a0*/  IMAD.HI.U32 R3, R3, R0, RZ ;  /* 0x0000000003037227 */ /* 0x000fc800078e00ff */
[----:B------:R-:W-:Y:S01]  /*08b0*/  IMAD R0, R3, R2, R0 ;  /* 0x0000000203007224 */ /* 0x000fe200078e0200 */
[----:B------:R-:W-:Y:S04]  /*08c0*/  BAR.SYNC.DEFER_BLOCKING 0x0 ;  /* 0x0000000000007b1d */ /* 0x000fe80000010000 */
[----:B------:R-:W-:-:S13]  /*08d0*/  ISETP.GT.U32.AND P1, PT, R7, R0, PT ;  /* 0x000000000700720c */ /* 0x000fda0003f24070 */
[----:B------:R-:W-:Y:S02]  /*08e0*/  @!P1 IMAD.IADD R0, R0, 0x1, -R7 ;  /* 0x0000000100009824 */ /* 0x000fe400078e0a07 */
[----:B------:R-:W-:Y:S01]  /*08f0*/  @!P1 VIADD R3, R3, 0x1 ;  /* 0x0000000103039836 */ /* 0x000fe20000000000 */
[----:B------:R-:W-:Y:S02]  /*0900*/  ISETP.NE.AND P1, PT, R4, RZ, PT ;  /* 0x000000ff0400720c */ /* 0x000fe40003f25270 */
[----:B------:R-:W-:Y:S02]  /*0910*/  ISETP.GE.U32.AND P0, PT, R0, R7, PT ;  /* 0x000000070000720c */ /* 0x000fe40003f06070 */
[----:B------:R-:W-:-:S04]  /*0920*/  LOP3.LUT R0, R5, R4, RZ, 0x3c, !PT ;  /* 0x0000000405007212 */ /* 0x000fc800078e3cff */
[----:B------:R-:W-:Y:S01]  /*0930*/  ISETP.GE.AND P2, PT, R0, RZ, PT ;  /* 0x000000ff0000720c */ /* 0x000fe20003f46270 */
[----:B------:R-:W-:-:S06]  /*0940*/  VIADD R0, R8, 0xff ;  /* 0x000000ff08007836 */ /* 0x000fcc0000000000 */
[----:B------:R-:W-:-:S04]  /*0950*/  @P0 VIADD R3, R3, 0x1 ;  /* 0x0000000103030836 */ /* 0x000fc80000000000 */
[----:B------:R-:W-:Y:S01]  /*0960*/  IMAD.MOV.U32 R2, RZ, RZ, R3 ;  /* 0x000000ffff027224 */ /* 0x000fe200078e0003 */
[----:B------:R-:W-:-:S03]  /*0970*/  SHF.R.S32.HI R3, RZ, 0x1f, R0 ;  /* 0x0000001fff037819 */ /* 0x000fc60000011400 */
[----:B------:R-:W-:Y:S01]  /*0980*/  @!P2 IMAD.MOV R2, RZ, RZ, -R2 ;  /* 0x000000ffff02a224 */ /* 0x000fe200078e0a02 */
[----:B------:R-:W-:Y:S02]  /*0990*/  @!P1 LOP3.LUT R2, RZ, R4, RZ, 0x33, !PT ;  /* 0x00000004ff029212 */ /* 0x000fe400078e33ff */
[----:B------:R-:W-:-:S03]  /*09a0*/  LEA.HI R3, R3, R0, RZ, 0x8 ;  /* 0x0000000003037211 */ /* 0x000fc600078f40ff */
[----:B------:R-:W-:Y:S02]  /*09b0*/  IMAD.SHL.U32 R11, R2, 0x8, RZ ;  /* 0x00000008020b7824 */ /* 0x000fe400078e00ff */
[----:B------:R-:W-:-:S03]  /*09c0*/  IMAD.MOV R2, RZ, RZ, -R2 ;  /* 0x000000ffff027224 */ /* 0x000fc600078e0a02 */
[----:B------:R-:W-:Y:S01]  /*09d0*/  LEA.HI.SX32 R3, R3, -R11, 0x18 ;  /* 0x8000000b03037211 */ /* 0x000fe200078fc2ff */
[----:B------:R-:W-:Y:S02]  /*09e0*/  IMAD R14, R4, R2, R5 ;  /* 0x00000002040e7224 */ /* 0x000fe400078e0205 */
[----:B------:R-:W-:Y:S01]  /*09f0*/  IMAD.MOV.U32 R2, RZ, RZ, RZ ;  /* 0x000000ffff027224 */ /* 0x000fe200078e00ff */
[----:B------:R-:W-:Y:S02]  /*0a00*/  VIMNMX R13, PT, PT, R3, 0x8, PT ;  /* 0x00000008030d7848 */ /* 0x000fe40003fe0100 */
[----:B------:R-:W-:Y:S02]  /*0a10*/  IABS R7, R14 ;  /* 0x0000000e00077213 */ /* 0x000fe40000000000 */
[-C--:B------:R-:W-:Y:S02]  /*0a20*/  IABS R10, R13.reuse ;  /* 0x0000000d000a7213 */ /* 0x080fe40000000000 */
[----:B------:R-:W-:-:S02]  /*0a30*/  IABS R4, R13 ;  /* 0x0000000d00047213 */ /* 0x000fc40000000000 */
[----:B------:R-:W2:Y:S08]  /*0a40*/  I2F.RP R0, R10 ;  /* 0x0000000a00007306 */ /* 0x000eb00000209400 */
[----:B--2---:R-:W2:Y:S02]  /*0a50*/  MUFU.RCP R0, R0 ;  /* 0x0000000000007308 */ /* 0x004ea40000001000 */
[----:B--2---:R-:W-:-:S06]  /*0a60*/  VIADD R3, R0, 0xffffffe ;  /* 0x0ffffffe00037836 */ /* 0x004fcc0000000000 */
[----:B------:R-:W2:Y:S02]  /*0a70*/  F2I.FTZ.U32.TRUNC.NTZ R3, R3 ;  /* 0x0000000300037305 */ /* 0x000ea4000021f000 */
[----:B--2---:R-:W-:-:S04]  /*0a80*/  IMAD.MOV R6, RZ, RZ, -R3 ;  /* 0x000000ffff067224 */ /* 0x004fc800078e0a03 */
[----:B------:R-:W-:-:S04]  /*0a90*/  IMAD.MOV.U32 R5, RZ, RZ, R6 ;  /* 0x000000ffff057224 */ /* 0x000fc800078e0006 */
[----:B------:R-:W-:-:S04]  /*0aa0*/  IMAD R5, R5, R10, RZ ;  /* 0x0000000a05057224 */ /* 0x000fc800078e02ff */
[----:B------:R-:W-:-:S04]  /*0ab0*/  IMAD.HI.U32 R2, R3, R5, R2 ;  /* 0x0000000503027227 */ /* 0x000fc800078e0002 */
[----:B------:R-:W-:Y:S02]  /*0ac0*/  IMAD.MOV R3, RZ, RZ, -R4 ;  /* 0x000000ffff037224 */ /* 0x000fe400078e0a04 */
[----:B------:R-:W-:Y:S01]  /*0ad0*/  IMAD.HI.U32 R0, R2, R7, RZ ;  /* 0x0000000702007227 */ /* 0x000fe200078e00ff */
[----:B------:R-:W2:Y:S01]  /*0ae0*/  I2F.RP R4, R12 ;  /* 0x0000000c00047306 */ /* 0x000ea20000209400 */
[----:B------:R-:W-:Y:S02]  /*0af0*/  IABS R2, R9 ;  /* 0x0000000900027213 */ /* 0x000fe40000000000 */
[----:B------:R-:W-:-:S05]  /*0b00*/  IMAD R3, R0, R3, R7 ;  /* 0x0000000300037224 */ /* 0x000fca00078e0207 */
[----:B------:R-:W-:Y:S01]  /*0b10*/  ISETP.GT.U32.AND P1, PT, R10, R3, PT ;  /* 0x000000030a00720c */ /* 0x000fe20003f24070 */
[----:B------:R-:W5:Y:S08]  /*0b20*/  I2F.RP R6, R2 ;  /* 0x0000000200067306 */ /* 0x000f700000209400 */
[----:B--2---:R-:W2:Y:S04]  /*0b30*/  MUFU.RCP R4, R4 ;  /* 0x0000000400047308 */ /* 0x004ea80000001000 */
[----:B------:R-:W-:-:S02]  /*0b40*/  @!P1 IMAD.IADD R3, R3, 0x1, -R10 ;  /* 0x0000000103039824 */ /* 0x000fc400078e0a0a */
[----:B------:R-:W-:Y:S01]  /*0b50*/  @!P1 VIADD R0, R0, 0x1 ;  /* 0x0000000100009836 */ /* 0x000fe20000000000 */
[----:B------:R-:W-:Y:S01]  /*0b60*/  ISETP.NE.AND P1, PT, R13, RZ, PT ;  /* 0x000000ff0d00720c */ /* 0x000fe20003f25270 */
[----:B-----5:R-:W5:Y:S01]  /*0b70*/  MUFU.RCP R6, R6 ;  /* 0x0000000600067308 */ /* 0x020f620000001000 */
[----:B------:R-:W-:Y:S02]  /*0b80*/  ISETP.GE.U32.AND P0, PT, R3, R10, PT ;  /* 0x0000000a0300720c */ /* 0x000fe40003f06070 */
[----:B------:R-:W-:-:S04]  /*0b90*/  LOP3.LUT R3, R14, R13, RZ, 0x3c, !PT ;  /* 0x0000000d0e037212 */ /* 0x000fc800078e3cff */
[----:B------:R-:W-:Y:S01]  /*0ba0*/  ISETP.GE.AND P2, PT, R3, RZ, PT ;  /* 0x000000ff0300720c */ /* 0x000fe20003f46270 */
[----:B--2---:R-:W-:Y:S01]  /*0bb0*/  VIADD R5, R4, 0xffffffe ;  /* 0x0ffffffe04057836 */ /* 0x004fe20000000000 */
[----:B------:R-:W-:-:S05]  /*0bc0*/  MOV R3, 0x400 ;  /* 0x0000040000037802 */ /* 0x000fca0000000f00 */
[----:B------:R-:W-:Y:S01]  /*0bd0*/  @P0 VIADD R0, R0, 0x1 ;  /* 0x0000000100000836 */ /* 0x000fe20000000000 */
[----:B------:R-:W2:Y:S01]  /*0be0*/  F2I.FTZ.U32.TRUNC.NTZ R5, R5 ;  /* 0x0000000500057305 */ /* 0x000ea2000021f000 */
[----:B------:R-:W-:Y:S01]  /*0bf0*/  R2UR UR6, R3 ;  /* 0x00000000030672ca */ /* 0x000fe200000e0000 */
[----:B-----5:R-:W-:Y:S02]  /*0c00*/  VIADD R6, R6, 0xffffffe ;  /* 0x0ffffffe06067836 */ /* 0x020fe40000000000 */
[----:B------:R-:W-:Y:S02]  /*0c10*/  IMAD.MOV.U32 R10, RZ, RZ, R0 ;  /* 0x000000ffff0a7224 */ /* 0x000fe400078e0000 */
[----:B---3--:R-:W-:Y:S02]  /*0c20*/  IMAD.SHL.U32 R3, R52, 0x80, RZ ;  /* 0x0000008034037824 */ /* 0x008fe400078e00ff */
[----:B------:R-:W-:Y:S01]  /*0c30*/  @!P2 IMAD.MOV R10, RZ, RZ, -R10 ;  /* 0x000000ffff0aa224 */ /* 0x000fe200078e0a0a */
[----:B------:R-:W-:Y:S01]  /*0c40*/  @!P1 LOP3.LUT R10, RZ, R13, RZ, 0x33, !PT ;  /* 0x0000000dff0a9212 */ /* 0x000fe200078e33ff */
[----:B------:R-:W3:Y:S01]  /*0c50*/  F2I.FTZ.U32.TRUNC.NTZ R7, R6 ;  /* 0x0000000600077305 */ /* 0x000ee2000021f000 */
[----:B------:R-:W-:-:S03]  /*0c60*/  LOP3.LUT R3, R3, 0x80, RZ, 0xc0, !PT ;  /* 0x0000008003037812 */ /* 0x000fc600078ec0ff */
[----:B------:R-:W-:Y:S01]  /*0c70*/  IMAD.MOV R0, RZ, RZ, -R10 ;  /* 0x000000ffff007224 */ /* 0x000fe200078e0a0a */
[----:B0-----:R-:W-:Y:S01]  /*0c80*/  ULEA UR6, UR4, UR6, 0x18 ;  /* 0x0000000604067291 */ /* 0x001fe2000f8ec0ff */
[----:B--2---:R-:W-:Y:S02]  /*0c90*/  IMAD.MOV R4, RZ, RZ, -R5 ;  /* 0x000000ffff047224 */ /* 0x004fe400078e0a05 */
[----:B------:R-:W-:Y:S02]  /*0ca0*/  IMAD R0, R13, R0, R14 ;  /* 0x000000000d007224 */ /* 0x000fe400078e020e */
[----:B------:R-:W-:Y:S02]  /*0cb0*/  IMAD.MOV.U32 R13, RZ, RZ, R4 ;  /* 0x000000ffff0d7224 */ /* 0x000fe400078e0004 */
[----:B------:R-:W-:Y:S02]  /*0cc0*/  IMAD.IADD R0, R11, 0x1, R0 ;  /* 0x000000010b007824 */ /* 0x000fe400078e0200 */
[----:B------:R-:W-:Y:S01]  /*0cd0*/  IMAD R11, R13, R12, RZ ;  /* 0x0000000c0d0b7224 */ /* 0x000fe200078e02ff */
[----:B------:R-:W0:Y:S01]  /*0ce0*/  LDS R18, [UR6] ;  /* 0x00000006ff127984 */ /* 0x000e220008000800 */
[----:B------:R-:W-:-:S02]  /*0cf0*/  IMAD.MOV.U32 R4, RZ, RZ, RZ ;  /* 0x000000ffff047224 */ /* 0x000fc400078e00ff */
[----:B------:R-:W-:Y:S02]  /*0d00*/  IMAD R0, R0, 0x100, R3 ;  /* 0x0000010000007824 */ /* 0x000fe400078e0203 */
[----:B------:R-:W-:-:S04]  /*0d10*/  IMAD.HI.U32 R4, R5, R11, R4 ;  /* 0x0000000b05047227 */ /* 0x000fc800078e0004 */
[----:B------:R-:W-:Y:S02]  /*0d20*/  IMAD.SHL.U32 R5, R52, 0x20, RZ ;  /* 0x0000002034057824 */ /* 0x000fe400078e00ff */
[----:B------:R-:W-:Y:S02]  /*0d30*/  IMAD.SHL.U32 R15, R10, 0x40, RZ ;  /* 0x000000400a0f7824 */ /* 0x000fe400078e00ff */
[----:B------:R-:W-:Y:S02]  /*0d40*/  IMAD.IADD R56, R54, 0x1, R0 ;  /* 0x0000000136387824 */ /* 0x000fe400078e0200 */
[----:B---3--:R-:W-:Y:S01]  /*0d50*/  IMAD.MOV R11, RZ, RZ, -R7 ;  /* 0x000000ffff0b7224 */ /* 0x008fe200078e0a07 */
[----:B------:R-:W-:Y:S01]  /*0d60*/  LOP3.LUT R5, R15, 0x20, R5, 0xf8, !PT ;  /* 0x000000200f057812 */ /* 0x000fe200078ef805 */
[----:B------:R-:W-:Y:S01]  /*0d70*/  IMAD.MOV.U32 R6, RZ, RZ, RZ ;  /* 0x000000ffff067224 */ /* 0x000fe200078e00ff */
[----:B------:R-:W-:Y:S01]  /*0d80*/  IABS R3, R56 ;  /* 0x0000003800037213 */ /* 0x000fe20000000000 */
[----:B------:R-:W-:Y:S01]  /*0d90*/  IMAD R11, R11, R2, RZ ;  /* 0x000000020b0b7224 */ /* 0x000fe200078e02ff */
[C---:B------:R-:W-:Y:S01]  /*0da0*/  LOP3.LUT R17, R5.reuse, 0x1f, RZ, 0xfc, !PT ;  /* 0x0000001f05117812 */ /* 0x040fe200078efcff */
[----:B------:R2:W-:Y:S01]  /*0db0*/  STL [R1+0x28], R15 ;  /* 0x0000280f01007387 */ /* 0x0005e20000100800 */
[----:B------:R-:W-:Y:S01]  /*0dc0*/  IABS R13, R5 ;  /* 0x00000005000d7213 */ /* 0x000fe20000000000 */
[----:B------:R-:W-:Y:S01]  /*0dd0*/  IMAD.HI.U32 R0, R4, R3, RZ ;  /* 0x0000000304007227 */ /* 0x000fe200078e00ff */
[----:B------:R-:W-:Y:S01]  /*0de0*/  IABS R10, R17 ;  /* 0x00000011000a7213 */ /* 0x000fe20000000000 */
[----:B------:R-:W-:Y:S01]  /*0df0*/  STL [R1+0x59c], R56 ;  /* 0x00059c3801007387 */ /* 0x000fe20000100800 */
[----:B------:R-:W-:Y:S01]  /*0e00*/  LOP3.LUT R16, R5, 0x2, RZ, 0xfc, !PT ;  /* 0x0000000205107812 */ /* 0x000fe200078efcff */
[----:B------:R-:W-:Y:S01]  /*0e10*/  IMAD.HI.U32 R4, R7, R11, R6 ;  /* 0x0000000b07047227 */ /* 0x000fe200078e0006 */
[----:B------:R-:W-:-:S02]  /*0e20*/  LOP3.LUT R22, R5, 0x7, RZ, 0xfc, !PT ;  /* 0x0000000705167812 */ /* 0x000fc400078efcff */
[----:B------:R-:W-:Y:S01]  /*0e30*/  ISETP.GE.AND P6, PT, R16, RZ, PT ;  /* 0x000000ff1000720c */ /* 0x000fe20003fc6270 */
[----:B------:R-:W-:Y:S01]  /*0e40*/  IMAD.MOV.U32 R11, RZ, RZ, R10 ;  /* 0x000000ffff0b7224 */ /* 0x000fe200078e000a */
[C---:B------:R-:W-:Y:S01]  /*0e50*/  LOP3.LUT R10, R5.reuse, 0x1, RZ, 0xfc, !PT ;  /* 0x00000001050a7812 */ /* 0x040fe200078efcff */
[----:B------:R-:W-:Y:S01]  /*0e60*/  IMAD.MOV R7, RZ, RZ, -R0 ;  /* 0x000000ffff077224 */ /* 0x000fe200078e0a00 */
[----:B--2---:R-:W-:Y:S01]  /*0e70*/  IABS R15, R16 ;  /* 0x00000010000f7213 */ /* 0x004fe20000000000 */
[----:B------:R-:W-:Y:S01]  /*0e80*/  IMAD.HI.U32 R0, R4, R13, RZ ;  /* 0x0000000d04007227 */ /* 0x000fe200078e00ff */
[----:B------:R-:W-:Y:S02]  /*0e90*/  IABS R23, R22 ;  /* 0x0000001600177213 */ /* 0x000fe40000000000 */
[----:B------:R-:W-:Y:S01]  /*0ea0*/  LOP3.LUT R24, R5, 0x9, RZ, 0xfc, !PT ;  /* 0x0000000905187812 */ /* 0x000fe200078efcff */
[----:B------:R-:W-:Y:S01]  /*0eb0*/  IMAD R3, R12, R7, R3 ;  /* 0x000000070c037224 */ /* 0x000fe200078e0203 */
[----:B------:R-:W-:Y:S01]  /*0ec0*/  IABS R7, R10 ;  /* 0x0000000a00077213 */ /* 0x000fe20000000000 */
[----:B------:R-:W-:Y:S01]  /*0ed0*/  IMAD.MOV R0, RZ, RZ, -R0 ;  /* 0x000000ffff007224 */ /* 0x000fe200078e0a00 */
[----:B0-----:R-:W-:Y:S01]  /*0ee0*/  R2UR UR18, R18 ;  /* 0x00000000121272ca */ /* 0x001fe200000e0000 */
[----:B------:R-:W-:Y:S01]  /*0ef0*/  IMAD.HI.U32 R6, R4, R11, RZ ;  /* 0x0000000b04067227 */ /* 0x000fe200078e00ff */
[----:B------:R-:W-:-:S02]  /*0f00*/  ISETP.GT.U32.AND P0, PT, R12, R3, PT ;  /* 0x000000030c00720c */ /* 0x000fc40003f04070 */
[C---:B------:R-:W-:Y:S01]  /*0f10*/  LOP3.LUT R26, R5.reuse, 0xa, RZ, 0xfc, !PT ;  /* 0x0000000a051a7812 */ /* 0x040fe200078efcff */
[----:B------:R-:W-:Y:S01]  /*0f20*/  IMAD R13, R2, R0, R13 ;  /* 0x00000000020d7224 */ /* 0x000fe200078e020d */
[C---:B------:R-:W-:Y:S01]  /*0f30*/  LOP3.LUT R28, R5.reuse, 0x11, RZ, 0xfc, !PT ;  /* 0x00000011051c7812 */ /* 0x040fe200078efcff */
[----:B------:R-:W-:Y:S01]  /*0f40*/  IMAD.HI.U32 R0, R4, R7, RZ ;  /* 0x0000000704007227 */ /* 0x000fe200078e00ff */
[C---:B------:R-:W-:Y:S02]  /*0f50*/  LOP3.LUT R30, R5.reuse, 0x12, RZ, 0xfc, !PT ;  /* 0x00000012051e7812 */ /* 0x040fe400078efcff */
[C---:B------:R-:W-:Y:S01]  /*0f60*/  ISETP.GT.U32.AND P1, PT, R2.reuse, R13, PT ;  /* 0x0000000d0200720c */ /* 0x040fe20003f24070 */
[----:B------:R-:W-:Y:S01]  /*0f70*/  IMAD.MOV R0, RZ, RZ, -R0 ;  /* 0x000000ffff007224 */ /* 0x000fe200078e0a00 */
[----:B------:R-:W-:Y:S01]  /*0f80*/  IABS R33, R28 ;  /* 0x0000001c00217213 */ /* 0x000fe20000000000 */
[----:B------:R-:W-:Y:S01]  /*0f90*/  IMAD.MOV R6, RZ, RZ, -R6 ;  /* 0x000000ffff067224 */ /* 0x000fe200078e0a06 */
[C---:B------:R-:W-:Y:S01]  /*0fa0*/  LOP3.LUT R34, R5.reuse, 0x14, RZ, 0xfc, !PT ;  /* 0x0000001405227812 */ /* 0x040fe200078efcff */
[C---:B------:R-:W-:Y:S01]  /*0fb0*/  IMAD R14, R2.reuse, R0, R7 ;  /* 0x00000000020e7224 */ /* 0x040fe200078e0207 */
[----:B------:R-:W-:Y:S01]  /*0fc0*/  LOP3.LUT R7, R5, 0x5, RZ, 0xfc, !PT ;  /* 0x0000000505077812 */ /* 0x000fe200078efcff */
[C---:B------:R-:W-:Y:S01]  /*0fd0*/  IMAD R11, R2.reuse, R6, R11 ;  /* 0x00000006020b7224 */ /* 0x040fe200078e020b */
[----:B------:R-:W-:Y:S01]  /*0fe0*/  SHF.R.U32.HI R6, RZ, 0x5, R19 ;  /* 0x00000005ff067819 */ /* 0x000fe20000011613 */
[----:B------:R-:W-:Y:S01]  /*0ff0*/  @!P0 IMAD.IADD R3, R3, 0x1, -R12 ;  /* 0x0000000103038824 */ /* 0x000fe200078e0a0c */
[----:B------:R-:W-:Y:S01]  /*1000*/  ISETP.GT.U32.AND P2, PT, R2, R14, PT ;  /* 0x0000000e0200720c */ /* 0x000fe20003f44070 */
[----:B------:R-:W-:Y:S01]  /*1010*/  IMAD.HI.U32 R0, R4, R15, RZ ;  /* 0x0000000f04007227 */ /* 0x000fe200078e00ff */
[----:B------:R-:W-:-:S02]  /*1020*/  ISETP.GT.U32.AND P5, PT, R2, R11, PT ;  /* 0x0000000b0200720c */ /* 0x000fc40003fa4070 */
[----:B------:R-:W-:Y:S01]  /*1030*/  ISETP.GT.U32.AND P3, PT, R12, R3, PT ;  /* 0x000000030c00720c */ /* 0x000fe20003f64070 */
[----:B------:R-:W-:Y:S01]  /*1040*/  @!P1 IMAD.IADD R13, R13, 0x1, -R2 ;  /* 0x000000010d0d9824 */ /* 0x000fe200078e0a02 */
[----:B------:R-:W-:Y:S01]  /*1050*/  ISETP.GE.AND P1, PT, R17, RZ, PT ;  /* 0x000000ff1100720c */ /* 0x000fe20003f26270 */
[----:B------:R-:W-:Y:S01]  /*1060*/  IMAD.MOV R0, RZ, RZ, -R0 ;  /* 0x000000ffff007224 */ /* 0x000fe200078e0a00 */
[----:B------:R-:W-:Y:S02]  /*1070*/  R2UR UR9, R6 ;  /* 0x00000000060972ca */ /* 0x000fe400000e0000 */
[C---:B------:R-:W-:Y:S01]  /*1080*/  ISETP.GT.U32.AND P4, PT, R2.reuse, R13, PT ;  /* 0x0000000d0200720c */ /* 0x040fe20003f84070 */
[----:B------:R-:W-:Y:S01]  /*1090*/  IMAD R15, R2, R0, R15 ;  /* 0x00000000020f7224 */ /* 0x000fe200078e020f */
[C---:B------:R-:W-:Y:S01]  /*10a0*/  LOP3.LUT R0, R5.reuse, 0x3, RZ, 0xfc, !PT ;  /* 0x0000000305007812 */ /* 0x040fe200078efcff */
[--C-:B------:R-:W-:Y:S01]  /*10b0*/  @!P2 IMAD.IADD R14, R14, 0x1, -R2.reuse ;  /* 0x000000010e0ea824 */ /* 0x100fe200078e0a02 */
[----:B------:R-:W-:Y:S01]  /*10c0*/  LOP3.LUT R6, R5, 0x4, RZ, 0xfc, !PT ;  /* 0x0000000405067812 */ /* 0x000fe200078efcff */
[----:B------:R-:W-:Y:S01]  /*10d0*/  @!P5 IMAD.IADD R11, R11, 0x1, -R2 ;  /* 0x000000010b0bd824 */ /* 0x000fe200078e0a02 */
[----:B------:R-:W-:Y:S01]  /*10e0*/  IABS R17, R0 ;  /* 0x0000000000117213 */ /* 0x000fe20000000000 */
[----:B------:R-:W-:Y:S01]  /*10f0*/  @!P3 IMAD.IADD R3, R3, 0x1, -R12 ;  /* 0x000000010303b824 */ /* 0x000fe200078e0a0c */
[----:B------:R-:W-:-:S02]  /*1100*/  ISETP.GT.U32.AND P2, PT, R2, R14, PT ;  /* 0x0000000e0200720c */ /* 0x000fc40003f44070 */
[----:B------:R-:W-:Y:S01]  /*1110*/  ISETP.GT.U32.AND P0, PT, R2, R11, PT ;  /* 0x0000000b0200720c */ /* 0x000fe20003f04070 */
[----:B------:R-:W-:Y:S01]  /*1120*/  USHF.L.U32 UR4, UR9, 0x15, URZ ;  /* 0x0000001509047899 */ /* 0x000fe200080006ff */
[----:B------:R-:W-:Y:S01]  /*1130*/  ISETP.GE.AND P3, PT, R5, RZ, PT ;  /* 0x000000ff0500720c */ /* 0x000fe20003f66270 */
[----:B------:R-:W-:Y:S01]  /*1140*/  @!P4 IMAD.IADD R13, R13, 0x1, -R2 ;  /* 0x000000010d0dc824 */ /* 0x000fe200078e0a02 */
[----:B------:R-:W-:Y:S01]  /*1150*/  ISETP.GE.AND P4, PT, R0, RZ, PT ;  /* 0x000000ff0000720c */ /* 0x000fe20003f86270 */
[----:B------:R-:W-:Y:S01]  /*1160*/  IMAD.HI.U32 R0, R4, R17, RZ ;  /* 0x0000001104007227 */ /* 0x000fe200078e00ff */
[----:B------:R-:W-:Y:S01]  /*1170*/  IABS R19, R6 ;  /* 0x0000000600137213 */ /* 0x000fe20000000000 */
[----:B------:R-:W-:Y:S01]  /*1180*/  ULOP3.LUT UR4, UR4, 0x600000, URZ, 0xc0, !UPT ;  /* 0x0060000004047892 */ /* 0x000fe2000f8ec0ff */
[----:B------:R-:W-:Y:S01]  /*1190*/  ISETP.GE.AND P5, PT, R10, RZ, PT ;  /* 0x000000ff0a00720c */ /* 0x000fe20003fa6270 */
[----:B------:R-:W-:Y:S01]  /*11a0*/  IMAD.MOV R0, RZ, RZ, -R0 ;  /* 0x000000ffff007224 */ /* 0x000fe200078e0a00 */
[----:B------:R-:W-:Y:S01]  /*11b0*/  LOP3.LUT R12, R5, 0x6, RZ, 0xfc, !PT ;  /* 0x00000006050c7812 */ /* 0x000fe200078efcff */
[--C-:B------:R-:W-:Y:S01]  /*11c0*/  @!P2 IMAD.IADD R14, R14, 0x1, -R2.reuse ;  /* 0x000000010e0ea824 */ /* 0x100fe200078e0a02 */
[----:B------:R-:W-:Y:S01]  /*11d0*/  ISETP.GT.U32.AND P2, PT, R2, R15, PT ;  /* 0x0000000f0200720c */ /* 0x000fe20003f44070 */
[----:B------:R-:W-:Y:S01]  /*11e0*/  @!P0 IMAD.IADD R11, R11, 0x1, -R2 ;  /* 0x000000010b0b8824 */ /* 0x000fe200078e0a02 */
[----:B------:R-:W-:Y:S01]  /*11f0*/  ISETP.GE.AND P0, PT, R6, RZ, PT ;  /* 0x000000ff0600720c */ /* 0x000fe20003f06270 */
[----:B------:R-:W-:Y:S01]  /*1200*/  IMAD.HI.U32 R6, R4, R19, RZ ;  /* 0x0000001304067227 */ /* 0x000fe200078e00ff */
[----:B------:R-:W-:-:S02]  /*1210*/  IABS R21, R7 ;  /* 0x0000000700157213 */ /* 0x000fc40000000000 */
[----:B------:R-:W-:Y:S01]  /*1220*/  IABS R10, R12 ;  /* 0x0000000c000a7213 */ /* 0x000fe20000000000 */
[C---:B------:R-:W-:Y:S01]  /*1230*/  IMAD R16, R2.reuse, R0, R17 ;  /* 0x0000000002107224 */ /* 0x040fe200078e0211 */
[----:B------:R-:W-:Y:S01]  /*1240*/  IABS R37, R34 ;  /* 0x0000002200257213 */ /* 0x000fe20000000000 */
[----:B------:R-:W-:Y:S01]  /*1250*/  IMAD.MOV.U32 R0, RZ, RZ, R11 ;  /* 0x000000ffff007224 */ /* 0x000fe200078e000b */
[----:B------:R-:W-:Y:S01]  /*1260*/  IABS R11, R24 ;  /* 0x00000018000b7213 */ /* 0x000fe20000000000 */
[----:B------:R-:W-:Y:S01]  /*1270*/  IMAD.MOV R6, RZ, RZ, -R6 ;  /* 0x000000ffff067224 */ /* 0x000fe200078e0a06 */
[----:B------:R-:W-:Y:S01]  /*1280*/  LOP3.LUT R32, R5, 0x13, RZ, 0xfc, !PT ;  /* 0x0000001305207812 */ /* 0x000fe200078efcff */
[----:B------:R-:W-:Y:S01]  /*1290*/  @!P2 IMAD.IADD R15, R15, 0x1, -R2 ;  /* 0x000000010f0fa824 */ /* 0x000fe200078e0a02 */
[C---:B------:R-:W-:Y:S01]  /*12a0*/  ISETP.GT.U32.AND P2, PT, R2.reuse, R16, PT ;  /* 0x000000100200720c */ /* 0x040fe20003f44070 */
[----:B------:R-:W-:Y:S01]  /*12b0*/  @!P3 IMAD.MOV R13, RZ, RZ, -R13 ;  /* 0x000000ffff0db224 */ /* 0x000fe200078e0a0d */
[----:B------:R-:W-:Y:S01]  /*12c0*/  ISETP.GE.AND P3, PT, R7, RZ, PT ;  /* 0x000000ff0700720c */ /* 0x000fe20003f66270 */
[----:B------:R-:W-:Y:S01]  /*12d0*/  @!P1 IMAD.MOV R0, RZ, RZ, -R0 ;  /* 0x000000ffff009224 */ /* 0x000fe200078e0a00 */
[----:B------:R-:W-:Y:S01]  /*12e0*/  ISETP.GT.U32.AND P1, PT, R2, R15, PT ;  /* 0x0000000f0200720c */ /* 0x000fe20003f24070 */
[----:B------:R-:W-:Y:S01]  /*12f0*/  IMAD.HI.U32 R7, R4, R21, RZ ;  /* 0x0000001504077227 */ /* 0x000fe200078e00ff */
[----:B------:R-:W-:-:S02]  /*1300*/  LOP3.LUT R36, R5, 0x15, RZ, 0xfc, !PT ;  /* 0x0000001505247812 */ /* 0x000fc400078efcff */
[----:B------:R-:W-:Y:S01]  /*1310*/  IABS R35, R32 ;  /* 0x0000002000237213 */ /* 0x000fe20000000000 */
[C---:B------:R-:W-:Y:S01]  /*1320*/  IMAD R17, R2.reuse, R6, R19 ;  /* 0x0000000602117224 */ /* 0x040fe200078e0213 */
[----:B------:R-:W-:Y:S01]  /*1330*/  IABS R39, R36 ;  /* 0x0000002400277213 */ /* 0x000fe20000000000 */
[----:B------:R-:W-:Y:S01]  /*1340*/  IMAD.MOV.U32 R19, RZ, RZ, R10 ;  /* 0x000000ffff137224 */ /* 0x000fe200078e000a */
[C---:B------:R-:W-:Y:S01]  /*1350*/  LOP3.LUT R10, R5.reuse, 0x8, RZ, 0xfc, !PT ;  /* 0x00000008050a7812 */ /* 0x040fe200078efcff */
[----:B------:R-:W-:Y:S01]  /*1360*/  IMAD.MOV R7, RZ, RZ, -R7 ;  /* 0x000000ffff077224 */ /* 0x000fe200078e0a07 */
[----:B------:R-:W-:Y:S01]  /*1370*/  LOP3.LUT R38, R5, 0x16, RZ, 0xfc, !PT ;  /* 0x0000001605267812 */ /* 0x000fe200078efcff */
[----:B------:R-:W-:Y:S01]  /*1380*/  @!P5 IMAD.MOV R14, RZ, RZ, -R14 ;  /* 0x000000ffff0ed224 */ /* 0x000fe200078e0a0e */
[----:B------:R-:W-:Y:S01]  /*1390*/  ISETP.GT.U32.AND P5, PT, R2, R17, PT ;  /* 0x000000110200720c */ /* 0x000fe20003fa4070 */
[----:B------:R-:W-:Y:S01]  /*13a0*/  IMAD.HI.U32 R6, R4, R19, RZ ;  /* 0x0000001304067227 */ /* 0x000fe200078e00ff */
[----:B------:R-:W-:-:S02]  /*13b0*/  IABS R41, R38 ;  /* 0x0000002600297213 */ /* 0x000fc40000000000 */
[----:B------:R-:W-:Y:S01]  /*13c0*/  LOP3.LUT R40, R5, 0x17, RZ, 0xfc, !PT ;  /* 0x0000001705287812 */ /* 0x000fe200078efcff */
[C---:B------:R-:W-:Y:S01]  /*13d0*/  IMAD R18, R2.reuse, R7, R21 ;  /* 0x0000000702127224 */ /* 0x040fe200078e0215 */
[----:B------:R-:W-:Y:S01]  /*13e0*/  IABS R21, R10 ;  /* 0x0000000a00157213 */ /* 0x000fe20000000000 */
[----:B------:R-:W-:Y:S01]  /*13f0*/  IMAD.MOV R6, RZ, RZ, -R6 ;  /* 0x000000ffff067224 */ /* 0x000fe200078e0a06 */
[----:B------:R-:W-:Y:S01]  /*1400*/  IABS R43, R40 ;  /* 0x00000028002b7213 */ /* 0x000fe20000000000 */
[--C-:B------:R-:W-:Y:S01]  /*1410*/  @!P1 IMAD.IADD R15, R15, 0x1, -R2.reuse ;  /* 0x000000010f0f9824 */ /* 0x100fe200078e0a02 */
[C---:B------:R-:W-:Y:S01]  /*1420*/  ISETP.GT.U32.AND P1, PT, R2.reuse, R18, PT ;  /* 0x000000120200720c */ /* 0x040fe20003f24070 */
[----:B------:R-:W-:Y:S01]  /*1430*/  IMAD R19, R2, R6, R19 ;  /* 0x0000000602137224 */ /* 0x000fe200078e0213 */
[C---:B------:R-:W-:Y:S01]  /*1440*/  LOP3.LUT R42, R5.reuse, 0x18, RZ, 0xfc, !PT ;  /* 0x00000018052a7812 */ /* 0x040fe200078efcff */
[--C-:B------:R-:W-:Y:S01]  /*1450*/  @!P2 IMAD.IADD R16, R16, 0x1, -R2.reuse ;  /* 0x000000011010a824 */ /* 0x100fe200078e0a02 */
[----:B------:R-:W-:Y:S01]  /*1460*/  LOP3.LUT R44, R5, 0x19, RZ, 0xfc, !PT ;  /* 0x00000019052c7812 */ /* 0x000fe200078efcff */
[----:B------:R-:W-:Y:S01]  /*1470*/  @!P5 IMAD.IADD R17, R17, 0x1, -R2 ;  /* 0x000000011111d824 */ /* 0x000fe200078e0a02 */
[----:B------:R-:W-:Y:S01]  /*1480*/  IABS R45, R42 ;  /* 0x0000002a002d7213 */ /* 0x000fe20000000000 */
[----:B------:R-:W-:Y:S01]  /*1490*/  @!P6 IMAD.MOV R15, RZ, RZ, -R15 ;  /* 0x000000ffff0fe224 */ /* 0x000fe200078e0a0f */
[----:B------:R-:W-:Y:S01]  /*14a0*/  ISETP.GT.U32.AND P2, PT, R2, R16, PT ;  /* 0x000000100200720c */ /* 0x000fe20003f44070 */
[----:B------:R-:W-:Y:S01]  /*14b0*/  IMAD.HI.U32 R6, R4, R21, RZ ;  /* 0x0000001504067227 */ /* 0x000fe200078e00ff */
[----:B------:R-:W-:-:S02]  /*14c0*/  ISETP.GT.U32.AND P6, PT, R2, R19, PT ;  /* 0x000000130200720c */ /* 0x000fc40003fc4070 */
[----:B------:R-:W-:Y:S01]  /*14d0*/  ISETP.GT.U32.AND P5, PT, R2, R17, PT ;  /* 0x000000110200720c */ /* 0x000fe20003fa4070 */
[----:B------:R-:W-:Y:S01]  /*14e0*/  @!P1 IMAD.IADD R18, R18, 0x1, -R2 ;  /* 0x0000000112129824 */ /* 0x000fe200078e0a02 */
[----:B------:R-:W-:Y:S01]  /*14f0*/  IABS R47, R44 ;  /* 0x0000002c002f7213 */ /* 0x000fe20000000000 */
[----:B------:R-:W-:Y:S01]  /*1500*/  IMAD.HI.U32 R7, R4, R23, RZ ;  /* 0x0000001704077227 */ /* 0x000fe200078e00ff */
[C---:B------:R-:W-:Y:S02]  /*1510*/  LOP3.LUT R50, R5.reuse, 0x1d, RZ, 0xfc, !PT ;  /* 0x0000001d05327812 */ /* 0x040fe400078efcff */
[C---:B------:R-:W-:Y:S01]  /*1520*/  ISETP.GT.U32.AND P1, PT, R2.reuse, R18, PT ;  /* 0x000000120200720c */ /* 0x040fe20003f24070 */
[----:B------:R-:W-:Y:S01]  /*1530*/  IMAD.MOV R6, RZ, RZ, -R6 ;  /* 0x000000ffff067224 */ /* 0x000fe200078e0a06 */
[----:B------:R-:W-:Y:S01]  /*1540*/  IABS R55, R50 ;  /* 0x0000003200377213 */ /* 0x000fe20000000000 */
[----:B------:R-:W-:Y:S01]  /*1550*/  IMAD.MOV R7, RZ, RZ, -R7 ;  /* 0x000000ffff077224 */ /* 0x000fe200078e0a07 */
[C---:B------:R-:W-:Y:S01]  /*1560*/  LOP3.LUT R46, R5.reuse, 0x1b, RZ, 0xfc, !PT ;  /* 0x0000001b052e7812 */ /* 0x040fe200078efcff */
[----:B------:R-:W-:Y:S01]  /*1570*/  IMAD R21, R2, R6, R21 ;  /* 0x0000000602157224 */ /* 0x000fe200078e0215 */
[----:B------:R-:W-:Y:S01]  /*1580*/  LOP3.LUT R48, R5, 0x1c, RZ, 0xfc, !PT ;  /* 0x0000001c05307812 */ /* 0x000fe200078efcff */
[--C-:B------:R-:W-:Y:S01]  /*1590*/  @!P2 IMAD.IADD R16, R16, 0x1, -R2.reuse ;  /* 0x000000011010a824 */ /* 0x100fe200078e0a02 */
[----:B------:R-:W-:Y:S01]  /*15a0*/  IABS R51, R46 ;  /* 0x0000002e00337213 */ /* 0x000fe20000000000 */
[--C-:B------:R-:W-:Y:S01]  /*15b0*/  @!P6 IMAD.IADD R19, R19, 0x1, -R2.reuse ;  /* 0x000000011313e824 */ /* 0x100fe200078e0a02 */
[----:B------:R-:W-:Y:S01]  /*15c0*/  BAR.SYNC.DEFER_BLOCKING 0x0 ;  /* 0x0000000000007b1d */ /* 0x000fe20000010000 */
[C---:B------:R-:W-:Y:S01]  /*15d0*/  IMAD R20, R2.reuse, R7, R23 ;  /* 0x0000000702147224 */ /* 0x040fe200078e0217 */
[----:B------:R-:W-:Y:S01]  /*15e0*/  IABS R23, R26 ;  /* 0x0000001a00177213 */ /* 0x000fe20000000000 */
[----:B------:R-:W-:Y:S01]  /*15f0*/  @!P5 IMAD.IADD R17, R17, 0x1, -R2 ;  /* 0x000000011111d824 */ /* 0x000fe200078e0a02 */
[C---:B------:R-:W-:Y:S01]  /*1600*/  ISETP.GT.U32.AND P5, PT, R2.reuse, R21, PT ;  /* 0x000000150200720c */ /* 0x040fe20003fa4070 */
[----:B------:R-:W-:Y:S01]  /*1610*/  @!P4 IMAD.MOV R16, RZ, RZ, -R16 ;  /* 0x000000ffff10c224 */ /* 0x000fe200078e0a10 */
[----:B------:R-:W-:Y:S01]  /*1620*/  ISETP.GT.U32.AND P4, PT, R2, R19, PT ;  /* 0x000000130200720c */ /* 0x000fe20003f84070 */
[----:B------:R-:W-:Y:S01]  /*1630*/  IMAD.HI.U32 R6, R4, R11, RZ ;  /* 0x0000000b04067227 */ /* 0x000fe200078e00ff */
[----:B------:R-:W-:-:S02]  /*1640*/  ISETP.GE.AND P6, PT, R12, RZ, PT ;  /* 0x000000ff0c00720c */ /* 0x000fc40003fc6270 */
[----:B------:R-:W-:Y:S01]  /*1650*/  ISETP.GT.U32.AND P2, PT, R2, R20, PT ;  /* 0x000000140200720c */ /* 0x000fe20003f44070 */
[----:B------:R-:W-:Y:S01]  /*1660*/  IMAD.HI.U32 R7, R4, R23, RZ ;  /* 0x0000001704077227 */ /* 0x000fe200078e00ff */
[----:B------:R-:W-:-:S03]  /*1670*/  IABS R53, R48 ;  /* 0x0000003000357213 */ /* 0x000fc60000000000 */
[----:B------:R-:W-:Y:S02]  /*1680*/  IMAD.MOV R6, RZ, RZ, -R6 ;  /* 0x000000ffff067224 */ /* 0x000fe400078e0a06 */
[--C-:B------:R-:W-:Y:S01]  /*1690*/  @!P1 IMAD.IADD R18, R18, 0x1, -R2.reuse ;  /* 0x0000000112129824 */ /* 0x100fe200078e0a02 */
[----:B------:R-:W-:Y:S01]  /*16a0*/  ISETP.GE.AND P1, PT, R22, RZ, PT ;  /* 0x000000ff1600720c */ /* 0x000fe20003f26270 */
[----:B------:R-:W-:Y:S02]  /*16b0*/  IMAD.MOV R7, RZ, RZ, -R7 ;  /* 0x000000ffff077224 */ /* 0x000fe400078e0a07 */
[C---:B------:R-:W-:Y:S01]  /*16c0*/  IMAD R22, R2.reuse, R6, R11 ;  /* 0x0000000602167224 */ /* 0x040fe200078e020b */
[----:B------:R-:W-:Y:S01]  /*16d0*/  LOP3.LUT R6, R5, 0xb, RZ, 0xfc, !PT ;  /* 0x0000000b05067812 */ /* 0x000fe200078efcff */
[C---:B------:R-:W-:Y:S02]  /*16e0*/  IMAD R23, R2.reuse, R7, R23 ;  /* 0x0000000702177224 */ /* 0x040fe400078e0217 */
[--C-:B------:R-:W-:Y:S01]  /*16f0*/  @!P5 IMAD.IADD R21, R21, 0x1, -R2.reuse ;  /* 0x000000011515d824 */ /* 0x100fe200078e0a02 */
[----:B------:R-:W-:Y:S01]  /*1700*/  IABS R11, R6 ;  /* 0x00000006000b7213 */ /* 0x000fe20000000000 */
[--C-:B------:R-:W-:Y:S01]  /*1710*/  @!P4 IMAD.IADD R19, R19, 0x1, -R2.reuse ;  /* 0x000000011313c824 */ /* 0x100fe200078e0a02 */
[----:B------:R-:W-:Y:S01]  /*1720*/  ISETP.GT.U32.AND P4, PT, R2, R22, PT ;  /* 0x000000160200720c */ /* 0x000fe20003f84070 */
[----:B------:R-:W-:Y:S01]  /*1730*/  @!P2 IMAD.IADD R20, R20, 0x1, -R2 ;  /* 0x000000011414a824 */ /* 0x000fe200078e0a02 */
[C---:B------:R-:W-:Y:S01]  /*1740*/  ISETP.GT.U32.AND P5, PT, R2.reuse, R21, PT ;  /* 0x000000150200720c */ /* 0x040fe20003fa4070 */
[----:B------:R-:W-:Y:S01]  /*1750*/  @!P6 IMAD.MOV R19, RZ, RZ, -R19 ;  /* 0x000000ffff13e224 */ /* 0x000fe200078e0a13 */
[C---:B------:R-:W-:Y:S01]  /*1760*/  ISETP.GT.U32.AND P6, PT, R2.reuse, R23, PT ;  /* 0x000000170200720c */ /* 0x040fe20003fc4070 */
[----:B------:R-:W-:Y:S01]  /*1770*/  @!P0 IMAD.MOV R17, RZ, RZ, -R17 ;  /* 0x000000ffff118224 */ /* 0x000fe200078e0a11 */
[----:B------:R-:W-:Y:S01]  /*1780*/  ISETP.GT.U32.AND P0, PT, R2, R20, PT ;  /* 0x000000140200720c */ /* 0x000fe20003f04070 */
[----:B------:R-:W-:Y:S01]  /*1790*/  @!P3 IMAD.MOV R18, RZ, RZ, -R18 ;  /* 0x000000ffff12b224 */ /* 0x000fe200078e0a12 */
[----:B------:R-:W-:Y:S01]  /*17a0*/  ISETP.GE.AND P3, PT, R24, RZ, PT ;  /* 0x000000ff1800720c */ /* 0x000fe20003f66270 */
[----:B------:R-:W-:Y:S01]  /*17b0*/  IMAD.HI.U32 R12, R4, R39, RZ ;  /* 0x00000027040c7227 */ /* 0x000fe200078e00ff */
[----:B------:R-:W-:-:S02]  /*17c0*/  ISETP.GE.AND P2, PT, R10, RZ, PT ;  /* 0x000000ff0a00720c */ /* 0x000fc40003f46270 */
[----:B------:R-:W-:Y:S01]  /*17d0*/  LOP3.LUT R10, R5, 0xc, RZ, 0xfc, !PT ;  /* 0x0000000c050a7812 */ /* 0x000fe200078efcff */
[--C-:B------:R-:W-:Y:S02]  /*17e0*/  @!P4 IMAD.IADD R22, R22, 0x1, -R2.reuse ;  /* 0x000000011616c824 */ /* 0x100fe400078e0a02 */
[--C-:B------:R-:W-:Y:S01]  /*17f0*/  @!P5 IMAD.IADD R21, R21, 0x1, -R2.reuse ;  /* 0x000000011515d824 */ /* 0x100fe200078e0a02 */
[----:B------:R-:W-:Y:S01]  /*1800*/  ISETP.GE.AND P5, PT, R6, RZ, PT ;  /* 0x000000ff0600720c */ /* 0x000fe20003fa6270 */
[----:B------:R-:W-:Y:S01]  /*1810*/  @!P6 IMAD.IADD R23, R23, 0x1, -R2 ;  /* 0x000000011717e824 */ /* 0x000fe200078e0a02 */
[----:B------:R-:W-:Y:S01]  /*1820*/  ISETP.GT.U32.AND P6, PT, R2, R22, PT ;  /* 0x000000160200720c */ /* 0x000fe20003fc4070 */
[----:B------:R-:W-:Y:S01]  /*1830*/  IMAD.HI.U32 R6, R4, R11, RZ ;  /* 0x0000000b04067227 */ /* 0x000fe200078e00ff */
[----:B------:R-:W-:Y:S02]  /*1840*/  IABS R25, R10 ;  /* 0x0000000a00197213 */ /* 0x000fe40000000000 */
[----:B------:R-:W-:Y:S01]  /*1850*/  ISETP.GE.AND P4, PT, R10, RZ, PT ;  /* 0x000000ff0a00720c */ /* 0x000fe20003f86270 */
[----:B------:R-:W-:Y:S01]  /*1860*/  IMAD.MOV R6, RZ, RZ, -R6 ;  /* 0x000000ffff067224 */ /* 0x000fe200078e0a06 */
[C---:B------:R-:W-:Y:S01]  /*1870*/  LOP3.LUT R10, R5.reuse, 0xf, RZ, 0xfc, !PT ;  /* 0x0000000f050a7812 */ /* 0x040fe200078efcff */
[----:B------:R-:W-:Y:S01]  /*1880*/  @!P0 IMAD.IADD R20, R20, 0x1, -R2 ;  /* 0x0000000114148824 */ /* 0x000fe200078e0a02 */
[----:B------:R-:W-:Y:S01]  /*1890*/  ISETP.GE.AND P0, PT, R26, RZ, PT ;  /* 0x000000ff1a00720c */ /* 0x000fe20003f06270 */
[----:B------:R-:W-:Y:S01]  /*18a0*/  IMAD R24, R2, R6, R11 ;  /* 0x0000000602187224 */ /* 0x000fe200078e020b */
[----:B------:R-:W-:Y:S01]  /*18b0*/  LOP3.LUT R6, R5, 0xd, RZ, 0xfc, !PT ;  /* 0x0000000d05067812 */ /* 0x000fe200078efcff */
[----:B------:R-:W-:Y:S01]  /*18c0*/  IMAD.HI.U32 R7, R4, R25, RZ ;  /* 0x0000001904077227 */ /* 0x000fe200078e00ff */
[----:B------:R-:W-:-:S02]  /*18d0*/  IABS R29, R10 ;  /* 0x0000000a001d7213 */ /* 0x000fc40000000000 */
[----:B------:R-:W-:Y:S01]  /*18e0*/  IABS R11, R6 ;  /* 0x00000006000b7213 */ /* 0x000fe20000000000 */
[----:B------:R-:W-:Y:S01]  /*18f0*/  @!P6 IMAD.IADD R22, R22, 0x1, -R2 ;  /* 0x000000011616e824 */ /* 0x000fe200078e0a02 */
[C---:B------:R-:W-:Y:S01]  /*1900*/  ISETP.GT.U32.AND P6, PT, R2.reuse, R24, PT ;  /* 0x000000180200720c */ /* 0x040fe20003fc4070 */
[----:B------:R-:W-:Y:S01]  /*1910*/  @!P1 IMAD.MOV R20, RZ, RZ, -R20 ;  /* 0x000000ffff149224 */ /* 0x000fe200078e0a14 */
[----:B------:R-:W-:Y:S01]  /*1920*/  ISETP.GT.U32.AND P1, PT, R2, R23, PT ;  /* 0x000000170200720c */ /* 0x000fe20003f24070 */
[----:B------:R-:W-:Y:S01]  /*1930*/  IMAD.MOV R7, RZ, RZ, -R7 ;  /* 0x000000ffff077224 */ /* 0x000fe200078e0a07 */
[C---:B------:R-:W-:Y:S01]  /*1940*/  LOP3.LUT R26, R5.reuse, 0x10, RZ, 0xfc, !PT ;  /* 0x00000010051a7812 */ /* 0x040fe200078efcff */
[----:B------:R-:W-:Y:S01]  /*1950*/  @!P2 IMAD.MOV R21, RZ, RZ, -R21 ;  /* 0x000000ffff15a224 */ /* 0x000fe200078e0a15 */
[----:B------:R-:W-:Y:S01]  /*1960*/  ISETP.GE.AND P2, PT, R6, RZ, PT ;  /* 0x000000ff0600720c */ /* 0x000fe20003f46270 */
[----:B------:R-:W-:Y:S01]  /*1970*/  IMAD R25, R2, R7, R25 ;  /* 0x0000000702197224 */ /* 0x000fe200078e0219 */
[----:B------:R-:W-:Y:S01]  /*1980*/  LOP3.LUT R7, R5, 0xe, RZ, 0xfc, !PT ;  /* 0x0000000e05077812 */ /* 0x000fe200078efcff */
[----:B------:R-:W-:Y:S01]  /*1990*/  IMAD.HI.U32 R6, R4, R11, RZ ;  /* 0x0000000b04067227 */ /* 0x000fe200078e00ff */
[----:B------:R-:W-:-:S02]  /*19a0*/  IABS R31, R26 ;  /* 0x0000001a001f7213 */ /* 0x000fc40000000000 */
[----:B------:R-:W-:Y:S01]  /*19b0*/  IABS R27, R7 ;  /* 0x00000007001b7213 */ /* 0x000fe20000000000 */
[--C-:B------:R-:W-:Y:S02]  /*19c0*/  @!P6 IMAD.IADD R24, R24, 0x1, -R2.reuse ;  /* 0x000000011818e824 */ /* 0x100fe400078e0a02 */
[----:B------:R-:W-:Y:S01]  /*19d0*/  @!P1 IMAD.IADD R23, R23, 0x1, -R2 ;  /* 0x0000000117179824 */ /* 0x000fe200078e0a02 */
[----:B------:R-:W-:Y:S01]  /*19e0*/  ISETP.GE.AND P1, PT, R7, RZ, PT ;  /* 0x000000ff0700720c */ /* 0x000fe20003f26270 */
[----:B------:R-:W-:Y:S01]  /*19f0*/  IMAD.HI.U32 R7, R4, R27, RZ ;  /* 0x0000001b04077227 */ /* 0x000fe200078e00ff */
[----:B------:R-:W-:-:S03]  /*1a00*/  ISETP.GT.U32.AND P6, PT, R2, R24, PT ;  /* 0x000000180200720c */ /* 0x000fc60003fc4070 */
[----:B------:R-:W-:Y:S01]  /*1a10*/  @!P3 IMAD.MOV R22, RZ, RZ, -R22 ;  /* 0x000000ffff16b224 */ /* 0x000fe200078e0a16 */
[----:B------:R-:W-:Y:S01]  /*1a20*/  ISETP.GE.AND P3, PT, R10, RZ, PT ;  /* 0x000000ff0a00720c */ /* 0x000fe20003f66270 */
[----:B------:R-:W-:Y:S02]  /*1a30*/  IMAD.MOV R6, RZ, RZ, -R6 ;  /* 0x000000ffff067224 */ /* 0x000fe400078e0a06 */
[----:B------:R-:W-:Y:S02]  /*1a40*/  IMAD.MOV R10, RZ, RZ, -R7 ;  /* 0x000000ffff0a7224 */ /* 0x000fe400078e0a07 */
[C---:B------:R-:W-:Y:S02]  /*1a50*/  IMAD R7, R2.reuse, R6, R11 ;  /* 0x0000000602077224 */ /* 0x040fe400078e020b */
[----:B------:R-:W-:Y:S02]  /*1a60*/  IMAD R11, R2, R10, R27 ;  /* 0x0000000a020b7224 */ /* 0x000fe400078e021b */
[----:B------:R-:W-:Y:S01]  /*1a70*/  @!P6 IMAD.IADD R24, R24, 0x1, -R2 ;  /* 0x000000011818e824 */ /* 0x000fe200078e0a02 */
[C---:B------:R-:W-:Y:S01]  /*1a80*/  ISETP.GT.U32.AND P6, PT, R2.reuse, R7, PT ;  /* 0x000000070200720c */ /* 0x040fe20003fc4070 */
[----:B------:R-:W-:Y:S01]  /*1a90*/  @!P0 IMAD.MOV R23, RZ, RZ, -R23 ;  /* 0x000000ffff178224 */ /* 0x000fe200078e0a17 */
[C---:B------:R-:W-:Y:S01]  /*1aa0*/  ISETP.GT.U32.AND P0, PT, R2.reuse, R25, PT ;  /* 0x000000190200720c */ /* 0x040fe20003f04070 */
[----:B------:R-:W-:Y:S01]  /*1ab0*/  @!P5 IMAD.MOV R24, RZ, RZ, -R24 ;  /* 0x000000ffff18d224 */ /* 0x000fe200078e0a18 */
[----:B------:R-:W-:Y:S01]  /*1ac0*/  ISETP.GT.U32.AND P5, PT, R2, R11, PT ;  /* 0x0000000b0200720c */ /* 0x000fe20003fa4070 */
[----:B------:R-:W-:-:S04]  /*1ad0*/  IMAD.HI.U32 R6, R4, R29, RZ ;  /* 0x0000001d04067227 */ /* 0x000fc800078e00ff */
[----:B------:R-:W-:-:S04]  /*1ae0*/  IMAD.HI.U32 R10, R4, R31, RZ ;  /* 0x0000001f040a7227 */ /* 0x000fc800078e00ff */
[----:B------:R-:W-:Y:S02]  /*1af0*/  IMAD.MOV R27, RZ, RZ, -R6 ;  /* 0x000000ffff1b7224 */ /* 0x000fe400078e0a06 */
[--C-:B------:R-:W-:Y:S02]  /*1b00*/  @!P0 IMAD.IADD R25, R25, 0x1, -R2.reuse ;  /* 0x0000000119198824 */ /* 0x100fe400078e0a02 */
[----:B------:R-:W-:Y:S02]  /*1b10*/  @!P5 IMAD.IADD R11, R11, 0x1, -R2 ;  /* 0x000000010b0bd824 */ /* 0x000fe400078e0a02 */
[----:B------:R-:W-:Y:S01]  /*1b20*/  IMAD.HI.U32 R6, R4, R33, RZ ;  /* 0x0000002104067227 */ /* 0x000fe200078e00ff */
[C---:B------:R-:W-:Y:S02]  /*1b30*/  ISETP.GT.U32.AND P0, PT, R2.reuse, R25, PT ;  /* 0x000000190200720c */ /* 0x040fe40003f04070 */
[----:B------:R-:W-:Y:S01]  /*1b40*/  ISETP.GT.U32.AND P5, PT, R2, R11, PT ;  /* 0x0000000b0200720c */ /* 0x000fe20003fa4070 */
[----:B------:R-:W-:-:S02]  /*1b50*/  IMAD.MOV R10, RZ, RZ, -R10 ;  /* 0x000000ffff0a7224 */ /* 0x000fc400078e0a0a */
[----:B------:R-:W-:Y:S02]  /*1b60*/  IMAD.MOV R6, RZ, RZ, -R6 ;  /* 0x000000ffff067224 */ /* 0x000fe400078e0a06 */
[C---:B------:R-:W-:Y:S02]  /*1b70*/  IMAD R27, R2.reuse, R27, R29 ;  /* 0x0000001b021b7224 */ /* 0x040fe400078e021d */
[C---:B------:R-:W-:Y:S02]  /*1b80*/  IMAD R29, R2.reuse, R10, R31 ;  /* 0x0000000a021d7224 */ /* 0x040fe400078e021f */
[C---:B------:R-:W-:Y:S01]  /*1b90*/  IMAD R31, R2.reuse, R6, R33 ;  /* 0x00000006021f7224 */ /* 0x040fe200078e0221 */
[----:B------:R-:W-:Y:S01]  /*1ba0*/  IABS R33, R30 ;  /* 0x0000001e00217213 */ /* 0x000fe20000000000 */
[--C-:B------:R-:W-:Y:S01]  /*1bb0*/  @!P0 IMAD.IADD R25, R25, 0x1, -R2.reuse ;  /* 0x0000000119198824 */ /* 0x100fe200078e0a02 */
[C---:B------:R-:W-:Y:S01]  /*1bc0*/  ISETP.GT.U32.AND P0, PT, R2.reuse, R27, PT ;  /* 0x0000001b0200720c */ /* 0x040fe20003f04070 */
[----:B------:R-:W-:Y:S01]  /*1bd0*/  @!P5 IMAD.IADD R11, R11, 0x1, -R2 ;  /* 0x000000010b0bd824 */ /* 0x000fe200078e0a02 */
[----:B------:R-:W-:Y:S01]  /*1be0*/  ISETP.GT.U32.AND P5, PT, R2, R31, PT ;  /* 0x0000001f0200720c */ /* 0x000fe20003fa4070 */
[----:B------:R-:W-:-:S04]  /*1bf0*/  IMAD.HI.U32 R6, R4, R33, RZ ;  /* 0x0000002104067227 */ /* 0x000fc800078e00ff */
[----:B------:R-:W-:Y:S02]  /*1c00*/  @!P4 IMAD.MOV R25, RZ, RZ, -R25 ;  /* 0x000000ffff19c224 */ /* 0x000fe400078e0a19 */
[----:B------:R-:W-:Y:S02]  /*1c10*/  @!P6 IMAD.IADD R7, R7, 0x1, -R2 ;  /* 0x000000010707e824 */ /* 0x000fe400078e0a02 */
[----:B------:R-:W-:Y:S02]  /*1c20*/  IMAD.MOV R6, RZ, RZ, -R6 ;  /* 0x000000ffff067224 */ /* 0x000fe400078e0a06 */
[--C-:B------:R-:W-:Y:S01]  /*1c30*/  @!P0 IMAD.IADD R27, R27, 0x1, -R2.reuse ;  /* 0x000000011b1b8824 */ /* 0x100fe200078e0a02 */
[----:B------:R-:W-:Y:S01]  /*1c40*/  ISETP.GT.U32.AND P6, PT, R2, R7, PT ;  /* 0x000000070200720c */ /* 0x000fe20003fc4070 */
[----:B------:R-:W-:Y:S02]  /*1c50*/  @!P5 IMAD.IADD R31, R31, 0x1, -R2 ;  /* 0x000000011f1fd824 */ /* 0x000fe400078e0a02 */
[----:B------:R-:W-:Y:S01]  /*1c60*/  IMAD.HI.U32 R10, R4, R37, RZ ;  /* 0x00000025040a7227 */ /* 0x000fe200078e00ff */
[----:B------:R-:W-:-:S02]  /*1c70*/  ISETP.GT.U32.AND P0, PT, R2, R27, PT ;  /* 0x0000001b0200720c */ /* 0x000fc40003f04070 */
[C---:B------:R-:W-:Y:S01]  /*1c80*/  ISETP.GT.U32.AND P4, PT, R2.reuse, R31, PT ;  /* 0x0000001f0200720c */ /* 0x040fe20003f84070 */
[----:B------:R-:W-:Y:S02]  /*1c90*/  IMAD R33, R2, R6, R33 ;  /* 0x0000000602217224 */ /* 0x000fe400078e0221 */
[----:B------:R-:W-:Y:S02]  /*1ca0*/  IMAD.MOV R10, RZ, RZ, -R10 ;  /* 0x000000ffff0a7224 */ /* 0x000fe400078e0a0a */
[----:B------:R-:W-:-:S04]  /*1cb0*/  IMAD.HI.U32 R6, R4, R35, RZ ;  /* 0x0000002304067227 */ /* 0x000fc800078e00ff */
[C---:B------:R-:W-:Y:S02]  /*1cc0*/  IMAD R37, R2.reuse, R10, R37 ;  /* 0x0000000a02257224 */ /* 0x040fe400078e0225 */
[----:B------:R-:W-:Y:S02]  /*1cd0*/  IMAD.MOV R6, RZ, RZ, -R6 ;  /* 0x000000ffff067224 */ /* 0x000fe400078e0a06 */
[----:B------:R-:W-:Y:S01]  /*1ce0*/  @!P4 IMAD.IADD R31, R31, 0x1, -R2 ;  /* 0x000000011f1fc824 */ /* 0x000fe200078e0a02 */
[C---:B------:R-:W-:Y:S01]  /*1cf0*/  ISETP.GT.U32.AND P4, PT, R2.reuse, R37, PT ;  /* 0x000000250200720c */ /* 0x040fe20003f84070 */
[----:B------:R-:W-:Y:S02]  /*1d00*/  IMAD.MOV R12, RZ, RZ, -R12 ;  /* 0x000000ffff0c7224 */ /* 0x000fe400078e0a0c */
[C---:B------:R-:W-:Y:S02]  /*1d10*/  IMAD R35, R2.reuse, R6, R35 ;  /* 0x0000000602237224 */ /* 0x040fe400078e0223 */
[----:B------:R-:W-:Y:S01]  /*1d20*/  @!P0 IMAD.IADD R27, R27, 0x1, -R2 ;  /* 0x000000011b1b8824 */ /* 0x000fe200078e0a02 */
[----:B------:R-:W-:Y:S01]  /*1d30*/  ISETP.GT.U32.AND P0, PT, R2, R33, PT ;  /* 0x000000210200720c */ /* 0x000fe20003f04070 */
[----:B------:R-:W-:-:S04]  /*1d40*/  IMAD.HI.U32 R6, R4, R41, RZ ;  /* 0x0000002904067227 */ /* 0x000fc800078e00ff */
[----:B------:R-:W-:Y:S01]  /*1d50*/  @!P6 IMAD.IADD R7, R7, 0x1, -R2 ;  /* 0x000000010707e824 */ /* 0x000fe200078e0a02 */
[C---:B------:R-:W-:Y:S01]  /*1d60*/  ISETP.GT.U32.AND P6, PT, R2.reuse, R29, PT ;  /* 0x0000001d0200720c */ /* 0x040fe20003fc4070 */
[C---:B------:R-:W-:Y:S02]  /*1d70*/  IMAD R39, R2.reuse, R12, R39 ;  /* 0x0000000c02277224 */ /* 0x040fe400078e0227 */
[----:B------:R-:W-:Y:S02]  /*1d80*/  IMAD.MOV R12, RZ, RZ, -R6 ;  /* 0x000000ffff0c7224 */ /* 0x000fe400078e0a06 */
[--C-:B------:R-:W-:Y:S02]  /*1d90*/  @!P4 IMAD.IADD R37, R37, 0x1, -R2.reuse ;  /* 0x000000012525c824 */ /* 0x100fe400078e0a02 */
[----:B------:R-:W-:Y:S02]  /*1da0*/  IMAD R41, R2, R12, R41 ;  /* 0x0000000c02297224 */ /* 0x000fe400078e0229 */
[----:B------:R-:W-:-:S02]  /*1db0*/  @!P0 IMAD.IADD R33, R33, 0x1, -R2 ;  /* 0x0000000121218824 */ /* 0x000fc400078e0a02 */
[----:B------:R-:W-:Y:S01]  /*1dc0*/  IMAD.HI.U32 R6, R4, R43, RZ ;  /* 0x0000002b04067227 */ /* 0x000fe200078e00ff */
[C---:B------:R-:W-:Y:S02]  /*1dd0*/  ISETP.GT.U32.AND P4, PT, R2.reuse, R41, PT ;  /* 0x000000290200720c */ /* 0x040fe40003f84070 */
[----:B------:R-:W-:Y:S01]  /*1de0*/  ISETP.GT.U32.AND P0, PT, R2, R33, PT ;  /* 0x000000210200720c */ /* 0x000fe20003f04070 */
[----:B------:R-:W-:Y:S01]  /*1df0*/  @!P6 IMAD.IADD R29, R29, 0x1, -R2 ;  /* 0x000000011d1de824 */ /* 0x000fe200078e0a02 */
[----:B------:R-:W-:Y:S01]  /*1e00*/  ISETP.GE.AND P6, PT, R26, RZ, PT ;  /* 0x000000ff1a00720c */ /* 0x000fe20003fc6270 */
[----:B------:R-:W-:Y:S01]  /*1e10*/  IMAD.MOV R6, RZ, RZ, -R6 ;  /* 0x000000ffff067224 */ /* 0x000fe200078e0a06 */
[----:B------:R-:W-:Y:S01]  /*1e20*/  LOP3.LUT R26, R5, 0x1e, RZ, 0xfc, !PT ;  /* 0x0000001e051a7812 */ /* 0x000fe200078efcff */
[----:B------:R-:W-:Y:S01]  /*1e30*/  IMAD.HI.U32 R10, R4, R45, RZ ;  /* 0x0000002d040a7227 */ /* 0x000fe200078e00ff */
[C---:B------:R-:W-:Y:S02]  /*1e40*/  ISETP.GT.U32.AND P5, PT, R2.reuse, R29, PT ;  /* 0x0000001d0200720c */ /* 0x040fe40003fa4070 */
[----:B------:R-:W-:Y:S01]  /*1e50*/  IABS R57, R26 ;  /* 0x0000001a00397213 */ /* 0x000fe20000000000 */
[----:B------:R-:W-:-:S02]  /*1e60*/  IMAD R43, R2, R6, R43 ;  /* 0x00000006022b7224 */ /* 0x000fc400078e022b */
[--C-:B------:R-:W-:Y:S02]  /*1e70*/  @!P4 IMAD.IADD R41, R41, 0x1, -R2.reuse ;  /* 0x000000012929c824 */ /* 0x100fe400078e0a02 */
[----:B------:R-:W-:Y:S01]  /*1e80*/  @!P0 IMAD.IADD R33, R33, 0x1, -R2 ;  /* 0x0000000121218824 */ /* 0x000fe200078e0a02 */
[C---:B------:R-:W-:Y:S01]  /*1e90*/  ISETP.GT.U32.AND P4, PT, R2.reuse, R43, PT ;  /* 0x0000002b0200720c */ /* 0x040fe20003f84070 */
[----:B------:R-:W-:Y:S01]  /*1ea0*/  IMAD.MOV R10, RZ, RZ, -R10 ;  /* 0x000000ffff0a7224 */ /* 0x000fe200078e0a0a */
[----:B------:R-:W-:Y:S01]  /*1eb0*/  ISETP.GT.U32.AND P0, PT, R2, R39, PT ;  /* 0x000000270200720c */ /* 0x000fe20003f04070 */
[----:B------:R-:W-:-:S04]  /*1ec0*/  IMAD.HI.U32 R12, R4, R47, RZ ;  /* 0x0000002f040c7227 */ /* 0x000fc800078e00ff */
[----:B------:R-:W-:Y:S01]  /*1ed0*/  @!P5 IMAD.IADD R29, R29, 0x1, -R2 ;  /* 0x000000011d1dd824 */ /* 0x000fe200078e0a02 */
[C---:B------:R-:W-:Y:S01]  /*1ee0*/  ISETP.GT.U32.AND P5, PT, R2.reuse, R35, PT ;  /* 0x000000230200720c */ /* 0x040fe20003fa4070 */
[C---:B------:R-:W-:Y:S02]  /*1ef0*/  IMAD R45, R2.reuse, R10, R45 ;  /* 0x0000000a022d7224 */ /* 0x040fe400078e022d */
[----:B------:R-:W-:Y:S02]  /*1f00*/  IMAD.MOV R12, RZ, RZ, -R12 ;  /* 0x000000ffff0c7224 */ /* 0x000fe400078e0a0c */
[--C-:B------:R-:W-:Y:S01]  /*1f10*/  @!P4 IMAD.IADD R43, R43, 0x1, -R2.reuse ;  /* 0x000000012b2bc824 */ /* 0x100fe200078e0a02 */
[----:B------:R-:W-:Y:S01]  /*1f20*/  ISETP.GT.U32.AND P4, PT, R2, R45, PT ;  /* 0x0000002d0200720c */ /* 0x000fe20003f84070 */
[----:B------:R-:W-:Y:S01]  /*1f30*/  @!P0 IMAD.IADD R39, R39, 0x1, -R2 ;  /* 0x0000000127278824 */ /* 0x000fe200078e0a02 */
[----:B------:R-:W-:Y:S01]  /*1f40*/  ISETP.GE.AND P0, PT, R30, RZ, PT ;  /* 0x000000ff1e00720c */ /* 0x000fe20003f06270 */
[----:B------:R-:W-:Y:S01]  /*1f50*/  IMAD R47, R2, R12, R47 ;  /* 0x0000000c022f7224 */ /* 0x000fe200078e022f */
[----:B------:R-:W-:Y:S01]  /*1f60*/  LOP3.LUT R30, R5, 0x1a, RZ, 0xfc, !PT ;  /* 0x0000001a051e7812 */ /* 0x000fe200078efcff */
[----:B------:R-:W-:-:S02]  /*1f70*/  @!P2 IMAD.MOV R7, RZ, RZ, -R7 ;  /* 0x000000ffff07a224 */ /* 0x000fc400078e0a07 */
[--C-:B------:R-:W-:Y:S01]  /*1f80*/  @!P5 IMAD.IADD R35, R35, 0x1, -R2.reuse ;  /* 0x000000012323d824 */ /* 0x100fe200078e0a02 */
[----:B------:R-:W-:Y:S01]  /*1f90*/  ISETP.GE.AND P5, PT, R28, RZ, PT ;  /* 0x000000ff1c00720c */ /* 0x000fe20003fa6270 */
[----:B------:R-:W-:Y:S01]  /*1fa0*/  IMAD.HI.U32 R12, R4, R55, RZ ;  /* 0x00000037040c7227 */ /* 0x000fe200078e00ff */
[----:B------:R-:W-:Y:S02]  /*1fb0*/  IABS R49, R30 ;  /* 0x0000001e00317213 */ /* 0x000fe40000000000 */
[C---:B------:R-:W-:Y:S01]  /*1fc0*/  ISETP.GT.U32.AND P2, PT, R2.reuse, R35, PT ;  /* 0x000000230200720c */ /* 0x040fe20003f44070 */
[----:B------:R-:W-:Y:S01]  /*1fd0*/  @!P4 IMAD.IADD R45, R45, 0x1, -R2 ;  /* 0x000000012d2dc824 */ /* 0x000fe200078e0a02 */
[----:B------:R-:W-:Y:S01]  /*1fe0*/  ISETP.GT.U32.AND P4, PT, R2, R41, PT ;  /* 0x000000290200720c */ /* 0x000fe20003f84070 */
[----:B------:R-:W-:-:S04]  /*1ff0*/  IMAD.HI.U32 R5, R4, R49, RZ ;  /* 0x0000003104057227 */ /* 0x000fc800078e00ff */
[----:B------:R-:W-:Y:S02]  /*2000*/  IMAD.MOV R12, RZ, RZ, -R12 ;  /* 0x000000ffff0c7224 */ /* 0x000fe400078e0a0c */
[----:B------:R-:W-:Y:S02]  /*2010*/  IMAD.MOV R5, RZ, RZ, -R5 ;  /* 0x000000ffff057224 */ /* 0x000fe400078e0a05 */
[----:B------:R-:W-:Y:S01]  /*2020*/  @!P1 IMAD.MOV R11, RZ, RZ, -R11 ;  /* 0x000000ffff0b9224 */ /* 0x000fe200078e0a0b */
[----:B------:R-:W-:Y:S01]  /*2030*/  ISETP.GT.U32.AND P1, PT, R2, R37, PT ;  /* 0x000000250200720c */ /* 0x000fe20003f24070 */
[----:B------:R-:W-:-:S04]  /*2040*/  IMAD.HI.U32 R6, R4, R51, RZ ;  /* 0x0000003304067227 */ /* 0x000fc800078e00ff */
[----:B------:R-:W-:Y:S01]  /*2050*/  @!P5 IMAD.MOV R31, RZ, RZ, -R31 ;  /* 0x000000ffff1fd224 */ /* 0x000fe200078e0a1f */
[----:B------:R-:W-:Y:S01]  /*2060*/  ISETP.GT.U32.AND P5, PT, R2, R43, PT ;  /* 0x0000002b0200720c */ /* 0x000fe20003fa4070 */
[----:B------:R-:W-:-:S04]  /*2070*/  IMAD.HI.U32 R10, R4, R53, RZ ;  /* 0x00000035040a7227 */ /* 0x000fc800078e00ff */
[C---:B------:R-:W-:Y:S02]  /*2080*/  IMAD R55, R2.reuse, R12, R55 ;  /* 0x0000000c02377224 */ /* 0x040fe400078e0237 */
[----:B------:R-:W-:Y:S02]  /*2090*/  IMAD R49, R2, R5, R49 ;  /* 0x0000000502317224 */ /* 0x000fe400078e0231 */
[----:B------:R-:W-:-:S04]  /*20a0*/  IMAD.HI.U32 R4, R4, R57, RZ ;  /* 0x0000003904047227 */ /* 0x000fc800078e00ff */
[----:B------:R-:W-:Y:S02]  /*20b0*/  IMAD.MOV R6, RZ, RZ, -R6 ;  /* 0x000000ffff067224 */ /* 0x000fe400078e0a06 */
[----:B------:R-:W-:Y:S02]  /*20c0*/  IMAD.MOV.U32 R28, RZ, RZ, R27 ;  /* 0x000000ffff1c7224 */ /* 0x000fe400078e001b */
[----:B------:R-:W-:Y:S01]  /*20d0*/  @!P0 IMAD.MOV R33, RZ, RZ, -R33 ;  /* 0x000000ffff218224 */ /* 0x000fe200078e0a21 */
[C---:B------:R-:W-:Y:S01]  /*20e0*/  ISETP.GT.U32.AND P0, PT, R2.reuse, R47, PT ;  /* 0x0000002f0200720c */ /* 0x040fe20003f04070 */
[----:B------:R-:W-:Y:S01]  /*20f0*/  @!P4 IMAD.IADD R41, R41, 0x1, -R2 ;  /* 0x000000012929c824 */ /* 0x000fe200078e0a02 */
[C---:B------:R-:W-:Y:S01]  /*2100*/  ISETP.GT.U32.AND P4, PT, R2.reuse, R55, PT ;  /* 0x000000370200720c */ /* 0x040fe20003f84070 */
[----:B------:R-:W-:Y:S02]  /*2110*/  IMAD.MOV R4, RZ, RZ, -R4 ;  /* 0x000000ffff047224 */ /* 0x000fe400078e0a04 */
[----:B------:R-:W-:Y:S01]  /*2120*/  @!P2 IMAD.IADD R35, R35, 0x1, -R2 ;  /* 0x000000012323a824 */ /* 0x000fe200078e0a02 */
[C---:B------:R-:W-:Y:S01]  /*2130*/  ISETP.GT.U32.AND P2, PT, R2.reuse, R49, PT ;  /* 0x000000310200720c */ /* 0x040fe20003f44070 */
[----:B------:R-:W-:-:S02]  /*2140*/  IMAD R51, R2, R6, R51 ;  /* 0x0000000602337224 */ /* 0x000fc400078e0233 */
[----:B------:R-:W-:Y:S01]  /*2150*/  @!P3 IMAD.MOV R28, RZ, RZ, -R28 ;  /* 0x000000ffff1cb224 */ /* 0x000fe200078e0a1c */
[C---:B------:R-:W-:Y:S01]  /*2160*/  ISETP.GT.U32.AND P3, PT, R2.reuse, R39, PT ;  /* 0x000000270200720c */ /* 0x040fe20003f64070 */
[----:B------:R-:W-:Y:S01]  /*2170*/  @!P6 IMAD.MOV R29, RZ, RZ, -R29 ;  /* 0x000000ffff1de224 */ /* 0x000fe200078e0a1d */
[C---:B------:R-:W-:Y:S01]  /*2180*/  ISETP.GT.U32.AND P6, PT, R2.reuse, R45, PT ;  /* 0x0000002d0200720c */ /* 0x040fe20003fc4070 */
[C---:B------:R-:W-:Y:S02]  /*2190*/  IMAD R27, R2.reuse, R4, R57 ;  /* 0x00000004021b7224 */ /* 0x040fe400078e0239 */
[----:B------:R-:W-:Y:S01]  /*21a0*/  @!P1 IMAD.IADD R37, R37, 0x1, -R2 ;  /* 0x0000000125259824 */ /* 0x000fe200078e0a02 */
[C---:B------:R-:W-:Y:S01]  /*21b0*/  ISETP.GT.U32.AND P1, PT, R2.reuse, R51, PT ;  /* 0x000000330200720c */ /* 0x040fe20003f24070 */
[----:B------:R-:W-:Y:S01]  /*21c0*/  IMAD.MOV R10, RZ, RZ, -R10 ;  /* 0x000000ffff0a7224 */ /* 0x000fe200078e0a0a */
[----:B------:R-:W0:Y:S01]  /*21d0*/  LDC.64 R4, c[0x0][0x3a8] ;  /* 0x0000ea00ff047b82 */ /* 0x000e220000000a00 */
[----:B------:R-:W-:Y:S01]  /*21e0*/  @!P5 IMAD.IADD R43, R43, 0x1, -R2 ;  /* 0x000000012b2bd824 */ /* 0x000fe200078e0a02 */
[C---:B------:R-:W-:Y:S01]  /*21f0*/  ISETP.GT.U32.AND P5, PT, R2.reuse, R27, PT ;  /* 0x0000001b0200720c */ /* 0x040fe20003fa4070 */
[----:B------:R-:W-:-:S02]  /*2200*/  IMAD R53, R2, R10, R53 ;  /* 0x0000000a02357224 */ /* 0x000fc400078e0235 */
[--C-:B------:R-:W-:Y:S01]  /*2210*/  @!P0 IMAD.IADD R47, R47, 0x1, -R2.reuse ;  /* 0x000000012f2f8824 */ /* 0x100fe200078e0a02 */
[----:B------:R-:W-:Y:S01]  /*2220*/  ISETP.GE.AND P0, PT, R34, RZ, PT ;  /* 0x000000ff2200720c */ /* 0x000fe20003f06270 */
[--C-:B------:R-:W-:Y:S01]  /*2230*/  @!P4 IMAD.IADD R55, R55, 0x1, -R2.reuse ;  /* 0x000000013737c824 */ /* 0x100fe200078e0a02 */
[----:B------:R-:W-:Y:S01]  /*2240*/  ISETP.GE.AND P4, PT, R42, RZ, PT ;  /* 0x000000ff2a00720c */ /* 0x000fe20003f86270 */
[--C-:B------:R-:W-:Y:S01]  /*2250*/  @!P2 IMAD.IADD R49, R49, 0x1, -R2.reuse ;  /* 0x000000013131a824 */ /* 0x100fe200078e0a02 */
[----:B------:R-:W-:Y:S01]  /*2260*/  ISETP.GE.AND P2, PT, R36, RZ, PT ;  /* 0x000000ff2400720c */ /* 0x000fe20003f46270 */
[--C-:B------:R-:W-:Y:S01]  /*2270*/  @!P3 IMAD.IADD R39, R39, 0x1, -R2.reuse ;  /* 0x000000012727b824 */ /* 0x100fe200078e0a02 */
[----:B------:R-:W-:Y:S01]  /*2280*/  ISETP.GT.U32.AND P3, PT, R2, R53, PT ;  /* 0x000000350200720c */ /* 0x000fe20003f64070 */
[--C-:B------:R-:W-:Y:S01]  /*2290*/  @!P6 IMAD.IADD R45, R45, 0x1, -R2.reuse ;  /* 0x000000012d2de824 */ /* 0x100fe200078e0a02 */
[----:B------:R-:W-:Y:S01]  /*22a0*/  ISETP.GE.AND P6, PT, R32, RZ, PT ;  /* 0x000000ff2000720c */ /* 0x000fe20003fc6270 */
[--C-:B------:R-:W-:Y:S01]  /*22b0*/  @!P1 IMAD.IADD R51, R51, 0x1, -R2.reuse ;  /* 0x0000000133339824 */ /* 0x100fe200078e0a02 */
[----:B------:R-:W-:Y:S01]  /*22c0*/  ISETP.GE.AND P1, PT, R38, RZ, PT ;  /* 0x000000ff2600720c */ /* 0x000fe20003f26270 */
[--C-:B------:R-:W-:Y:S01]  /*22d0*/  @!P5 IMAD.IADD R27, R27, 0x1, -R2.reuse ;  /* 0x000000011b1bd824 */ /* 0x100fe200078e0a02 */
[C---:B------:R-:W-:Y:S01]  /*22e0*/  ISETP.GT.U32.AND P5, PT, R2.reuse, R47, PT ;  /* 0x0000002f0200720c */ /* 0x040fe20003fa4070 */
[----:B------:R-:W-:Y:S01]  /*22f0*/  @!P0 IMAD.MOV R37, RZ, RZ, -R37 ;  /* 0x000000ffff258224 */ /* 0x000fe200078e0a25 */
[----:B------:R-:W-:Y:S01]  /*2300*/  ISETP.GT.U32.AND P0, PT, R2, R49, PT ;  /* 0x000000310200720c */ /* 0x000fe20003f04070 */
[----:B------:R-:W-:Y:S01]  /*2310*/  @!P4 IMAD.MOV R45, RZ, RZ, -R45 ;  /* 0x000000ffff2dc224 */ /* 0x000fe200078e0a2d */
[----:B------:R-:W-:Y:S01]  /*2320*/  ISETP.GE.AND P4, PT, R44, RZ, PT ;  /* 0x000000ff2c00720c */ /* 0x000fe20003f86270 */
[----:B------:R-:W-:Y:S01]  /*2330*/  @!P2 IMAD.MOV R39, RZ, RZ, -R39 ;  /* 0x000000ffff27a224 */ /* 0x000fe200078e0a27 */
[----:B------:R-:W-:Y:S01]  /*2340*/  ISETP.GT.U32.AND P2, PT, R2, R51, PT ;  /* 0x000000330200720c */ /* 0x000fe20003f44070 */
[--C-:B------:R-:W-:Y:S01]  /*2350*/  @!P3 IMAD.IADD R53, R53, 0x1, -R2.reuse ;  /* 0x000000013535b824 */ /* 0x100fe200078e0a02 */
[----:B------:R-:W-:Y:S01]  /*2360*/  ISETP.GE.AND P3, PT, R40, RZ, PT ;  /* 0x000000ff2800720c */ /* 0x000fe20003f66270 */
[----:B------:R-:W-:Y:S01]  /*2370*/  @!P6 IMAD.MOV R35, RZ, RZ, -R35 ;  /* 0x000000ffff23e224 */ /* 0x000fe200078e0a23 */
[C---:B------:R-:W-:Y:S01]  /*2380*/  ISETP.GT.U32.AND P6, PT, R2.reuse, R55, PT ;  /* 0x000000370200720c */ /* 0x040fe20003fc4070 */
[----:B------:R-:W-:Y:S01]  /*2390*/  @!P1 IMAD.MOV R41, RZ, RZ, -R41 ;  /* 0x000000ffff299224 */ /* 0x000fe200078e0a29 */
[----:B------:R-:W-:Y:S01]  /*23a0*/  ISETP.GT.U32.AND P1, PT, R2, R53, PT ;  /* 0x000000350200720c */ /* 0x000fe20003f24070 */
[--C-:B------:R-:W-:Y:S01]  /*23b0*/  @!P5 IMAD.IADD R47, R47, 0x1, -R2.reuse ;  /* 0x000000012f2fd824 */ /* 0x100fe200078e0a02 */
[----:B------:R-:W-:Y:S01]  /*23c0*/  ISETP.GE.AND P5, PT, R30, RZ, PT ;  /* 0x000000ff1e00720c */ /* 0x000fe20003fa6270 */
[--C-:B------:R-:W-:Y:S01]  /*23d0*/  @!P0 IMAD.IADD R49, R49, 0x1, -R2.reuse ;  /* 0x0000000131318824 */ /* 0x100fe200078e0a02 */
[----:B------:R-:W-:Y:S01]  /*23e0*/  ISETP.GE.AND P0, PT, R46, RZ, PT ;  /* 0x000000ff2e00720c */ /* 0x000fe20003f06270 */
[----:B------:R-:W-:Y:S01]  /*23f0*/  @!P4 IMAD.MOV R47, RZ, RZ, -R47 ;  /* 0x000000ffff2fc224 */ /* 0x000fe200078e0a2f */
[----:B------:R-:W-:Y:S01]  /*2400*/  ISETP.NE.AND P4, PT, R9, RZ, PT ;  /* 0x000000ff0900720c */ /* 0x000fe20003f85270 */
[--C-:B------:R-:W-:Y:S01]  /*2410*/  @!P2 IMAD.IADD R51, R51, 0x1, -R2.reuse ;  /* 0x000000013333a824 */ /* 0x100fe200078e0a02 */
[----:B------:R-:W-:Y:S01]  /*2420*/  ISETP.GE.AND P2, PT, R48, RZ, PT ;  /* 0x000000ff3000720c */ /* 0x000fe20003f46270 */
[----:B------:R-:W-:Y:S01]  /*2430*/  @!P3 IMAD.MOV R43, RZ, RZ, -R43 ;  /* 0x000000ffff2bb224 */ /* 0x000fe200078e0a2b */
[----:B------:R-:W-:Y:S01]  /*2440*/  LOP3.LUT R9, RZ, R9, RZ, 0x33, !PT ;  /* 0x00000009ff097212 */ /* 0x000fe200078e33ff */
[--C-:B------:R-:W-:Y:S01]  /*2450*/  @!P6 IMAD.IADD R55, R55, 0x1, -R2.reuse ;  /* 0x000000013737e824 */ /* 0x100fe200078e0a02 */
[----:B------:R-:W-:Y:S01]  /*2460*/  ISETP.GT.U32.AND P3, PT, R2, R27, PT ;  /* 0x0000001b0200720c */ /* 0x000fe20003f64070 */
[--C-:B------:R-:W-:Y:S01]  /*2470*/  @!P1 IMAD.IADD R53, R53, 0x1, -R2.reuse ;  /* 0x0000000135359824 */ /* 0x100fe200078e0a02 */
[----:B------:R-:W-:Y:S01]  /*2480*/  ISETP.GE.AND P6, PT, R26, RZ, PT ;  /* 0x000000ff1a00720c */ /* 0x000fe20003fc6270 */
[----:B------:R-:W-:Y:S01]  /*2490*/  IMAD.MOV.U32 R6, RZ, RZ, R3 ;  /* 0x000000ffff067224 */ /* 0x000fe200078e0003 */
[C---:B------:R-:W-:Y:S01]  /*24a0*/  SEL R26, R9.reuse, R7, !P4 ;  /* 0x00000007091a7207 */ /* 0x040fe20006000000 */
[----:B------:R-:W-:Y:S01]  /*24b0*/  @!P5 IMAD.MOV R49, RZ, RZ, -R49 ;  /* 0x000000ffff31d224 */ /* 0x000fe200078e0a31 */
[C---:B------:R-:W-:Y:S01]  /*24c0*/  SEL R7, R9.reuse, R37, !P4 ;  /* 0x0000002509077207 */ /* 0x040fe20006000000 */
[----:B------:R-:W-:Y:S01]  /*24d0*/  @!P0 IMAD.MOV R51, RZ, RZ, -R51 ;  /* 0x000000ffff338224 */ /* 0x000fe200078e0a33 */
[----:B------:R-:W-:Y:S01]  /*24e0*/  ISETP.GE.AND P1, PT, R50, RZ, PT ;  /* 0x000000ff3200720c */ /* 0x000fe20003f26270 */
[----:B------:R-:W-:Y:S01]  /*24f0*/  @!P2 IMAD.MOV R53, RZ, RZ, -R53 ;  /* 0x000000ffff35a224 */ /* 0x000fe200078e0a35 */
[----:B------:R-:W-:Y:S01]  /*2500*/  SEL R3, R9, R41, !P4 ;  /* 0x0000002909037207 */ /* 0x000fe20006000000 */
[----:B------:R2:W-:Y:S01]  /*2510*/  STL [R1+0x118], R7 ;  /* 0x0001180701007387 */ /* 0x0005e20000100800 */
[----:B------:R-:W-:Y:S01]  /*2520*/  ISETP.GE.AND P5, PT, R56, RZ, PT ;  /* 0x000000ff3800720c */ /* 0x000fe20003fa6270 */
[----:B------:R-:W-:Y:S01]  /*2530*/  @!P3 IMAD.IADD R27, R27, 0x1, -R2 ;  /* 0x000000011b1bb824 */ /* 0x000fe200078e0a02 */
[----:B------:R-:W-:Y:S01]  /*2540*/  ISETP.NE.AND P3, PT, R8, RZ, PT ;  /* 0x000000ff0800720c */ /* 0x000fe20003f65270 */
[----:B------:R3:W-:Y:S01]  /*2550*/  STL [R1+0x120], R3 ;  /* 0x0001200301007387 */ /* 0x0007e20000100800 */
[C---:B------:R-:W-:Y:S01]  /*2560*/  SEL R0, R9.reuse, R0, !P4 ;  /* 0x0000000009007207 */ /* 0x040fe20006000000 */
[----:B------:R-:W-:Y:S01]  /*2570*/  IMAD.MOV.U32 R2, RZ, RZ, R27 ;  /* 0x000000ffff027224 */ /* 0x000fe200078e001b */
[C---:B------:R-:W-:Y:S01]  /*2580*/  SEL R13, R9.reuse, R13, !P4 ;  /* 0x0000000d090d7207 */ /* 0x040fe20006000000 */
[----:B------:R-:W-:Y:S01]  /*2590*/  VIADD R10, R68, 0xffffff80 ;  /* 0xffffff80440a7836 */ /* 0x000fe20000000000 */
[C---:B------:R-:W-:Y:S01]  /*25a0*/  SEL R14, R9.reuse, R14, !P4 ;  /* 0x0000000e090e7207 */ /* 0x040fe20006000000 */
[----:B------:R-:W-:Y:S01]  /*25b0*/  @!P1 IMAD.MOV R55, RZ, RZ, -R55 ;  /* 0x000000ffff379224 */ /* 0x000fe200078e0a37 */
[C---:B--2---:R-:W-:Y:S01]  /*25c0*/  SEL R7, R9.reuse, R45, !P4 ;  /* 0x0000002d09077207 */ /* 0x044fe20006000000 */
[----:B------:R-:W-:Y:S01]  /*25d0*/  @!P6 IMAD.MOV R2, RZ, RZ, -R2 ;  /* 0x000000ffff02e224 */ /* 0x000fe200078e0a02 */
[C---:B------:R-:W-:Y:S01]  /*25e0*/  SEL R15, R9.reuse, R15, !P4 ;  /* 0x0000000f090f7207 */ /* 0x040fe20006000000 */
[----:B------:R-:W-:Y:S01]  /*25f0*/  @!P5 IMAD.MOV R6, RZ, RZ, -R6 ;  /* 0x000000ffff06d224 */ /* 0x000fe200078e0a06 */
[C---:B---3--:R-:W-:Y:S01]  /*2600*/  SEL R3, R9.reuse, R49, !P4 ;  /* 0x0000003109037207 */ /* 0x048fe20006000000 */
[----:B------:R2:W-:Y:S01]  /*2610*/  STL [R1+0x128], R7 ;  /* 0x0001280701007387 */ /* 0x0005e20000100800 */
[----:B------:R-:W-:-:S02]  /*2620*/  SEL R2, R9, R2, !P4 ;  /* 0x0000000209027207 */ /* 0x000fc40006000000 */
[----:B------:R-:W-:Y:S01]  /*2630*/  @!P3 LOP3.LUT R6, RZ, R8, RZ, 0x33, !PT ;  /* 0x00000008ff06b212 */ /* 0x000fe200078e33ff */
[----:B------:R3:W-:Y:S01]  /*2640*/  STL [R1+0x130], R3 ;  /* 0x0001300301007387 */ /* 0x0007e20000100800 */
[C---:B------:R-:W-:Y:S02]  /*2650*/  SEL R16, R9.reuse, R16, !P4 ;  /* 0x0000001009107207 */ /* 0x040fe40006000000 */
[C---:B------:R-:W-:Y:S02]  /*2660*/  SEL R17, R9.reuse, R17, !P4 ;  /* 0x0000001109117207 */ /* 0x040fe40006000000 */
[C---:B------:R-:W-:Y:S02]  /*2670*/  SEL R18, R9.reuse, R18, !P4 ;  /* 0x0000001209127207 */ /* 0x040fe40006000000 */
[C---:B--2---:R-:W-:Y:S02]  /*2680*/  SEL R7, R9.reuse, R51, !P4 ;  /* 0x0000003309077207 */ /* 0x044fe40006000000 */
[----:B------:R-:W-:-:S02]  /*2690*/  SEL R19, R9, R19, !P4 ;  /* 0x0000001309137207 */ /* 0x000fc40006000000 */
[C---:B---3--:R-:W-:Y:S01]  /*26a0*/  SEL R3, R9.reuse, R53, !P4 ;  /* 0x0000003509037207 */ /* 0x048fe20006000000 */
[----:B------:R-:W-:Y:S01]  /*26b0*/  STL [R1+0x134], R7 ;  /* 0x0001340701007387 */ /* 0x000fe20000100800 */
[C---:B------:R-:W-:Y:S02]  /*26c0*/  SEL R20, R9.reuse, R20, !P4 ;  /* 0x0000001409147207 */ /* 0x040fe40006000000 */
[C---:B------:R-:W-:Y:S01]  /*26d0*/  SEL R21, R9.reuse, R21, !P4 ;  /* 0x0000001509157207 */ /* 0x040fe20006000000 */
[----:B------:R2:W-:Y:S01]  /*26e0*/  STL [R1+0x138], R3 ;  /* 0x0001380301007387 */ /* 0x0005e20000100800 */
[C---:B------:R-:W-:Y:S02]  /*26f0*/  SEL R22, R9.reuse, R22, !P4 ;  /* 0x0000001609167207 */ /* 0x040fe40006000000 */
[C---:B------:R-:W-:Y:S02]  /*2700*/  SEL R23, R9.reuse, R23, !P4 ;  /* 0x0000001709177207 */ /* 0x040fe40006000000 */
[----:B------:R-:W-:-:S02]  /*2710*/  SEL R24, R9, R24, !P4 ;  /* 0x0000001809187207 */ /* 0x000fc40006000000 */
[C---:B------:R-:W-:Y:S02]  /*2720*/  SEL R25, R9.reuse, R25, !P4 ;  /* 0x0000001909197207 */ /* 0x040fe40006000000 */
[C---:B------:R-:W-:Y:S02]  /*2730*/  SEL R27, R9.reuse, R11, !P4 ;  /* 0x0000000b091b7207 */ /* 0x040fe40006000000 */
[C---:B--2---:R-:W-:Y:S02]  /*2740*/  SEL R3, R9.reuse, R55, !P4 ;  /* 0x0000003709037207 */ /* 0x044fe40006000000 */
[C---:B------:R-:W-:Y:S02]  /*2750*/  SEL R28, R9.reuse, R28, !P4 ;  /* 0x0000001c091c7207 */ /* 0x040fe40006000000 */
[C---:B------:R-:W-:Y:S01]  /*2760*/  SEL R29, R9.reuse, R29, !P4 ;  /* 0x0000001d091d7207 */ /* 0x040fe20006000000 */
[----:B------:R2:W-:Y:S01]  /*2770*/  STL [R1+0x13c], R3 ;  /* 0x00013c0301007387 */ /* 0x0005e20000100800 */
[----:B------:R-:W-:-:S02]  /*2780*/  SEL R31, R9, R31, !P4 ;  /* 0x0000001f091f7207 */ /* 0x000fc40006000000 */
[C---:B------:R-:W-:Y:S01]  /*2790*/  SEL R32, R9.reuse, R33, !P4 ;  /* 0x0000002109207207 */ /* 0x040fe20006000000 */
[----:B------:R3:W-:Y:S01]  /*27a0*/  STL [R1+0x140], R2 ;  /* 0x0001400201007387 */ /* 0x0007e20000100800 */
[C---:B------:R-:W-:Y:S02]  /*27b0*/  SEL R42, R9.reuse, R35, !P4 ;  /* 0x00000023092a7207 */ /* 0x040fe40006000000 */
[C---:B------:R-:W-:Y:S01]  /*27c0*/  SEL R44, R9.reuse, R39, !P4 ;  /* 0x00000027092c7207 */ /* 0x040fe20006000000 */
[----:B------:R5:W-:Y:S01]  /*27d0*/  STL [R1+0x144], R0 ;  /* 0x0001440001007387 */ /* 0x000be20000100800 */
[C---:B------:R-:W-:Y:S01]  /*27e0*/  SEL R41, R9.reuse, R43, !P4 ;  /* 0x0000002b09297207 */ /* 0x040fe20006000000 */
[----:B--2---:R-:W-:Y:S01]  /*27f0*/  VIADD R3, R68, 0xffffff81 ;  /* 0xffffff8144037836 */ /* 0x004fe20000000000 */
[----:B------:R-:W-:Y:S02]  /*2800*/  SEL R40, R9, R47, !P4 ;  /* 0x0000002f09287207 */ /* 0x000fe40006000000 */
[----:B------:R-:W-:Y:S01]  /*2810*/  ISETP.GE.U32.AND P2, PT, R10, 0x7fffff01, PT ;  /* 0x7fffff010a00780c */ /* 0x000fe20003f46070 */
[----:B---3--:R-:W-:Y:S01]  /*2820*/  VIADD R2, R68, 0xffffff82 ;  /* 0xffffff8244027836 */ /* 0x008fe20000000000 */
[----:B------:R-:W-:Y:S01]  /*2830*/  ISETP.GE.U32.AND P6, PT, R3, 0x7fffff02, PT ;  /* 0x7fffff020300780c */ /* 0x000fe20003fc6070 */
[C---:B0-----:R-:W-:Y:S01]  /*2840*/  IMAD R3, R54.reuse, R5, RZ ;  /* 0x0000000536037224 */ /* 0x041fe200078e02ff */
[----:B------:R-:W-:Y:S01]  /*2850*/  ISETP.NE.U32.AND P1, PT, R54, RZ, PT ;  /* 0x000000ff3600720c */ /* 0x000fe20003f25070 */
[----:B-----5:R-:W-:Y:S01]  /*2860*/  VIADD R0, R68, 0xffffff83 ;  /* 0xffffff8344007836 */ /* 0x020fe20000000000 */
[----:B------:R-:W-:Y:S01]  /*2870*/  ISETP.GE.U32.AND P0, PT, R2, 0x7fffff03, PT ;  /* 0x7fffff030200780c */ /* 0x000fe20003f06070 */
[----:B------:R-:W-:Y:S01]  /*2880*/  VIADD R2, R68, 0xffffff84 ;  /* 0xffffff8444027836 */ /* 0x000fe20000000000 */
[----:B----4-:R-:W-:-:S02]  /*2890*/  LEA R5, P5, R3, UR14, 0x1 ;  /* 0x0000000e03057c11 */ /* 0x010fc4000f8a08ff */
[----:B------:R-:W-:Y:S01]  /*28a0*/  ISETP.GE.U32.AND P4, PT, R0, 0x7fffff04, PT ;  /* 0x7fffff040000780c */ /* 0x000fe20003f86070 */
[----:B-1----:R-:W-:Y:S01]  /*28b0*/  IMAD R0, R6, UR5, RZ ;  /* 0x0000000506007c24 */ /* 0x002fe2000f8e02ff */
[----:B------:R-:W-:Y:S01]  /*28c0*/  ISETP.GE.U32.AND P3, PT, R2, 0x7fffff05, PT ;  /* 0x7fffff050200780c */ /* 0x000fe20003f66070 */
[----:B------:R-:W-:Y:S01]  /*28d0*/  UMOV UR5, 0x1 ;  /* 0x0000000100057882 */ /* 0x000fe20000000000 */
[----:B------:R-:W-:Y:S02]  /*28e0*/  LEA.HI.X.SX32 R3, R3, UR15, 0x1, P5 ;  /* 0x0000000f03037c11 */ /* 0x000fe4000a8f0eff */
[----:B------:R-:W-:-:S04]  /*28f0*/  LEA R2, P5, R0, UR12, 0x1 ;  /* 0x0000000c00027c11 */ /* 0x000fc8000f8a08ff */
[----:B------:R-:W-:Y:S01]  /*2900*/  LEA.HI.X.SX32 R0, R0, UR13, 0x1, P5 ;  /* 0x0000000d00007c11 */ /* 0x000fe2000a8f0eff */
[----:B------:R-:W-:Y:S08]  /*2910*/  BRA.U UP0, `(.L_x_11) ;  /* 0x0000000100187547 */ /* 0x000ff0000b800000 */
[----:B------:R-:W-:Y:S01]  /*2920*/  ELECT P5, URZ, PT ;  /* 0x0000000000ff782f */ /* 0x000fe200038a0000 */
[----:B------:R-:W-:Y:S01]  /*2930*/  IMAD.MOV.U32 R6, RZ, RZ, 0x1 ;  /* 0x00000001ff067424 */ /* 0x000fe200078e00ff */
[----:B------:R-:W-:Y:S11]  /*2940*/  UVIRTCOUNT.DEALLOC.SMPOOL 0x80 ;  /* 0x000000800000784c */ /* 0x000ff60000000000 */
[----:B------:R-:W-:-:S04]  /*2950*/  @P5 MOV R7, 0x40 ;  /* 0x0000004000075802 */ /* 0x000fc80000000f00 */
[----:B------:R-:W-:-:S05]  /*2960*/  @P5 LEA R7, R52, R7, 0x18 ;  /* 0x0000000734075211 */ /* 0x000fca00078ec0ff */
[----:B------:R0:W-:Y:S02]  /*2970*/  @P5 STS.U8 [R7], R6 ;  /* 0x0000000607005388 */ /* 0x0001e40000000000 */
.L_x_11:
[----:B------:R1:W-:Y:S01]  /*2980*/  STL [R1+0x5b8], R27 ;  /* 0x0005b81b01007387 */ /* 0x0003e20000100800 */
[----:B0-----:R-:W-:Y:S01]  /*2990*/  PRMT R6, RZ, 0x7610, R6 ;  /* 0x00007610ff067816 */ /* 0x001fe20000000006 */
[C---:B------:R-:W-:Y:S01]  /*29a0*/  IMAD R33, R4.reuse, 0xfe, RZ ;  /* 0x000000fe04217824 */ /* 0x040fe200078e02ff */
[----:B------:R-:W-:Y:S01]  /*29b0*/  UIADD3 UR7, UPT, UPT, UR18, UR4, URZ ;  /* 0x0000000412077290 */ /* 0x000fe2000fffe0ff */
[----:B------:R-:W-:Y:S01]  /*29c0*/  STL [R1+0x5b4], R28 ;  /* 0x0005b41c01007387 */ /* 0x000fe20000100800 */
[----:B------:R-:W-:Y:S01]  /*29d0*/  VOTEU.ALL UP1, P1 ;  /* 0x0000000000ff7886 */ /* 0x000fe20000820000 */
[----:B------:R-:W-:Y:S01]  /*29e0*/  UIADD3 UR8, UPT, UPT, UR6, 0x4000, URZ ;  /* 0x0000400006087890 */ /* 0x000fe2000fffe0ff */
[----:B------:R-:W-:Y:S01]  /*29f0*/  IMAD R7, R4, 0x7f, RZ ;  /* 0x0000007f04077824 */ /* 0x000fe200078e02ff */
[----:B------:R-:W-:Y:S01]  /*2a00*/  STL [R1+0x5b0], R29 ;  /* 0x0005b01d01007387 */ /* 0x000fe20000100800 */
[----:B------:R-:W-:Y:S01]  /*2a10*/  VOTEU.ALL UP2, P1 ;  /* 0x0000000000ff7886 */ /* 0x000fe20000840000 */
[----:B------:R-:W-:-:S04]  /*2a20*/  @!UP1 UIADD3 UR10, UPT, UPT, -UR5, 0x100000, URZ ;  /* 0x00100000050a9890 */ /* 0x000fc8000fffe1ff */
[----:B------:R-:W-:Y:S02]  /*2a30*/  @!UP1 USHF.L.U32 UR11, UR10, 0xb, URZ ;  /* 0x0000000b0a0b9899 */ /* 0x000fe400080006ff */
[----:B------:R-:W-:Y:S01]  /*2a40*/  @!UP1 USHF.L.U32 UR10, UR10, 0x1, URZ ;  /* 0x000000010a0a9899 */ /* 0x000fe200080006ff */
[C---:B------:R-:W-:Y:S01]  /*2a50*/  IMAD R11, R4.reuse, 0xfc, RZ ;  /* 0x000000fc040b7824 */ /* 0x040fe200078e02ff */
[----:B------:R-:W-:Y:S01]  /*2a60*/  STL [R1+0x5ac], R31 ;  /* 0x0005ac1f01007387 */ /* 0x000fe20000100800 */
[----:B------:R-:W-:Y:S01]  /*2a70*/  IMAD R9, R4, 0x7e, RZ ;  /* 0x0000007e04097824 */ /* 0x000fe200078e02ff */
[----:B------:R-:W-:Y:S01]  /*2a80*/  PRMT R12, RZ, 0x7610, R12 ;  /* 0x00007610ff0c7816 */ /* 0x000fe2000000000c */
[----:B------:R-:W-:Y:S01]  /*2a90*/  VIADD R8, R68, 0xffffff85 ;  /* 0xffffff8544087836 */ /* 0x000fe20000000000 */
[----:B------:R-:W-:Y:S01]  /*2aa0*/  STL [R1+0x5a8], R32 ;  /* 0x0005a82001007387 */ /* 0x000fe20000100800 */
[----:B-1----:R-:W-:Y:S01]  /*2ab0*/  PRMT R27, RZ, 0x7610, R27 ;  /* 0x00007610ff1b7816 */ /* 0x002fe2000000001b */
[----:B------:R-:W0:Y:S02]  /*2ac0*/  LDCU UR4, c[0x0][0x3b0] ;  /* 0x00007600ff0477ac */ /* 0x000e240008000800 */
[----:B------:R-:W-:Y:S01]  /*2ad0*/  STL [R1+0x5a4], R5 ;  /* 0x0005a40501007387 */ /* 0x000fe20000100800 */
[----:B------:R-:W-:Y:S01]  /*2ae0*/  PRMT R35, RZ, 0x7610, R35 ;  /* 0x00007610ff237816 */ /* 0x000fe20000000023 */
[----:B------:R-:W1:Y:S02]  /*2af0*/  LDCU UR12, c[0x0][0x3b0] ;  /* 0x00007600ff0c77ac */ /* 0x000e640008000800 */
[----:B------:R-:W-:Y:S01]  /*2b00*/  STL [R1+0x5a0], R3 ;  /* 0x0005a00301007387 */ /* 0x000fe20000100800 */
[----:B------:R-:W-:Y:S01]  /*2b10*/  PRMT R30, RZ, 0x7610, R30 ;  /* 0x00007610ff1e7816 */ /* 0x000fe2000000001e */
[----:B------:R-:W2:Y:S02]  /*2b20*/  LDCU UR13, c[0x0][0x3b0] ;  /* 0x00007600ff0d77ac */ /* 0x000ea40008000800 */
[----:B------:R3:W-:Y:S01]  /*2b30*/  STL.S16 [R1+0x594], R6 ;  /* 0x0005940601007387 */ /* 0x0007e20000100600 */
[----:B------:R-:W-:Y:S01]  /*2b40*/  PRMT R34, RZ, 0x7610, R34 ;  /* 0x00007610ff227816 */ /* 0x000fe20000000022 */
[----:B------:R-:W4:Y:S01]  /*2b50*/  LDCU UR14, c[0x0][0x3b0] ;  /* 0x00007600ff0e77ac */ /* 0x000f220008000800 */
[----:B------:R-:W-:-:S02]  /*2b60*/  PRMT R36, RZ, 0x7610, R36 ;  /* 0x00007610ff247816 */ /* 0x000fc40000000024 */
[----:B------:R-:W-:Y:S01]  /*2b70*/  PRMT R37, RZ, 0x7610, R37 ;  /* 0x00007610ff257816 */ /* 0x000fe20000000025 */
[----:B------:R-:W0:Y:S01]  /*2b80*/  LDCU UR26, c[0x0][0x3b0] ;  /* 0x00007600ff1a77ac */ /* 0x000e220008000800 */
[----:B---3--:R-:W-:Y:S01]  /*2b90*/  IADD3 R6, P5, PT, R33, R2, RZ ;  /* 0x0000000221067210 */ /* 0x008fe20007fbe0ff */
[----:B------:R-:W3:Y:S01]  /*2ba0*/  LDCU UR15, c[0x0][0x3b0] ;  /* 0x00007600ff0f77ac */ /* 0x000ee20008000800 */
[----:B------:R-:W2:Y:S02]  /*2bb0*/  LDL R33, [R1+0x594] ;  /* 0x0005940001217983 */ /* 0x000ea40000100800 */
[----:B------:R-:W-:Y:S01]  /*2bc0*/  LEA.HI.X.SX32 R7, R7, R0, 0x1, P5 ;  /* 0x0000000007077211 */ /* 0x000fe200028f0eff */
[----:B------:R-:W0:Y:S01]  /*2bd0*/  LDCU UR19, c[0x0][0x3b0] ;  /* 0x00007600ff1377ac */ /* 0x000e220008000800 */
[----:B------:R-:W-:Y:S01]  /*2be0*/  STTM.x64 tmem[UR7], RZ ;  /* 0x000000ff000079ed */ /* 0x000fe20008340007 */
[----:B------:R-:W0:Y:S02]  /*2bf0*/  FENCE.VIEW.ASYNC.T ;  /* 0x00000000000073c6 */ /* 0x000e240000000200 */
[----:B0-----:R-:W-:Y:S01]  /*2c00*/  BAR.SYNC.DEFER_BLOCKING 0x0 ;  /* 0x0000000000007b1d */ /* 0x001fe20000010000 */
[----:B------:R-:W-:-:S02]  /*2c10*/  IADD3 R10, P5, PT, R11, R2, RZ ;  /* 0x000000020b0a7210 */ /* 0x000fc40007fbe0ff */
[----:B------:R-:W-:Y:S02]  /*2c20*/  PRMT R38, RZ, 0x7610, R38 ;  /* 0x00007610ff267816 */ /* 0x000fe40000000026 */
[----:B------:R-:W-:Y:S01]  /*2c30*/  PRMT R57, RZ, 0x7610, R57 ;  /* 0x00007610ff397816 */ /* 0x000fe20000000039 */
[----:B------:R-:W0:Y:S01]  /*2c40*/  LDCU UR20, c[0x0][0x3b0] ;  /* 0x00007600ff1477ac */ /* 0x000e220008000800 */
[----:B------:R-:W-:Y:S01]  /*2c50*/  STL [R1+0x520], R6 ;  /* 0x0005200601007387 */ /* 0x000fe20000100800 */
[----:B------:R-:W-:Y:S01]  /*2c60*/  PRMT R59, RZ, 0x7610, R59 ;  /* 0x00007610ff3b7816 */ /* 0x000fe2000000003b */
[----:B------:R-:W0:Y:S02]  /*2c70*/  LDCU UR21, c[0x0][0x3b0] ;  /* 0x00007600ff1577ac */ /* 0x000e240008000800 */
[----:B------:R0:W-:Y:S01]  /*2c80*/  STL [R1+0x51c], R7 ;  /* 0x00051c0701007387 */ /* 0x0001e20000100800 */
[----:B------:R-:W-:Y:S01]  /*2c90*/  PRMT R51, RZ, 0x7610, R51 ;  /* 0x00007610ff337816 */ /* 0x000fe20000000033 */
[----:B------:R-:W0:Y:S01]  /*2ca0*/  LDCU UR22, c[0x0][0x3b0] ;  /* 0x00007600ff1677ac */ /* 0x000e220008000800 */
[----:B------:R-:W-:-:S02]  /*2cb0*/  PRMT R58, RZ, 0x7610, R58 ;  /* 0x00007610ff3a7816 */ /* 0x000fc4000000003a */
[----:B------:R-:W-:Y:S01]  /*2cc0*/  PRMT R55, RZ, 0x7610, R55 ;  /* 0x00007610ff377816 */ /* 0x000fe20000000037 */
[----:B------:R-:W0:Y:S01]  /*2cd0*/  LDCU UR23, c[0x0][0x3b0] ;  /* 0x00007600ff1777ac */ /* 0x000e220008000800 */
[----:B------:R-:W-:Y:S02]  /*2ce0*/  PRMT R56, RZ, 0x7610, R56 ;  /* 0x00007610ff387816 */ /* 0x000fe40000000038 */
[----:B------:R-:W-:Y:S01]  /*2cf0*/  PRMT R54, RZ, 0x7610, R54 ;  /* 0x00007610ff367816 */ /* 0x000fe20000000036 */
[----:B------:R-:W0:Y:S01]  /*2d00*/  LDCU UR24, c[0x0][0x3b0] ;  /* 0x00007600ff1877ac */ /* 0x000e220008000800 */
[----:B------:R-:W0:Y:S02]  /*2d10*/  FENCE.VIEW.ASYNC.S ;  /* 0x00000000000073c6 */ /* 0x000e240000000000 */
[----:B0-----:R0:W0:Y:S02]  /*2d20*/  @!UP2 SYNCS.EXCH.64 URZ, [UR8], UR10 ;  /* 0x0000000a08ffa5b2 */ /* 0x0010240008000100 */
[----:B0-----:R-:W-:Y:S01]  /*2d30*/  BAR.SYNC.DEFER_BLOCKING 0x0 ;  /* 0x0000000000007b1d */ /* 0x001fe20000010000 */
[----:B------:R-:W-:-:S02]  /*2d40*/  PRMT R53, RZ, 0x7610, R53 ;  /* 0x00007610ff357816 */ /* 0x000fc40000000035 */
[----:B------:R-:W-:Y:S02]  /*2d50*/  PRMT R52, RZ, 0x7610, R52 ;  /* 0x00007610ff347816 */ /* 0x000fe40000000034 */
[----:B------:R-:W-:Y:S01]  /*2d60*/  PRMT R50, RZ, 0x7610, R50 ;  /* 0x00007610ff327816 */ /* 0x000fe20000000032 */
[----:B------:R-:W0:Y:S01]  /*2d70*/  LDCU UR25, c[0x0][0x3b0] ;  /* 0x00007600ff1977ac */ /* 0x000e220008000800 */
[----:B------:R-:W-:Y:S01]  /*2d80*/  STL [R1+0x518], R10 ;  /* 0x0005180a01007387 */ /* 0x000fe20000100800 */
[----:B------:R-:W-:Y:S01]  /*2d90*/  IMAD R11, R4, 0x7d, RZ ;  /* 0x0000007d040b7824 */ /* 0x000fe200078e02ff */
[----:B------:R-:W-:Y:S01]  /*2da0*/  PRMT R49, RZ, 0x7610, R49 ;  /* 0x00007610ff317816 */ /* 0x000fe20000000031 */
[----:B------:R-:W0:Y:S01]  /*2db0*/  LDCU UR10, c[0x0][0x3b0] ;  /* 0x00007600ff0a77ac */ /* 0x000e220008000800 */
[----:B------:R-:W-:Y:S02]  /*2dc0*/  PRMT R48, RZ, 0x7610, R48 ;  /* 0x00007610ff307816 */ /* 0x000fe40000000030 */
        /* <DEDUP_REMOVED lines=14> */
[----:B--2---:R2:W3:Y:S02]  /*2eb0*/  @!P2 LDG.E.U16 R33, desc[UR16][R6.64] ;  /* 0x000000100621a981 */ /* 0x0044e4000c1e1500 */
[----:B--2---:R-:W-:Y:S01]  /*2ec0*/  IMAD.MOV.U32 R7, RZ, RZ, R10 ;  /* 0x000000ffff077224 */ /* 0x004fe200078e000a */
[----:B------:R-:W-:-:S04]  /*2ed0*/  LEA.HI.X.SX32 R6, R9, R0, 0x1, P5 ;  /* 0x0000000009067211 */ /* 0x000fc800028f0eff */
[-C--:B------:R-:W-:Y:S01]  /*2ee0*/  @!P6 LOP3.LUT R7, R7, R6.reuse, RZ, 0x3c, !PT ;  /* 0x000000060707e212 */ /* 0x080fe200078e3cff */
[----:B---3--:R2:W-:Y:S01]  /*2ef0*/  @!P2 STL [R1+0x594], R33 ;  /* 0x000594210100a387 */ /* 0x0085e20000100800 */
[----:B------:R-:W-:Y:S01]  /*2f00*/  ISETP.GE.U32.AND P2, PT, R8, 0x7fffff06, PT ;  /* 0x7fffff060800780c */ /* 0x000fe20003f46070 */
[----:B------:R-:W-:Y:S02]  /*2f10*/  VIADD R8, R68, 0xffffff86 ;  /* 0xffffff8644087836 */ /* 0x000fe40000000000 */
[----:B------:R3:W-:Y:S01]  /*2f20*/  STL [R1+0x514], R6 ;  /* 0x0005140601007387 */ /* 0x0007e20000100800 */
[----:B--2---:R-:W-:Y:S01]  /*2f30*/  IMAD R33, R4, 0xfa, RZ ;  /* 0x000000fa04217824 */ /* 0x004fe200078e02ff */
[----:B---3--:R-:W-:-:S04]  /*2f40*/  @!P6 LOP3.LUT R6, R7, R6, RZ, 0x3c, !PT ;  /* 0x000000060706e212 */ /* 0x008fc800078e3cff */
[----:B------:R-:W-:Y:S02]  /*2f50*/  IADD3 R10, P5, PT, R33, R2, RZ ;  /* 0x00000002210a7210 */ /* 0x000fe40007fbe0ff */
[----:B------:R-:W-:-:S05]  /*2f60*/  @!P6 LOP3.LUT R7, R7, R6, RZ, 0x3c, !PT ;  /* 0x000000060707e212 */ /* 0x000fca00078e3cff */
[----:B------:R2:W3:Y:S01]  /*2f70*/  @!P6 LDG.E.U16 R12, desc[UR16][R6.64] ;  /* 0x00000010060ce981 */ /* 0x0004e2000c1e1500 */
[----:B------:R-:W-:Y:S01]  /*2f80*/  IMAD R33, R4, 0xf8, RZ ;  /* 0x000000f804217824 */ /* 0x000fe200078e02ff */
[----:B------:R-:W-:Y:S01]  /*2f90*/  ISETP.GE.U32.AND P6, PT, R8, 0x7fffff07, PT ;  /* 0x7fffff070800780c */ /* 0x000fe20003fc6070 */
[----:B------:R-:W-:Y:S01]  /*2fa0*/  VIADD R8, R68, 0xffffff87 ;  /* 0xffffff8744087836 */ /* 0x000fe20000000000 */
[----:B------:R0:W-:Y:S01]  /*2fb0*/  STL [R1+0x510], R10 ;  /* 0x0005100a01007387 */ /* 0x0001e20000100800 */
[----:B--2---:R-:W-:Y:S01]  /*2fc0*/  IMAD.MOV.U32 R7, RZ, RZ, R10 ;  /* 0x000000ffff077224 */ /* 0x004fe200078e000a */
[----:B------:R-:W-:Y:S02]  /*2fd0*/  LEA.HI.X.SX32 R6, R11, R0, 0x1, P5 ;  /* 0x000000000b067211 */ /* 0x000fe400028f0eff */
[----:B------:R-:W-:Y:S01]  /*2fe0*/  PRMT R11, RZ, 0x7610, R11 ;  /* 0x00007610ff0b7816 */ /* 0x000fe2000000000b */
[----:B0-----:R-:W-:Y:S01]  /*2ff0*/  IMAD R10, R4, 0x7c, RZ ;  /* 0x0000007c040a7824 */ /* 0x001fe200078e02ff */
[-C--:B------:R-:W-:Y:S01]  /*3000*/  @!P0 LOP3.LUT R7, R7, R6.reuse, RZ, 0x3c, !PT ;  /* 0x0000000607078212 */ /* 0x080fe200078e3cff */
[----:B------:R0:W-:Y:S03]  /*3010*/  STL [R1+0x50c], R6 ;  /* 0x00050c0601007387 */ /* 0x0001e60000100800 */
[----:B0-----:R-:W-:-:S04]  /*3020*/  @!P0 LOP3.LUT R6, R7, R6, RZ, 0x3c, !PT ;  /* 0x0000000607068212 */ /* 0x001fc800078e3cff */
[----:B------:R-:W-:-:S05]  /*3030*/  @!P0 LOP3.LUT R7, R7, R6, RZ, 0x3c, !PT ;  /* 0x0000000607078212 */ /* 0x000fca00078e3cff */
[----:B------:R0:W2:Y:S04]  /*3040*/  @!P0 LDG.E.U16 R11, desc[UR16][R6.64] ;  /* 0x00000010060b8981 */ /* 0x0000a8000c1e1500 */
[----:B---3--:R3:W-:Y:S02]  /*3050*/  STL [R1+0x598], R12 ;  /* 0x0005980c01007387 */ /* 0x0087e40000100800 */
[----:B---3--:R-:W-:-:S04]  /*3060*/  IADD3 R12, P5, PT, R33, R2, RZ ;  /* 0x00000002210c7210 */ /* 0x008fc80007fbe0ff */
[----:B0-----:R-:W-:Y:S01]  /*3070*/  LEA.HI.X.SX32 R6, R10, R0, 0x1, P5 ;  /* 0x000000000a067211 */ /* 0x001fe200028f0eff */
[----:B------:R-:W-:Y:S01]  /*3080*/  IMAD.MOV.U32 R7, RZ, RZ, R12 ;  /* 0x000000ffff077224 */ /* 0x000fe200078e000c */
[----:B------:R-:W-:Y:S04]  /*3090*/  STL [R1+0x508], R12 ;  /* 0x0005080c01007387 */ /* 0x000fe80000100800 */
[-C--:B------:R-:W-:Y:S01]  /*30a0*/  @!P4 LOP3.LUT R7, R7, R6.reuse, RZ, 0x3c, !PT ;  /* 0x000000060707c212 */ /* 0x080fe200078e3cff */
[----:B--2---:R-:W-:Y:S04]  /*30b0*/  STL [R1+0x58c], R11 ;  /* 0x00058c0b01007387 */ /* 0x004fe80000100800 */
[----:B------:R0:W-:Y:S02]  /*30c0*/  STL [R1+0x504], R6 ;  /* 0x0005040601007387 */ /* 0x0001e40000100800 */
[----:B0-----:R-:W-:-:S04]  /*30d0*/  @!P4 LOP3.LUT R6, R7, R6, RZ, 0x3c, !PT ;  /* 0x000000060706c212 */ /* 0x001fc800078e3cff */
[----:B------:R-:W-:-:S05]  /*30e0*/  @!P4 LOP3.LUT R7, R7, R6, RZ, 0x3c, !PT ;  /* 0x000000060707c212 */ /* 0x000fca00078e3cff */
[----:B------:R0:W2:Y:S01]  /*30f0*/  @!P4 LDG.E.U16 R27, desc[UR16][R6.64] ;  /* 0x00000010061bc981 */ /* 0x0000a2000c1e1500 */
[C---:B------:R-:W-:Y:S02]  /*3100*/  IMAD R33, R4.reuse, 0xf6, RZ ;  /* 0x000000f604217824 */ /* 0x040fe400078e02ff */
[----:B------:R-:W-:-:S03]  /*3110*/  IMAD R11, R4, 0x7b, RZ ;  /* 0x0000007b040b7824 */ /* 0x000fc600078e02ff */
[----:B------:R-:W-:-:S04]  /*3120*/  IADD3 R12, P5, PT, R33, R2, RZ ;  /* 0x00000002210c7210 */ /* 0x000fc80007fbe0ff */
[----:B0-----:R-:W-:Y:S01]  /*3130*/  LEA.HI.X.SX32 R6, R11, R0, 0x1, P5 ;  /* 0x000000000b067211 */ /* 0x001fe200028f0eff */
[----:B------:R-:W-:-:S05]  /*3140*/  IMAD.MOV.U32 R7, RZ, RZ, R12 ;  /* 0x000000ffff077224 */ /* 0x000fca00078e000c */
[-C--:B------:R-:W-:Y:S01]  /*3150*/  @!P3 LOP3.LUT R7, R7, R6.reuse, RZ, 0x3c, !PT ;  /* 0x000000060707b212 */ /* 0x080fe200078e3cff */
[----:B--2---:R0:W-:Y:S04]  /*3160*/  STL [R1+0x590], R27 ;  /* 0x0005901b01007387 */ /* 0x0041e80000100800 */
[----:B0-----:R-:W2:Y:S04]  /*3170*/  LDL.LU R27, [R1+0x5b8] ;  /* 0x0005b800011b7983 */ /* 0x001ea80000300800 */
[----:B------:R-:W-:Y:S04]  /*3180*/  STL [R1+0x500], R12 ;  /* 0x0005000c01007387 */ /* 0x000fe80000100800 */
[----:B------:R0:W-:Y:S02]  /*3190*/  STL [R1+0x4fc], R6 ;  /* 0x0004fc0601007387 */ /* 0x0001e40000100800 */
[----:B0-----:R-:W-:-:S04]  /*31a0*/  @!P3 LOP3.LUT R6, R7, R6, RZ, 0x3c, !PT ;  /* 0x000000060706b212 */ /* 0x001fc800078e3cff */
[----:B------:R-:W-:-:S05]  /*31b0*/  @!P3 LOP3.LUT R7, R7, R6, RZ, 0x3c, !PT ;  /* 0x000000060707b212 */ /* 0x000fca00078e3cff */
[----:B------:R0:W3:Y:S01]  /*31c0*/  @!P3 LDG.E.U16 R35, desc[UR16][R6.64] ;  /* 0x000000100623b981 */ /* 0x0000e2000c1e1500 */
[C---:B------:R-:W-:Y:S02]  /*31d0*/  IMAD R33, R4.reuse, 0xf4, RZ ;  /* 0x000000f404217824 */ /* 0x040fe400078e02ff */
[----:B------:R-:W-:-:S03]  /*31e0*/  IMAD R11, R4, 0x7a, RZ ;  /* 0x0000007a040b7824 */ /* 0x000fc600078e02ff */
[----:B------:R-:W-:-:S04]  /*31f0*/  IADD3 R12, P5, PT, R33, R2, RZ ;  /* 0x00000002210c7210 */ /* 0x000fc80007fbe0ff */
[----:B0-----:R-:W-:Y:S01]  /*3200*/  LEA.HI.X.SX32 R6, R11, R0, 0x1, P5 ;  /* 0x000000000b067211 */ /* 0x001fe200028f0eff */
[----:B------:R-:W-:Y:S01]  /*3210*/  IMAD.MOV.U32 R7, RZ, RZ, R12 ;  /* 0x000000ffff077224 */ /* 0x000fe200078e000c */
[----:B------:R-:W-:Y:S04]  /*3220*/  STL [R1+0x4f8], R12 ;  /* 0x0004f80c01007387 */ /* 0x000fe80000100800 */
[-C--:B------:R-:W-:Y:S01]  /*3230*/  @!P2 LOP3.LUT R7, R7, R6.reuse, RZ, 0x3c, !PT ;  /* 0x000000060707a212 */ /* 0x080fe200078e3cff */
[C---:B------:R-:W-:Y:S01]  /*3240*/  IMAD R33, R4.reuse, 0x79, RZ ;  /* 0x0000007904217824 */ /* 0x040fe200078e02ff */
[----:B---3--:R0:W-:Y:S04]  /*3250*/  STL [R1+0x584], R35 ;  /* 0x0005842301007387 */ /* 0x0081e80000100800 */
[----:B------:R3:W-:Y:S01]  /*3260*/  STL [R1+0x4f4], R6 ;  /* 0x0004f40601007387 */ /* 0x0007e20000100800 */
[----:B0-----:R-:W-:Y:S01]  /*3270*/  IMAD R35, R4, 0xf2, RZ ;  /* 0x000000f204237824 */ /* 0x001fe200078e02ff */
[----:B---3--:R-:W-:-:S04]  /*3280*/  @!P2 LOP3.LUT R6, R7, R6, RZ, 0x3c, !PT ;  /* 0x000000060706a212 */ /* 0x008fc800078e3cff */
[----:B------:R-:W-:Y:S02]  /*3290*/  IADD3 R12, P5, PT, R35, R2, RZ ;  /* 0x00000002230c7210 */ /* 0x000fe40007fbe0ff */
[----:B------:R-:W-:-:S05]  /*32a0*/  @!P2 LOP3.LUT R7, R7, R6, RZ, 0x3c, !PT ;  /* 0x000000060707a212 */ /* 0x000fca00078e3cff */
[----:B------:R0:W3:Y:S02]  /*32b0*/  @!P2 LDG.E.U16 R30, desc[UR16][R6.64] ;  /* 0x00000010061ea981 */ /* 0x0000e4000c1e1500 */
[----:B0-----:R-:W-:Y:S01]  /*32c0*/  IMAD.MOV.U32 R7, RZ, RZ, R12 ;  /* 0x000000ffff077224 */ /* 0x001fe200078e000c */
[----:B------:R-:W-:Y:S01]  /*32d0*/  LEA.HI.X.SX32 R6, R33, R0, 0x1, P5 ;  /* 0x0000000021067211 */ /* 0x000fe200028f0eff */
[----:B------:R-:W-:Y:S03]  /*32e0*/  STL [R1+0x4f0], R12 ;  /* 0x0004f00c01007387 */ /* 0x000fe60000100800 */
[-C--:B------:R-:W-:Y:S01]  /*32f0*/  @!P6 LOP3.LUT R7, R7, R6.reuse, RZ, 0x3c, !PT ;  /* 0x000000060707e212 */ /* 0x080fe200078e3cff */
[----:B------:R0:W-:Y:S01]  /*3300*/  STL [R1+0x4ec], R6 ;  /* 0x0004ec0601007387 */ /* 0x0001e20000100800 */
[----:B------:R-:W-:Y:S02]  /*3310*/  PRMT R33, RZ, 0x7610, R33 ;  /* 0x00007610ff217816 */ /* 0x000fe40000000021 */
[----:B0-----:R-:W-:-:S04]  /*3320*/  @!P6 LOP3.LUT R6, R7, R6, RZ, 0x3c, !PT ;  /* 0x000000060706e212 */ /* 0x001fc800078e3cff */
[----:B------:R-:W-:-:S05]  /*3330*/  @!P6 LOP3.LUT R7, R7, R6, RZ, 0x3c, !PT ;  /* 0x000000060707e212 */ /* 0x000fca00078e3cff */
[----:B------:R0:W2:Y:S01]  /*3340*/  @!P6 LDG.E.U16 R33, desc[UR16][R6.64] ;  /* 0x000000100621e981 */ /* 0x0000a2000c1e1500 */
[----:B------:R-:W-:Y:S01]  /*3350*/  IMAD R35, R4, 0xf0, RZ ;  /* 0x000000f004237824 */ /* 0x000fe200078e02ff */
[----:B------:R-:W-:Y:S01]  /*3360*/  ISETP.GE.U32.AND P0, PT, R8, 0x7fffff08, PT ;  /* 0x7fffff080800780c */ /* 0x000fe20003f06070 */
[----:B------:R-:W-:Y:S02]  /*3370*/  IMAD R12, R4, 0x78, RZ ;  /* 0x00000078040c7824 */ /* 0x000fe400078e02ff */
[----:B------:R-:W-:-:S05]  /*3380*/  VIADD R8, R68, 0xffffff88 ;  /* 0xffffff8844087836 */ /* 0x000fca0000000000 */
[----:B------:R-:W-:Y:S01]  /*3390*/  ISETP.GE.U32.AND P4, PT, R8, 0x7fffff09, PT ;  /* 0x7fffff090800780c */ /* 0x000fe20003f86070 */
[----:B---3--:R3:W-:Y:S02]  /*33a0*/  STL [R1+0x588], R30 ;  /* 0x0005881e01007387 */ /* 0x0087e40000100800 */
[----:B---3--:R-:W-:-:S04]  /*33b0*/  IADD3 R30, P5, PT, R35, R2, RZ ;  /* 0x00000002231e7210 */ /* 0x008fc80007fbe0ff */
[----:B0-----:R-:W-:Y:S01]  /*33c0*/  LEA.HI.X.SX32 R6, R12, R0, 0x1, P5 ;  /* 0x000000000c067211 */ /* 0x001fe200028f0eff */
[----:B------:R-:W-:Y:S01]  /*33d0*/  IMAD.MOV.U32 R7, RZ, RZ, R30 ;  /* 0x000000ffff077224 */ /* 0x000fe200078e001e */
[----:B------:R0:W-:Y:S04]  /*33e0*/  STL [R1+0x4e8], R30 ;  /* 0x0004e81e01007387 */ /* 0x0001e80000100800 */
[----:B------:R-:W-:Y:S01]  /*33f0*/  @!P0 LOP3.LUT R7, R7, R6, RZ, 0x3c, !PT ;  /* 0x0000000607078212 */ /* 0x000fe200078e3cff */
[----:B------:R-:W-:-:S05]  /*3400*/  IMAD R35, R4, 0xee, RZ ;  /* 0x000000ee04237824 */ /* 0x000fca00078e02ff */
[----:B0-----:R-:W-:Y:S01]  /*3410*/  IADD3 R30, P5, PT, R35, R2, RZ ;  /* 0x00000002231e7210 */ /* 0x001fe20007fbe0ff */
[----:B--2---:R-:W-:Y:S04]  /*3420*/  STL [R1+0x57c], R33 ;  /* 0x00057c2101007387 */ /* 0x004fe80000100800 */
[----:B------:R0:W-:Y:S02]  /*3430*/  STL [R1+0x4e4], R6 ;  /* 0x0004e40601007387 */ /* 0x0001e40000100800 */
[----:B0-----:R-:W-:Y:S01]  /*3440*/  @!P0 LOP3.LUT R6, R7, R6, RZ, 0x3c, !PT ;  /* 0x0000000607068212 */ /* 0x001fe200078e3cff */
[----:B------:R-:W-:-:S03]  /*3450*/  IMAD R33, R4, 0x77, RZ ;  /* 0x0000007704217824 */ /* 0x000fc600078e02ff */
[----:B------:R-:W-:-:S05]  /*3460*/  @!P0 LOP3.LUT R7, R7, R6, RZ, 0x3c, !PT ;  /* 0x0000000607078212 */ /* 0x000fca00078e3cff */
[----:B------:R0:W2:Y:S02]  /*3470*/  @!P0 LDG.E.U16 R34, desc[UR16][R6.64] ;  /* 0x0000001006228981 */ /* 0x0000a4000c1e1500 */
        /* <DEDUP_REMOVED lines=8> */
[----:B------:R0:W3:Y:S01]  /*3500*/  @!P4 LDG.E.U16 R33, desc[UR16][R6.64] ;  /* 0x000000100621c981 */ /* 0x0000e2000c1e1500 */
[----:B------:R-:W-:Y:S02]  /*3510*/  VIADD R8, R68, 0xffffff89 ;  /* 0xffffff8944087836 */ /* 0x000fe40000000000 */
[----:B------:R-:W-:-:S03]  /*3520*/  IMAD R35, R4, 0xec, RZ ;  /* 0x000000ec04237824 */ /* 0x000fc600078e02ff */
[----:B------:R-:W-:Y:S01]  /*3530*/  ISETP.GE.U32.AND P3, PT, R8, 0x7fffff0a, PT ;  /* 0x7fffff0a0800780c */ /* 0x000fe20003f66070 */
[----:B------:R-:W-:Y:S02]  /*3540*/  IMAD R30, R4, 0x76, RZ ;  /* 0x00000076041e7824 */ /* 0x000fe400078e02ff */
[----:B------:R-:W-:-:S05]  /*3550*/  VIADD R8, R68, 0xffffff8a ;  /* 0xffffff8a44087836 */ /* 0x000fca0000000000 */
[----:B------:R-:W-:Y:S01]  /*3560*/  ISETP.GE.U32.AND P2, PT, R8, 0x7fffff0b, PT ;  /* 0x7fffff0b0800780c */ /* 0x000fe20003f46070 */
[----:B--2---:R2:W-:Y:S02]  /*3570*/  STL [R1+0x580], R34 ;  /* 0x0005802201007387 */ /* 0x0045e40000100800 */
[----:B--2---:R-:W-:-:S04]  /*3580*/  IADD3 R34, P5, PT, R35, R2, RZ ;  /* 0x0000000223227210 */ /* 0x004fc80007fbe0ff */
[----:B0-----:R-:W-:Y:S01]  /*3590*/  LEA.HI.X.SX32 R6, R30, R0, 0x1, P5 ;  /* 0x000000001e067211 */ /* 0x001fe200028f0eff */
[----:B------:R-:W-:Y:S01]  /*35a0*/  IMAD.MOV.U32 R7, RZ, RZ, R34 ;  /* 0x000000ffff077224 */ /* 0x000fe200078e0022 */
[----:B------:R0:W-:Y:S04]  /*35b0*/  STL [R1+0x4d8], R34 ;  /* 0x0004d82201007387 */ /* 0x0001e80000100800 */
[----:B------:R-:W-:Y:S01]  /*35c0*/  @!P3 LOP3.LUT R7, R7, R6, RZ, 0x3c, !PT ;  /* 0x000000060707b212 */ /* 0x000fe200078e3cff */
[----:B------:R-:W-:-:S05]  /*35d0*/  IMAD R35, R4, 0xea, RZ ;  /* 0x000000ea04237824 */ /* 0x000fca00078e02ff */
[----:B0-----:R-:W-:Y:S01]  /*35e0*/  IADD3 R34, P5, PT, R35, R2, RZ ;  /* 0x0000000223227210 */ /* 0x001fe20007fbe0ff */
[----:B---3--:R-:W-:Y:S04]  /*35f0*/  STL [R1+0x574], R33 ;  /* 0x0005742101007387 */ /* 0x008fe80000100800 */
        /* <DEDUP_REMOVED lines=17> */
[----:B------:R-:W-:Y:S01]  /*3710*/  IMAD R34, R4, 0x74, RZ ;  /* 0x0000007404227824 */ /* 0x000fe200078e02ff */
[----:B--2---:R2:W-:Y:S02]  /*3720*/  STL [R1+0x578], R36 ;  /* 0x0005782401007387 */ /* 0x0045e40000100800 */
[----:B--2---:R-:W-:-:S04]  /*3730*/  IADD3 R36, P5, PT, R35, R2, RZ ;  /* 0x0000000223247210 */ /* 0x004fc80007fbe0ff */
[----:B0-----:R-:W-:Y:S01]  /*3740*/  LEA.HI.X.SX32 R6, R34, R0, 0x1, P5 ;  /* 0x0000000022067211 */ /* 0x001fe200028f0eff */
[----:B------:R-:W-:Y:S01]  /*3750*/  IMAD.MOV.U32 R7, RZ, RZ, R36 ;  /* 0x000000ffff077224 */ /* 0x000fe200078e0024 */
[----:B------:R-:W-:Y:S04]  /*3760*/  STL [R1+0x4c8], R36 ;  /* 0x0004c82401007387 */ /* 0x000fe80000100800 */
[-C--:B------:R-:W-:Y:S01]  /*3770*/  @!P6 LOP3.LUT R7, R7, R6.reuse, RZ, 0x3c, !PT ;  /* 0x000000060707e212 */ /* 0x080fe200078e3cff */
[----:B---3--:R-:W-:Y:S04]  /*3780*/  STL [R1+0x56c], R33 ;  /* 0x00056c2101007387 */ /* 0x008fe80000100800 */
[----:B------:R0:W-:Y:S02]  /*3790*/  STL [R1+0x4c4], R6 ;  /* 0x0004c40601007387 */ /* 0x0001e40000100800 */
[----:B0-----:R-:W-:-:S04]  /*37a0*/  @!P6 LOP3.LUT R6, R7, R6, RZ, 0x3c, !PT ;  /* 0x000000060706e212 */ /* 0x001fc800078e3cff */
[----:B------:R-:W-:-:S05]  /*37b0*/  @!P6 LOP3.LUT R7, R7, R6, RZ, 0x3c, !PT ;  /* 0x000000060707e212 */ /* 0x000fca00078e3cff */
[----:B------:R0:W2:Y:S01]  /*37c0*/  @!P6 LDG.E.U16 R37, desc[UR16][R6.64] ;  /* 0x000000100625e981 */ /* 0x0000a2000c1e1500 */
[----:B------:R-:W-:Y:S02]  /*37d0*/  VIADD R8, R68, 0xffffff8c ;  /* 0xffffff8c44087836 */ /* 0x000fe40000000000 */
[----:B------:R-:W-:-:S03]  /*37e0*/  IMAD R35, R4, 0xe6, RZ ;  /* 0x000000e604237824 */ /* 0x000fc600078e02ff */
[----:B------:R-:W-:Y:S01]  /*37f0*/  ISETP.GE.U32.AND P0, PT, R8, 0x7fffff0d, PT ;  /* 0x7fffff0d0800780c */ /* 0x000fe20003f06070 */
[----:B------:R-:W-:Y:S01]  /*3800*/  IMAD R33, R4, 0x73, RZ ;  /* 0x0000007304217824 */ /* 0x000fe200078e02ff */
[----:B------:R-:W-:-:S04]  /*3810*/  IADD3 R36, P5, PT, R35, R2, RZ ;  /* 0x0000000223247210 */ /* 0x000fc80007fbe0ff */
[----:B0-----:R-:W-:Y:S01]  /*3820*/  LEA.HI.X.SX32 R6, R33, R0, 0x1, P5 ;  /* 0x0000000021067211 */ /* 0x001fe200028f0eff */
[----:B------:R-:W-:Y:S01]  /*3830*/  IMAD.MOV.U32 R7, RZ, RZ, R36 ;  /* 0x000000ffff077224 */ /* 0x000fe200078e0024 */
[----:B------:R-:W-:Y:S05]  /*3840*/  STL [R1+0x4c0], R36 ;  /* 0x0004c02401007387 */ /* 0x000fea0000100800 */
[-C--:B------:R-:W-:Y:S02]  /*3850*/  @!P0 LOP3.LUT R7, R7, R6.reuse, RZ, 0x3c, !PT ;  /* 0x0000000607078212 */ /* 0x080fe400078e3cff */
[----:B------:R-:W-:Y:S01]  /*3860*/  PRMT R33, RZ, 0x7610, R33 ;  /* 0x00007610ff217816 */ /* 0x000fe20000000021 */
[----:B--2---:R-:W-:Y:S04]  /*3870*/  STL [R1+0x570], R37 ;  /* 0x0005702501007387 */ /* 0x004fe80000100800 */
        /* <DEDUP_REMOVED lines=11> */
[----:B------:R0:W-:Y:S01]  /*3930*/  STL [R1+0x4b8], R36 ;  /* 0x0004b82401007387 */ /* 0x0001e20000100800 */
[----:B------:R-:W-:-:S04]  /*3940*/  VIADD R8, R68, 0xffffff8e ;  /* 0xffffff8e44087836 */ /* 0x000fc80000000000 */
[----:B------:R-:W-:Y:S01]  /*3950*/  @!P4 LOP3.LUT R7, R7, R6, RZ, 0x3c, !PT ;  /* 0x000000060707c212 */ /* 0x000fe200078e3cff */
[----:B------:R-:W-:Y:S01]  /*3960*/  IMAD R37, R4, 0xe2, RZ ;  /* 0x000000e204257824 */ /* 0x000fe200078e02ff */
[----:B------:R-:W-:-:S04]  /*3970*/  ISETP.GE.U32.AND P3, PT, R8, 0x7fffff0f, PT ;  /* 0x7fffff0f0800780c */ /* 0x000fc80003f66070 */
        /* <DEDUP_REMOVED lines=35> */
[----:B------:R-:W-:Y:S01]  /*3bb0*/  IADD3 R38, P5, PT, R37, R2, RZ ;  /* 0x0000000225267210 */ /* 0x000fe20007fbe0ff */
[----:B------:R-:W-:-:S03]  /*3bc0*/  VIADD R8, R68, 0xffffff91 ;  /* 0xffffff9144087836 */ /* 0x000fc60000000000 */
[----:B0-----:R-:W-:Y:S01]  /*3bd0*/  LEA.HI.X.SX32 R6, R33, R0, 0x1, P5 ;  /* 0x0000000021067211 */ /* 0x001fe200028f0eff */
[----:B------:R-:W-:Y:S01]  /*3be0*/  IMAD.MOV.U32 R7, RZ, RZ, R38 ;  /* 0x000000ffff077224 */ /* 0x000fe200078e0026 */
[----:B------:R-:W-:Y:S01]  /*3bf0*/  STL [R1+0x4a0], R38 ;  /* 0x0004a02601007387 */ /* 0x000fe20000100800 */
[----:B------:R-:W-:-:S04]  /*3c00*/  ISETP.GE.U32.AND P0, PT, R8, 0x7fffff12, PT ;  /* 0x7fffff120800780c */ /* 0x000fc80003f06070 */
[-C--:B------:R-:W-:Y:S01]  /*3c10*/  @!P6 LOP3.LUT R7, R7, R6.reuse, RZ, 0x3c, !PT ;  /* 0x000000060707e212 */ /* 0x080fe200078e3cff */
[----:B------:R0:W-:Y:S01]  /*3c20*/  STL [R1+0x49c], R6 ;  /* 0x00049c0601007387 */ /* 0x0001e20000100800 */
[----:B------:R-:W-:Y:S02]  /*3c30*/  IMAD R37, R4, 0xdc, RZ ;  /* 0x000000dc04257824 */ /* 0x000fe400078e02ff */
[----:B0-----:R-:W-:-:S04]  /*3c40*/  @!P6 LOP3.LUT R6, R7, R6, RZ, 0x3c, !PT ;  /* 0x000000060706e212 */ /* 0x001fc800078e3cff */
[----:B------:R-:W-:Y:S01]  /*3c50*/  @!P6 LOP3.LUT R7, R7, R6, RZ, 0x3c, !PT ;  /* 0x000000060707e212 */ /* 0x000fe200078e3cff */
[----:B------:R-:W-:-:S04]  /*3c60*/  IMAD R38, R4, 0x6e, RZ ;  /* 0x0000006e04267824 */ /* 0x000fc800078e02ff */
[----:B------:R0:W3:Y:S04]  /*3c70*/  @!P6 LDG.E.U16 R59, desc[UR16][R6.64] ;  /* 0x00000010063be981 */ /* 0x0000e8000c1e1500 */
[----:B--2---:R2:W-:Y:S02]  /*3c80*/  STL [R1+0x560], R57 ;  /* 0x0005603901007387 */ /* 0x0045e40000100800 */
[----:B--2---:R-:W-:-:S04]  /*3c90*/  IADD3 R57, P5, PT, R37, R2, RZ ;  /* 0x0000000225397210 */ /* 0x004fc80007fbe0ff */
[----:B0-----:R-:W-:Y:S01]  /*3ca0*/  LEA.HI.X.SX32 R7, R38, R0, 0x1, P5 ;  /* 0x0000000026077211 */ /* 0x001fe200028f0eff */
[----:B------:R-:W-:-:S05]  /*3cb0*/  @!P0 IMAD.MOV.U32 R6, RZ, RZ, R57 ;  /* 0x000000ffff068224 */ /* 0x000fca00078e0039 */
[----:B------:R0:W2:Y:S01]  /*3cc0*/  @!P0 LDG.E.U16 R51, desc[UR16][R6.64] ;  /* 0x0000001006338981 */ /* 0x0000a2000c1e1500 */
[----:B------:R-:W-:Y:S02]  /*3cd0*/  VIADD R8, R68, 0xffffff92 ;  /* 0xffffff9244087836 */ /* 0x000fe40000000000 */
[----:B------:R-:W-:Y:S01]  /*3ce0*/  IMAD R37, R4, 0xda, RZ ;  /* 0x000000da04257824 */ /* 0x000fe200078e02ff */
[----:B------:R-:W-:Y:S02]  /*3cf0*/  STL [R1+0x498], R57 ;  /* 0x0004983901007387 */ /* 0x000fe40000100800 */
[----:B------:R-:W-:Y:S01]  /*3d00*/  ISETP.GE.U32.AND P4, PT, R8, 0x7fffff13, PT ;  /* 0x7fffff130800780c */ /* 0x000fe20003f86070 */
[----:B------:R-:W-:Y:S01]  /*3d10*/  IMAD R33, R4, 0x6d, RZ ;  /* 0x0000006d04217824 */ /* 0x000fe200078e02ff */
[----:B------:R-:W-:Y:S01]  /*3d20*/  STL [R1+0x494], R7 ;  /* 0x0004940701007387 */ /* 0x000fe20000100800 */
[----:B------:R-:W-:-:S03]  /*3d30*/  VIADD R8, R68, 0xffffff93 ;  /* 0xffffff9344087836 */ /* 0x000fc60000000000 */
[----:B---3--:R3:W-:Y:S02]  /*3d40*/  STL [R1+0x554], R59 ;  /* 0x0005543b01007387 */ /* 0x0087e40000100800 */
[----:B------:R-:W-:Y:S02]  /*3d50*/  ISETP.GE.U32.AND P3, PT, R8, 0x7fffff14, PT ;  /* 0x7fffff140800780c */ /* 0x000fe40003f66070 */
[----:B---3--:R-:W-:Y:S01]  /*3d60*/  IADD3 R59, P5, PT, R37, R2, RZ ;  /* 0x00000002253b7210 */ /* 0x008fe20007fbe0ff */
[----:B------:R-:W-:-:S03]  /*3d70*/  IMAD R37, R4, 0xd8, RZ ;  /* 0x000000d804257824 */ /* 0x000fc600078e02ff */
[----:B------:R-:W-:Y:S01]  /*3d80*/  LEA.HI.X.SX32 R33, R33, R0, 0x1, P5 ;  /* 0x0000000021217211 */ /* 0x000fe200028f0eff */
[----:B------:R-:W-:Y:S01]  /*3d90*/  STL [R1+0x490], R59 ;  /* 0x0004903b01007387 */ /* 0x000fe20000100800 */
[----:B0-----:R-:W-:Y:S01]  /*3da0*/  @!P4 IMAD.MOV.U32 R6, RZ, RZ, R59 ;  /* 0x000000ffff06c224 */ /* 0x001fe200078e003b */
[----:B------:R-:W-:Y:S02]  /*3db0*/  IADD3 R57, P5, PT, R37, R2, RZ ;  /* 0x0000000225397210 */ /* 0x000fe40007fbe0ff */
[----:B------:R-:W-:-:S05]  /*3dc0*/  @!P4 IMAD.MOV.U32 R7, RZ, RZ, R33 ;  /* 0x000000ffff07c224 */ /* 0x000fca00078e0021 */
[----:B------:R0:W3:Y:S02]  /*3dd0*/  @!P4 LDG.E.U16 R58, desc[UR16][R6.64] ;  /* 0x00000010063ac981 */ /* 0x0000e4000c1e1500 */
[----:B0-----:R-:W-:Y:S02]  /*3de0*/  @!P3 IMAD.MOV.U32 R6, RZ, RZ, R57 ;  /* 0x000000ffff06b224 */ /* 0x001fe400078e0039 */
[----:B--2---:R0:W-:Y:S02]  /*3df0*/  STL [R1+0x558], R51 ;  /* 0x0005583301007387 */ /* 0x0041e40000100800 */
[----:B0-----:R-:W-:-:S05]  /*3e00*/  IMAD R51, R4, 0x6c, RZ ;  /* 0x0000006c04337824 */ /* 0x001fca00078e02ff */
[----:B------:R-:W-:-:S05]  /*3e10*/  LEA.HI.X.SX32 R59, R51, R0, 0x1, P5 ;  /* 0x00000000333b7211 */ /* 0x000fca00028f0eff */
[----:B------:R-:W-:-:S05]  /*3e20*/  @!P3 IMAD.MOV.U32 R7, RZ, RZ, R59 ;  /* 0x000000ffff07b224 */ /* 0x000fca00078e003b */
[----:B------:R0:W2:Y:S01]  /*3e30*/  @!P3 LDG.E.U16 R55, desc[UR16][R6.64] ;  /* 0x000000100637b981 */ /* 0x0000a2000c1e1500 */
[----:B------:R-:W-:Y:S02]  /*3e40*/  VIADD R8, R68, 0xffffff94 ;  /* 0xffffff9444087836 */ /* 0x000fe40000000000 */
[----:B------:R-:W-:Y:S01]  /*3e50*/  IMAD R37, R4, 0xd6, RZ ;  /* 0x000000d604257824 */ /* 0x000fe200078e02ff */
[----:B------:R0:W-:Y:S02]  /*3e60*/  STL [R1+0x48c], R33 ;  /* 0x00048c2101007387 */ /* 0x0001e40000100800 */
[----:B------:R-:W-:Y:S02]  /*3e70*/  ISETP.GE.U32.AND P2, PT, R8, 0x7fffff15, PT ;  /* 0x7fffff150800780c */ /* 0x000fe40003f46070 */
[----:B------:R-:W-:Y:S04]  /*3e80*/  STL [R1+0x488], R57 ;  /* 0x0004883901007387 */ /* 0x000fe80000100800 */
[----:B------:R-:W-:Y:S01]  /*3e90*/  STL [R1+0x484], R59 ;  /* 0x0004843b01007387 */ /* 0x000fe20000100800 */
[----:B0-----:R-:W-:-:S03]  /*3ea0*/  IMAD R33, R4, 0x6b, RZ ;  /* 0x0000006b04217824 */ /* 0x001fc600078e02ff */
[----:B---3--:R0:W-:Y:S01]  /*3eb0*/  STL [R1+0x54c], R58 ;  /* 0x00054c3a01007387 */ /* 0x0081e20000100800 */
[----:B------:R-:W-:Y:S01]  /*3ec0*/  VIADD R8, R68, 0xffffff95 ;  /* 0xffffff9544087836 */ /* 0x000fe20000000000 */
[----:B0-----:R-:W-:Y:S01]  /*3ed0*/  IADD3 R58, P5, PT, R37, R2, RZ ;  /* 0x00000002253a7210 */ /* 0x001fe20007fbe0ff */
[----:B------:R-:W-:-:S03]  /*3ee0*/  IMAD R37, R4, 0xd4, RZ ;  /* 0x000000d404257824 */ /* 0x000fc600078e02ff */
[----:B------:R-:W-:Y:S01]  /*3ef0*/  LEA.HI.X.SX32 R33, R33, R0, 0x1, P5 ;  /* 0x0000000021217211 */ /* 0x000fe200028f0eff */
[----:B------:R-:W-:Y:S01]  /*3f00*/  STL [R1+0x480], R58 ;  /* 0x0004803a01007387 */ /* 0x000fe20000100800 */
[----:B------:R-:W-:Y:S01]  /*3f10*/  ISETP.GE.U32.AND P6, PT, R8, 0x7fffff16, PT ;  /* 0x7fffff160800780c */ /* 0x000fe20003fc6070 */
[----:B------:R-:W-:Y:S02]  /*3f20*/  @!P2 IMAD.MOV.U32 R6, RZ, RZ, R58 ;  /* 0x000000ffff06a224 */ /* 0x000fe400078e003a */
[----:B------:R-:W-:Y:S01]  /*3f30*/  @!P2 IMAD.MOV.U32 R7, RZ, RZ, R33 ;  /* 0x000000ffff07a224 */ /* 0x000fe200078e0021 */
[----:B------:R-:W-:-:S04]  /*3f40*/  IADD3 R57, P5, PT, R37, R2, RZ ;  /* 0x0000000225397210 */ /* 0x000fc80007fbe0ff */
[----:B------:R0:W3:Y:S05]  /*3f50*/  @!P2 LDG.E.U16 R56, desc[UR16][R6.64] ;  /* 0x000000100638a981 */ /* 0x0000ea000c1e1500 */
[----:B0-----:R-:W-:Y:S01]  /*3f60*/  @!P6 IMAD.MOV.U32 R6, RZ, RZ, R57 ;  /* 0x000000ffff06e224 */ /* 0x001fe200078e0039 */
        /* <DEDUP_REMOVED lines=13> */
[----:B------:R-:W-:Y:S01]  /*4040*/  IMAD R6, R4, 0xd0, RZ ;  /* 0x000000d004067824 */ /* 0x000fe200078e02ff */
[----:B0-----:R-:W-:-:S04]  /*4050*/  IADD3 R56, P5, PT, R37, R2, RZ ;  /* 0x0000000225387210 */ /* 0x001fc80007fbe0ff */
[----:B------:R-:W-:Y:S01]  /*4060*/  LEA.HI.X.SX32 R33, R33, R0, 0x1, P5 ;  /* 0x0000000021217211 */ /* 0x000fe200028f0eff */
[----:B------:R-:W-:Y:S04]  /*4070*/  STL [R1+0x470], R56 ;  /* 0x0004703801007387 */ /* 0x000fe80000100800 */
[----:B------:R-:W-:Y:S01]  /*4080*/  STL [R1+0x46c], R33 ;  /* 0x00046c2101007387 */ /* 0x000fe20000100800 */
[----:B------:R-:W-:-:S03]  /*4090*/  @!P0 IMAD.MOV.U32 R7, RZ, RZ, R33 ;  /* 0x000000ffff078224 */ /* 0x000fc600078e0021 */
[----:B--2---:R0:W-:Y:S02]  /*40a0*/  STL [R1+0x548], R54 ;  /* 0x0005483601007387 */ /* 0x0041e40000100800 */
[----:B0-----:R-:W-:Y:S01]  /*40b0*/  IADD3 R54, P5, PT, R6, R2, RZ ;  /* 0x0000000206367210 */ /* 0x001fe20007fbe0ff */
[----:B------:R-:W-:-:S05]  /*40c0*/  @!P0 IMAD.MOV.U32 R6, RZ, RZ, R56 ;  /* 0x000000ffff068224 */ /* 0x000fca00078e0038 */
[----:B------:R0:W2:Y:S01]  /*40d0*/  @!P0 LDG.E.U16 R53, desc[UR16][R6.64] ;  /* 0x0000001006358981 */ /* 0x0000a2000c1e1500 */
[----:B------:R-:W-:Y:S02]  /*40e0*/  VIADD R8, R68, 0xffffff97 ;  /* 0xffffff9744087836 */ /* 0x000fe40000000000 */
[----:B------:R-:W-:-:S03]  /*40f0*/  IMAD R58, R4, 0x68, RZ ;  /* 0x00000068043a7824 */ /* 0x000fc600078e02ff */
[----:B------:R-:W-:Y:S02]  /*4100*/  ISETP.GE.U32.AND P4, PT, R8, 0x7fffff18, PT ;  /* 0x7fffff180800780c */ /* 0x000fe40003f86070 */
[----:B------:R-:W-:Y:S01]  /*4110*/  LEA.HI.X.SX32 R56, R58, R0, 0x1, P5 ;  /* 0x000000003a387211 */ /* 0x000fe200028f0eff */
[----:B0-----:R-:W-:Y:S01]  /*4120*/  IMAD R6, R4, 0xce, RZ ;  /* 0x000000ce04067824 */ /* 0x001fe200078e02ff */
[----:B------:R-:W-:Y:S04]  /*4130*/  STL [R1+0x468], R54 ;  /* 0x0004683601007387 */ /* 0x000fe80000100800 */
[----:B------:R-:W-:Y:S05]  /*4140*/  STL [R1+0x464], R56 ;  /* 0x0004643801007387 */ /* 0x000fea0000100800 */
[----:B------:R-:W-:-:S02]  /*4150*/  @!P4 IMAD.MOV.U32 R7, RZ, RZ, R56 ;  /* 0x000000ffff07c224 */ /* 0x000fc400078e0038 */
[----:B------:R-:W-:Y:S01]  /*4160*/  VIADD R8, R68, 0xffffff98 ;  /* 0xffffff9844087836 */ /* 0x000fe20000000000 */
[----:B--2---:R0:W-:Y:S02]  /*4170*/  STL [R1+0x53c], R53 ;  /* 0x00053c3501007387 */ /* 0x0041e40000100800 */
[----:B0-----:R-:W-:Y:S01]  /*4180*/  IADD3 R53, P5, PT, R6, R2, RZ ;  /* 0x0000000206357210 */ /* 0x001fe20007fbe0ff */
[----:B------:R-:W-:-:S05]  /*4190*/  @!P4 IMAD.MOV.U32 R6, RZ, RZ, R54 ;  /* 0x000000ffff06c224 */ /* 0x000fca00078e0036 */
[----:B------:R0:W2:Y:S01]  /*41a0*/  @!P4 LDG.E.U16 R52, desc[UR16][R6.64] ;  /* 0x000000100634c981 */ /* 0x0000a2000c1e1500 */
[----:B------:R-:W-:Y:S01]  /*41b0*/  ISETP.GE.U32.AND P3, PT, R8, 0x7fffff19, PT ;  /* 0x7fffff190800780c */ /* 0x000fe20003f66070 */
[----:B------:R-:W-:-:S05]  /*41c0*/  VIADD R8, R68, 0xffffff99 ;  /* 0xffffff9944087836 */ /* 0x000fca0000000000 */
[----:B------:R-:W-:Y:S01]  /*41d0*/  ISETP.GE.U32.AND P2, PT, R8, 0x7fffff1a, PT ;  /* 0x7fffff1a0800780c */ /* 0x000fe20003f46070 */
[----:B------:R-:W-:-:S05]  /*41e0*/  VIADD R8, R68, 0xffffff9a ;  /* 0xffffff9a44087836 */ /* 0x000fca0000000000 */
[----:B------:R-:W-:Y:S01]  /*41f0*/  ISETP.GE.U32.AND P6, PT, R8, 0x7fffff1b, PT ;  /* 0x7fffff1b0800780c */ /* 0x000fe20003fc6070 */
[----:B------:R-:W-:-:S05]  /*4200*/  VIADD R8, R68, 0xffffff9b ;  /* 0xffffff9b44087836 */ /* 0x000fca0000000000 */
[----:B------:R-:W-:Y:S01]  /*4210*/  ISETP.GE.U32.AND P0, PT, R8, 0x7fffff1c, PT ;  /* 0x7fffff1c0800780c */ /* 0x000fe20003f06070 */
[C---:B------:R-:W-:Y:S02]  /*4220*/  IMAD R8, R4.reuse, 0x67, RZ ;  /* 0x0000006704087824 */ /* 0x040fe400078e02ff */
[----:B0-----:R-:W-:-:S03]  /*4230*/  IMAD R6, R4, 0xcc, RZ ;  /* 0x000000cc04067824 */ /* 0x001fc600078e02ff */
        /* <DEDUP_REMOVED lines=8> */
[----:B------:R-:W-:-:S05]  /*42c0*/  IMAD R59, R4, 0x66, RZ ;  /* 0x00000066043b7824 */ /* 0x000fca00078e02ff */
[----:B------:R-:W-:Y:S01]  /*42d0*/  LEA.HI.X.SX32 R53, R59, R0, 0x1, P5 ;  /* 0x000000003b357211 */ /* 0x000fe200028f0eff */
[----:B------:R-:W-:Y:S01]  /*42e0*/  STL [R1+0x458], R52 ;  /* 0x0004583401007387 */ /* 0x000fe20000100800 */
[----:B0-----:R-:W-:-:S03]  /*42f0*/  IMAD R6, R4, 0xca, RZ ;  /* 0x000000ca04067824 */ /* 0x001fc600078e02ff */
[----:B------:R-:W-:Y:S01]  /*4300*/  STL [R1+0x454], R53 ;  /* 0x0004543501007387 */ /* 0x000fe20000100800 */
[----:B------:R-:W-:-:S03]  /*4310*/  @!P2 IMAD.MOV.U32 R7, RZ, RZ, R53 ;  /* 0x000000ffff07a224 */ /* 0x000fc600078e0035 */
[----:B--2---:R0:W-:Y:S02]  /*4320*/  STL [R1+0x534], R50 ;  /* 0x0005343201007387 */ /* 0x0041e40000100800 */
[----:B0-----:R-:W-:Y:S01]  /*4330*/  IADD3 R50, P5, PT, R6, R2, RZ ;  /* 0x0000000206327210 */ /* 0x001fe20007fbe0ff */
[----:B------:R-:W-:-:S05]  /*4340*/  @!P2 IMAD.MOV.U32 R6, RZ, RZ, R52 ;  /* 0x000000ffff06a224 */ /* 0x000fca00078e0034 */
[----:B------:R0:W2:Y:S01]  /*4350*/  @!P2 LDG.E.U16 R49, desc[UR16][R6.64] ;  /* 0x000000100631a981 */ /* 0x0000a2000c1e1500 */
[----:B------:R-:W-:-:S05]  /*4360*/  VIADD R8, R68, 0xffffff9d ;  /* 0xffffff9d44087836 */ /* 0x000fca0000000000 */
[----:B------:R-:W-:Y:S01]  /*4370*/  ISETP.GE.U32.AND P3, PT, R8, 0x7fffff1e, PT ;  /* 0x7fffff1e0800780c */ /* 0x000fe20003f66070 */
[C---:B------:R-:W-:Y:S01]  /*4380*/  IMAD R8, R4.reuse, 0x65, RZ ;  /* 0x0000006504087824 */ /* 0x040fe200078e02ff */
[----:B------:R-:W-:Y:S01]  /*4390*/  STL [R1+0x450], R50 ;  /* 0x0004503201007387 */ /* 0x000fe20000100800 */
[----:B0-----:R-:W-:-:S03]  /*43a0*/  IMAD R6, R4, 0xc8, RZ ;  /* 0x000000c804067824 */ /* 0x001fc600078e02ff */
[----:B------:R-:W-:-:S05]  /*43b0*/  LEA.HI.X.SX32 R52, R8, R0, 0x1, P5 ;  /* 0x0000000008347211 */ /* 0x000fca00028f0eff */
        /* <DEDUP_REMOVED lines=16> */
[C---:B------:R-:W-:Y:S02]  /*44c0*/  VIADD R8, R68.reuse, 0xffffff9f ;  /* 0xffffff9f44087836 */ /* 0x040fe40000000000 */
[----:B------:R-:W-:-:S03]  /*44d0*/  VIADD R33, R68, 0xffffff9c ;  /* 0xffffff9c44217836 */ /* 0x000fc60000000000 */
[----:B------:R-:W-:Y:S01]  /*44e0*/  ISETP.GE.U32.AND P6, PT, R8, 0x7fffff20, PT ;  /* 0x7fffff200800780c */ /* 0x000fe20003fc6070 */
[C---:B------:R-:W-:Y:S01]  /*44f0*/  IMAD R8, R4.reuse, 0x63, RZ ;  /* 0x0000006304087824 */ /* 0x040fe200078e02ff */
[----:B------:R-:W-:Y:S01]  /*4500*/  ISETP.GE.U32.AND P4, PT, R33, 0x7fffff1d, PT ;  /* 0x7fffff1d2100780c */ /* 0x000fe20003f86070 */
[----:B0-----:R-:W-:-:S03]  /*4510*/  IMAD R6, R4, 0xc4, RZ ;  /* 0x000000c404067824 */ /* 0x001fc600078e02ff */
[----:B------:R-:W-:Y:S01]  /*4520*/  LEA.HI.X.SX32 R49, R8, R0, 0x1, P5 ;  /* 0x0000000008317211 */ /* 0x000fe200028f0eff */
[----:B------:R-:W-:Y:S04]  /*4530*/  STL [R1+0x440], R48 ;  /* 0x0004403001007387 */ /* 0x000fe80000100800 */
[----:B------:R-:W-:Y:S04]  /*4540*/  STL [R1+0x43c], R49 ;  /* 0x00043c3101007387 */ /* 0x000fe80000100800 */
[----:B------:R-:W-:Y:S01]  /*4550*/  @!P4 IMAD.MOV.U32 R7, RZ, RZ, R49 ;  /* 0x000000ffff07c224 */ /* 0x000fe200078e0031 */
        /* <DEDUP_REMOVED lines=45> */
[----:B------:R-:W-:Y:S01]  /*4830*/  STL [R1+0x420], R43 ;  /* 0x0004202b01007387 */ /* 0x000fe20000100800 */
[----:B------:R-:W-:-:S03]  /*4840*/  PRMT R37, RZ, 0x7610, R37 ;  /* 0x00007610ff257816 */ /* 0x000fc60000000025 */
        /* <DEDUP_REMOVED lines=11> */
[----:B------:R-:W-:Y:S01]  /*4900*/  PRMT R32, RZ, 0x7610, R32 ;  /* 0x00007610ff207816 */ /* 0x000fe20000000020 */
[----:B------:R-:W-:Y:S02]  /*4910*/  @!P4 IMAD.MOV.U32 R7, RZ, RZ, R43 ;  /* 0x000000ffff07c224 */ /* 0x000fe400078e002b */
        /* <DEDUP_REMOVED lines=71> */
[----:B------:R-:W-:Y:S02]  /*4d90*/  IMAD R49, R4, 0x58, RZ ;  /* 0x0000005804317824 */ /* 0x000fe400078e02ff */
[----:B------:R-:W-:-:S03]  /*4da0*/  VIADD R33, R68, 0xffffffa8 ;  /* 0xffffffa844217836 */ /* 0x000fc60000000000 */
[----:B------:R-:W-:Y:S01]  /*4db0*/  LEA.HI.X.SX32 R28, R49, R0, 0x1, P5 ;  /* 0x00000000311c7211 */ /* 0x000fe200028f0eff */
[----:B------:R-:W-:Y:S01]  /*4dc0*/  VIADD R8, R68, 0xffffffab ;  /* 0xffffffab44087836 */ /* 0x000fe20000000000 */
[----:B------:R-:W-:Y:S01]  /*4dd0*/  STL [R1+0x3e8], R5 ;  /* 0x0003e80501007387 */ /* 0x000fe20000100800 */
[----:B0-----:R-:W-:-:S03]  /*4de0*/  IMAD R6, R4, 0xae, RZ ;  /* 0x000000ae04067824 */ /* 0x001fc600078e02ff */
[----:B------:R-:W-:Y:S01]  /*4df0*/  STL [R1+0x3e4], R28 ;  /* 0x0003e41c01007387 */ /* 0x000fe20000100800 */
[----:B------:R-:W-:Y:S01]  /*4e00*/  ISETP.GE.U32.AND P2, PT, R33, 0x7fffff29, PT ;  /* 0x7fffff292100780c */ /* 0x000fe20003f46070 */
[----:B------:R-:W-:Y:S01]  /*4e10*/  @!P3 IMAD.MOV.U32 R7, RZ, RZ, R28 ;  /* 0x000000ffff07b224 */ /* 0x000fe200078e001c */
[----:B------:R-:W-:Y:S01]  /*4e20*/  ISETP.GE.U32.AND P4, PT, R8, 0x7fffff2c, PT ;  /* 0x7fffff2c0800780c */ /* 0x000fe20003f86070 */
[C---:B------:R-:W-:Y:S02]  /*4e30*/  IMAD R8, R4.reuse, 0x57, RZ ;  /* 0x0000005704087824 */ /* 0x040fe400078e02ff */
[----:B------:R-:W-:Y:S02]  /*4e40*/  IMAD R39, R4, 0x56, RZ ;  /* 0x0000005604277824 */ /* 0x000fe400078e02ff */
[----:B------:R-:W-:-:S05]  /*4e50*/  VIADD R33, R68, 0xffffffaa ;  /* 0xffffffaa44217836 */ /* 0x000fca0000000000 */
[----:B------:R-:W-:Y:S01]  /*4e60*/  ISETP.GE.U32.AND P0, PT, R33, 0x7fffff2b, PT ;  /* 0x7fffff2b2100780c */ /* 0x000fe20003f06070 */
[----:B------:R-:W-:Y:S02]  /*4e70*/  IMAD R48, R4, 0x54, RZ ;  /* 0x0000005404307824 */ /* 0x000fe400078e02ff */
[----:B------:R-:W-:Y:S01]  /*4e80*/  VIADD R33, R68, 0xffffffac ;  /* 0xffffffac44217836 */ /* 0x000fe20000000000 */
[----:B------:R-:W-:Y:S02]  /*4e90*/  PRMT R121, RZ, 0x7610, R121 ;  /* 0x00007610ff797816 */ /* 0x000fe40000000079 */
[----:B------:R-:W-:Y:S01]  /*4ea0*/  PRMT R120, RZ, 0x7610, R120 ;  /* 0x00007610ff787816 */ /* 0x000fe20000000078 */
[C---:B------:R-:W-:Y:S01]  /*4eb0*/  IMAD R43, R4.reuse, 0x52, RZ ;  /* 0x00000052042b7824 */ /* 0x040fe200078e02ff */
[----:B------:R-:W-:Y:S02]  /*4ec0*/  PRMT R119, RZ, 0x7610, R119 ;  /* 0x00007610ff777816 */ /* 0x000fe40000000077 */
[----:B------:R-:W-:Y:S01]  /*4ed0*/  PRMT R118, RZ, 0x7610, R118 ;  /* 0x00007610ff767816 */ /* 0x000fe20000000076 */
[----:B------:R-:W-:Y:S01]  /*4ee0*/  IMAD R47, R4, 0x50, RZ ;  /* 0x00000050042f7824 */ /* 0x000fe200078e02ff */
[----:B------:R-:W-:-:S02]  /*4ef0*/  PRMT R117, RZ, 0x7610, R117 ;  /* 0x00007610ff757816 */ /* 0x000fc40000000075 */
[----:B------:R-:W-:Y:S01]  /*4f00*/  PRMT R116, RZ, 0x7610, R116 ;  /* 0x00007610ff747816 */ /* 0x000fe20000000074 */
[----:B------:R-:W-:Y:S02]  /*4f10*/  IMAD.MOV.U32 R45, RZ, RZ, R44 ;  /* 0x000000ffff2d7224 */ /* 0x000fe400078e002c */
[C---:B------:R-:W-:Y:S01]  /*4f20*/  IMAD R44, R4.reuse, 0x4e, RZ ;  /* 0x0000004e042c7824 */ /* 0x040fe200078e02ff */
[----:B------:R-:W-:Y:S02]  /*4f30*/  PRMT R115, RZ, 0x7610, R115 ;  /* 0x00007610ff737816 */ /* 0x000fe40000000073 */
[----:B------:R-:W-:Y:S01]  /*4f40*/  PRMT R114, RZ, 0x7610, R114 ;  /* 0x00007610ff727816 */ /* 0x000fe20000000072 */
[----:B------:R-:W-:Y:S01]  /*4f50*/  IMAD R46, R4, 0x4c, RZ ;  /* 0x0000004c042e7824 */ /* 0x000fe200078e02ff */
[----:B------:R-:W-:Y:S02]  /*4f60*/  PRMT R113, RZ, 0x7610, R113 ;  /* 0x00007610ff717816 */ /* 0x000fe40000000071 */
[----:B------:R-:W-:-:S02]  /*4f70*/  PRMT R112, RZ, 0x7610, R112 ;  /* 0x00007610ff707816 */ /* 0x000fc40000000070 */
[----:B------:R-:W-:Y:S02]  /*4f80*/  PRMT R111, RZ, 0x7610, R111 ;  /* 0x00007610ff6f7816 */ /* 0x000fe4000000006f */
[----:B------:R-:W-:Y:S01]  /*4f90*/  PRMT R110, RZ, 0x7610, R110 ;  /* 0x00007610ff6e7816 */ /* 0x000fe2000000006e */
[----:B------:R-:W-:Y:S02]  /*4fa0*/  IMAD.MOV.U32 R29, RZ, RZ, R42 ;  /* 0x000000ffff1d7224 */ /* 0x000fe400078e002a */
[----:B------:R-:W-:Y:S01]  /*4fb0*/  IMAD R42, R4, 0x48, RZ ;  /* 0x00000048042a7824 */ /* 0x000fe200078e02ff */
[----:B------:R-:W-:Y:S01]  /*4fc0*/  PRMT R109, RZ, 0x7610, R109 ;  /* 0x00007610ff6d7816 */ /* 0x000fe2000000006d */
[----:B------:R-:W-:Y:S01]  /*4fd0*/  IMAD.MOV.U32 R32, RZ, RZ, R29 ;  /* 0x000000ffff207224 */ /* 0x000fe200078e001d */
[----:B------:R-:W-:Y:S02]  /*4fe0*/  PRMT R108, RZ, 0x7610, R108 ;  /* 0x00007610ff6c7816 */ /* 0x000fe4000000006c */
[----:B------:R-:W-:-:S02]  /*4ff0*/  PRMT R107, RZ, 0x7610, R107 ;  /* 0x00007610ff6b7816 */ /* 0x000fc4000000006b */
[----:B------:R-:W-:Y:S01]  /*5000*/  PRMT R106, RZ, 0x7610, R106 ;  /* 0x00007610ff6a7816 */ /* 0x000fe2000000006a */
[----:B--2---:R0:W-:Y:S02]  /*5010*/  STL [R1], R3 ;  /* 0x0000000301007387 */ /* 0x0041e40000100800 */
[----:B0-----:R-:W-:Y:S01]  /*5020*/  IADD3 R3, P5, PT, R6, R2, RZ ;  /* 0x0000000206037210 */ /* 0x001fe20007fbe0ff */
[----:B------:R-:W-:-:S03]  /*5030*/  @!P3 IMAD.MOV.U32 R6, RZ, RZ, R5 ;  /* 0x000000ffff06b224 */ /* 0x000fc600078e0005 */
[----:B------:R-:W-:Y:S02]  /*5040*/  LEA.HI.X.SX32 R28, R8, R0, 0x1, P5 ;  /* 0x00000000081c7211 */ /* 0x000fe400028f0eff */
[----:B------:R0:W5:Y:S02]  /*5050*/  @!P3 LDG.E.U16 R125, desc[UR16][R6.64] ;  /* 0x00000010067db981 */ /* 0x000164000c1e1500 */
[----:B0-----:R-:W-:Y:S02]  /*5060*/  IMAD R6, R4, 0xac, RZ ;  /* 0x000000ac04067824 */ /* 0x001fe400078e02ff */
[----:B------:R-:W-:-:S03]  /*5070*/  @!P2 IMAD.MOV.U32 R7, RZ, RZ, R28 ;  /* 0x000000ffff07a224 */ /* 0x000fc600078e001c */
[----:B------:R-:W-:Y:S01]  /*5080*/  IADD3 R5, P5, PT, R6, R2, RZ ;  /* 0x0000000206057210 */ /* 0x000fe20007fbe0ff */
[----:B------:R-:W-:Y:S01]  /*5090*/  @!P2 IMAD.MOV.U32 R6, RZ, RZ, R3 ;  /* 0x000000ffff06a224 */ /* 0x000fe200078e0003 */
[----:B------:R-:W-:Y:S01]  /*50a0*/  STL [R1+0x3e0], R3 ;  /* 0x0003e00301007387 */ /* 0x000fe20000100800 */
[----:B------:R-:W-:-:S03]  /*50b0*/  VIADD R8, R68, 0xffffffad ;  /* 0xffffffad44087836 */ /* 0x000fc60000000000 */
[----:B------:R0:W5:Y:S04]  /*50c0*/  @!P2 LDG.E.U16 R124, desc[UR16][R6.64] ;  /* 0x00000010067ca981 */ /* 0x000168000c1e1500 */
[----:B------:R2:W-:Y:S01]  /*50d0*/  STL [R1+0x3dc], R28 ;  /* 0x0003dc1c01007387 */ /* 0x0005e20000100800 */
[----:B0-----:R-:W-:Y:S01]  /*50e0*/  IMAD R6, R4, 0xaa, RZ ;  /* 0x000000aa04067824 */ /* 0x001fe200078e02ff */
[----:B--2---:R-:W-:-:S04]  /*50f0*/  LEA.HI.X.SX32 R28, R39, R0, 0x1, P5 ;  /* 0x00000000271c7211 */ /* 0x004fc800028f0eff */
[----:B------:R-:W-:Y:S01]  /*5100*/  IADD3 R3, P5, PT, R6, R2, RZ ;  /* 0x0000000206037210 */ /* 0x000fe20007fbe0ff */
[----:B------:R-:W-:Y:S01]  /*5110*/  @!P6 IMAD.MOV.U32 R6, RZ, RZ, R5 ;  /* 0x000000ffff06e224 */ /* 0x000fe200078e0005 */
[----:B------:R-:W-:Y:S01]  /*5120*/  ISETP.GE.U32.AND P2, PT, R8, 0x7fffff2e, PT ;  /* 0x7fffff2e0800780c */ /* 0x000fe20003f46070 */
[----:B------:R-:W-:Y:S02]  /*5130*/  @!P6 IMAD.MOV.U32 R7, RZ, RZ, R28 ;  /* 0x000000ffff07e224 */ /* 0x000fe400078e001c */
[C---:B------:R-:W-:Y:S01]  /*5140*/  IMAD R8, R4.reuse, 0x55, RZ ;  /* 0x0000005504087824 */ /* 0x040fe200078e02ff */
[----:B------:R-:W-:Y:S04]  /*5150*/  STL [R1+0x3d8], R5 ;  /* 0x0003d80501007387 */ /* 0x000fe80000100800 */
[----:B------:R0:W5:Y:S04]  /*5160*/  @!P6 LDG.E.U16 R123, desc[UR16][R6.64] ;  /* 0x00000010067be981 */ /* 0x000168000c1e1500 */
[----:B------:R2:W-:Y:S01]  /*5170*/  STL [R1+0x3d4], R28 ;  /* 0x0003d41c01007387 */ /* 0x0005e20000100800 */
[----:B0-----:R-:W-:Y:S01]  /*5180*/  IMAD R6, R4, 0xa8, RZ ;  /* 0x000000a804067824 */ /* 0x001fe200078e02ff */
[----:B--2---:R-:W-:-:S04]  /*5190*/  LEA.HI.X.SX32 R28, R8, R0, 0x1, P5 ;  /* 0x00000000081c7211 */ /* 0x004fc800028f0eff */
[----:B------:R-:W-:Y:S01]  /*51a0*/  IADD3 R5, P5, PT, R6, R2, RZ ;  /* 0x0000000206057210 */ /* 0x000fe20007fbe0ff */
[----:B------:R-:W-:Y:S02]  /*51b0*/  @!P0 IMAD.MOV.U32 R6, RZ, RZ, R3 ;  /* 0x000000ffff068224 */ /* 0x000fe400078e0003 */
[----:B------:R-:W-:Y:S01]  /*51c0*/  @!P0 IMAD.MOV.U32 R7, RZ, RZ, R28 ;  /* 0x000000ffff078224 */ /* 0x000fe200078e001c */
[----:B------:R-:W-:Y:S01]  /*51d0*/  STL [R1+0x3d0], R3 ;  /* 0x0003d00301007387 */ /* 0x000fe20000100800 */
[----:B------:R-:W-:-:S03]  /*51e0*/  VIADD R8, R68, 0xffffffaf ;  /* 0xffffffaf44087836 */ /* 0x000fc60000000000 */
[----:B------:R0:W5:Y:S04]  /*51f0*/  @!P0 LDG.E.U16 R122, desc[UR16][R6.64] ;  /* 0x00000010067a8981 */ /* 0x000168000c1e1500 */
[----:B------:R2:W-:Y:S01]  /*5200*/  STL [R1+0x3cc], R28 ;  /* 0x0003cc1c01007387 */ /* 0x0005e20000100800 */
[----:B------:R-:W-:Y:S01]  /*5210*/  ISETP.GE.U32.AND P3, PT, R33, 0x7fffff2d, PT ;  /* 0x7fffff2d2100780c */ /* 0x000fe20003f66070 */
        /* <DEDUP_REMOVED lines=17> */
[----:B------:R0:W5:Y:S01]  /*5330*/  @!P3 LDG.E.U16 R120, desc[UR16][R6.64] ;  /* 0x000000100678b981 */ /* 0x000162000c1e1500 */
[----:B------:R-:W-:-:S03]  /*5340*/  VIADD R8, R68, 0xffffffb1 ;  /* 0xffffffb144087836 */ /* 0x000fc60000000000 */
        /* <DEDUP_REMOVED lines=71> */
[----:B------:R-:W-:-:S03]  /*57c0*/  IMAD R8, R4, 0x4b, RZ ;  /* 0x0000004b04087824 */ /* 0x000fc600078e02ff */
[----:B------:R0:W5:Y:S02]  /*57d0*/  @!P6 LDG.E.U16 R113, desc[UR16][R6.64] ;  /* 0x000000100671e981 */ /* 0x000164000c1e1500 */
[----:B------:R-:W-:Y:S02]  /*57e0*/  LEA.HI.X.SX32 R31, R8, R0, 0x1, P5 ;  /* 0x00000000081f7211 */ /* 0x000fe400028f0eff */
[----:B------:R2:W-:Y:S01]  /*57f0*/  STL [R1+0x388], R5 ;  /* 0x0003880501007387 */ /* 0x0005e20000100800 */
[----:B0-----:R-:W-:-:S03]  /*5800*/  IMAD R6, R4, 0x94, RZ ;  /* 0x0000009404067824 */ /* 0x001fc600078e02ff */
[----:B------:R0:W-:Y:S01]  /*5810*/  STL [R1+0x384], R28 ;  /* 0x0003841c01007387 */ /* 0x0001e20000100800 */
[----:B------:R-:W-:Y:S01]  /*5820*/  @!P0 IMAD.MOV.U32 R7, RZ, RZ, R31 ;  /* 0x000000ffff078224 */ /* 0x000fe200078e001f */
[----:B--2---:R-:W-:Y:S01]  /*5830*/  IADD3 R5, P5, PT, R6, R2, RZ ;  /* 0x0000000206057210 */ /* 0x004fe20007fbe0ff */
[----:B------:R-:W-:Y:S01]  /*5840*/  @!P0 IMAD.MOV.U32 R6, RZ, RZ, R3 ;  /* 0x000000ffff068224 */ /* 0x000fe200078e0003 */
[----:B------:R-:W-:Y:S01]  /*5850*/  STL [R1+0x380], R3 ;  /* 0x0003800301007387 */ /* 0x000fe20000100800 */
[----:B0-----:R-:W-:-:S03]  /*5860*/  IMAD.MOV.U32 R28, RZ, RZ, R45 ;  /* 0x000000ffff1c7224 */ /* 0x001fc600078e002d */
[----:B------:R0:W5:Y:S01]  /*5870*/  @!P0 LDG.E.U16 R112, desc[UR16][R6.64] ;  /* 0x0000001006708981 */ /* 0x000162000c1e1500 */
[----:B------:R-:W-:Y:S02]  /*5880*/  IMAD R45, R4, 0x4a, RZ ;  /* 0x0000004a042d7824 */ /* 0x000fe400078e02ff */
[C---:B------:R-:W-:Y:S01]  /*5890*/  VIADD R33, R68.reuse, 0xffffffb6 ;  /* 0xffffffb644217836 */ /* 0x040fe20000000000 */
[----:B------:R2:W-:Y:S01]  /*58a0*/  STL [R1+0x37c], R31 ;  /* 0x00037c1f01007387 */ /* 0x0005e20000100800 */
[----:B------:R-:W-:Y:S02]  /*58b0*/  VIADD R8, R68, 0xffffffb9 ;  /* 0xffffffb944087836 */ /* 0x000fe40000000000 */
[----:B0-----:R-:W-:Y:S01]  /*58c0*/  IMAD R6, R4, 0x92, RZ ;  /* 0x0000009204067824 */ /* 0x001fe200078e02ff */
[----:B--2---:R-:W-:Y:S02]  /*58d0*/  LEA.HI.X.SX32 R31, R45, R0, 0x1, P5 ;  /* 0x000000002d1f7211 */ /* 0x004fe400028f0eff */
[----:B------:R-:W-:-:S02]  /*58e0*/  ISETP.GE.U32.AND P3, PT, R33, 0x7fffff37, PT ;  /* 0x7fffff372100780c */ /* 0x000fc40003f66070 */
        /* <DEDUP_REMOVED lines=29> */
[----:B0-----:R-:W-:Y:S02]  /*5ac0*/  IMAD R6, R4, 0x8c, RZ ;  /* 0x0000008c04067824 */ /* 0x001fe400078e02ff */
[----:B------:R-:W-:Y:S02]  /*5ad0*/  IMAD.MOV.U32 R29, RZ, RZ, R28 ;  /* 0x000000ffff1d7224 */ /* 0x000fe400078e001c */
[----:B------:R-:W-:Y:S01]  /*5ae0*/  @!P6 IMAD.MOV.U32 R7, RZ, RZ, R37 ;  /* 0x000000ffff07e224 */ /* 0x000fe200078e0025 */
[----:B--2---:R-:W-:Y:S01]  /*5af0*/  IADD3 R5, P5, PT, R6, R2, RZ ;  /* 0x0000000206057210 */ /* 0x004fe20007fbe0ff */
[----:B------:R-:W-:-:S02]  /*5b00*/  @!P6 IMAD.MOV.U32 R6, RZ, RZ, R3 ;  /* 0x000000ffff06e224 */ /* 0x000fc400078e0003 */
[----:B------:R-:W-:Y:S02]  /*5b10*/  IMAD.MOV.U32 R28, RZ, RZ, R41 ;  /* 0x000000ffff1c7224 */ /* 0x000fe400078e0029 */
[----:B------:R-:W-:Y:S01]  /*5b20*/  IMAD R41, R4, 0x46, RZ ;  /* 0x0000004604297824 */ /* 0x000fe200078e02ff */
[----:B------:R-:W-:Y:S01]  /*5b30*/  STL [R1+0x364], R31 ;  /* 0x0003641f01007387 */ /* 0x000fe20000100800 */
[----:B------:R-:W-:-:S03]  /*5b40*/  VIADD R33, R68, 0xffffffba ;  /* 0xffffffba44217836 */ /* 0x000fc60000000000 */
        /* <DEDUP_REMOVED lines=19> */
[----:B------:R-:W-:Y:S02]  /*5c80*/  @!P4 IMAD.MOV.U32 R7, RZ, RZ, R37 ;  /* 0x000000ffff07c224 */ /* 0x000fe400078e0025 */
[----:B------:R-:W-:Y:S02]  /*5c90*/  IMAD.MOV.U32 R31, RZ, RZ, R40 ;  /* 0x000000ffff1f7224 */ /* 0x000fe400078e0028 */
[----:B------:R-:W-:Y:S01]  /*5ca0*/  IMAD R40, R4, 0x44, RZ ;  /* 0x0000004404287824 */ /* 0x000fe200078e02ff */
[----:B------:R0:W-:Y:S01]  /*5cb0*/  STL [R1+0x350], R3 ;  /* 0x0003500301007387 */ /* 0x0001e20000100800 */
[----:B------:R-:W-:-:S03]  /*5cc0*/  VIADD R33, R68, 0xffffffbc ;  /* 0xffffffbc44217836 */ /* 0x000fc60000000000 */
[----:B------:R2:W5:Y:S04]  /*5cd0*/  @!P4 LDG.E.U16 R106, desc[UR16][R6.64] ;  /* 0x00000010066ac981 */ /* 0x000568000c1e1500 */
[----:B------:R3:W-:Y:S01]  /*5ce0*/  STL [R1+0x34c], R37 ;  /* 0x00034c2501007387 */ /* 0x0007e20000100800 */
[----:B------:R-:W-:Y:S01]  /*5cf0*/  ISETP.GE.U32.AND P2, PT, R33, 0x7fffff3d, PT ;  /* 0x7fffff3d2100780c */ /* 0x000fe20003f46070 */
[----:B0-----:R-:W-:Y:S02]  /*5d00*/  IMAD.MOV.U32 R3, RZ, RZ, R28 ;  /* 0x000000ffff037224 */ /* 0x001fe400078e001c */
[----:B--2---:R-:W-:Y:S01]  /*5d10*/  IMAD R6, R4, 0x86, RZ ;  /* 0x0000008604067824 */ /* 0x004fe200078e02ff */
[----:B---3--:R-:W-:Y:S01]  /*5d20*/  LEA.HI.X.SX32 R37, R40, R0, 0x1, P5 ;  /* 0x0000000028257211 */ /* 0x008fe200028f0eff */
[----:B------:R-:W-:Y:S01]  /*5d30*/  VIADD R8, R68, 0xffffffbf ;  /* 0xffffffbf44087836 */ /* 0x000fe20000000000 */
[----:B------:R-:W-:-:S02]  /*5d40*/  PRMT R105, RZ, 0x7610, R105 ;  /* 0x00007610ff697816 */ /* 0x000fc40000000069 */
[----:B------:R-:W-:Y:S01]  /*5d50*/  IADD3 R28, P5, PT, R6, R2, RZ ;  /* 0x00000002061c7210 */ /* 0x000fe20007fbe0ff */
[----:B------:R-:W-:Y:S02]  /*5d60*/  @!P3 IMAD.MOV.U32 R6, RZ, RZ, R5 ;  /* 0x000000ffff06b224 */ /* 0x000fe400078e0005 */
[----:B------:R-:W-:Y:S01]  /*5d70*/  @!P3 IMAD.MOV.U32 R7, RZ, RZ, R37 ;  /* 0x000000ffff07b224 */ /* 0x000fe200078e0025 */
[----:B------:R-:W-:Y:S01]  /*5d80*/  ISETP.GE.U32.AND P4, PT, R8, 0x7fffff40, PT ;  /* 0x7fffff400800780c */ /* 0x000fe20003f86070 */
[----:B------:R-:W-:-:S03]  /*5d90*/  IMAD R8, R4, 0x43, RZ ;  /* 0x0000004304087824 */ /* 0x000fc600078e02ff */
[----:B------:R0:W5:Y:S01]  /*5da0*/  @!P3 LDG.E.U16 R105, desc[UR16][R6.64] ;  /* 0x000000100669b981 */ /* 0x000162000c1e1500 */
[----:B------:R-:W-:-:S03]  /*5db0*/  PRMT R104, RZ, 0x7610, R104 ;  /* 0x00007610ff687816 */ /* 0x000fc60000000068 */
[----:B------:R2:W-:Y:S01]  /*5dc0*/  STL [R1+0x348], R5 ;  /* 0x0003480501007387 */ /* 0x0005e20000100800 */
[----:B0-----:R-:W-:Y:S01]  /*5dd0*/  IMAD R6, R4, 0x84, RZ ;  /* 0x0000008404067824 */ /* 0x001fe200078e02ff */
[----:B------:R-:W-:Y:S02]  /*5de0*/  LEA.HI.X.SX32 R7, R8, R0, 0x1, P5 ;  /* 0x0000000008077211 */ /* 0x000fe400028f0eff */
[----:B------:R0:W-:Y:S02]  /*5df0*/  STL [R1+0x344], R37 ;  /* 0x0003442501007387 */ /* 0x0001e40000100800 */
[----:B--2---:R-:W-:Y:S01]  /*5e00*/  IADD3 R5, P5, PT, R6, R2, RZ ;  /* 0x0000000206057210 */ /* 0x004fe20007fbe0ff */
[----:B------:R-:W-:Y:S01]  /*5e10*/  @!P2 IMAD.MOV.U32 R6, RZ, RZ, R28 ;  /* 0x000000ffff06a224 */ /* 0x000fe200078e001c */
[----:B------:R2:W-:Y:S04]  /*5e20*/  STL [R1+0x340], R28 ;  /* 0x0003401c01007387 */ /* 0x0005e80000100800 */
[----:B------:R3:W5:Y:S01]  /*5e30*/  @!P2 LDG.E.U16 R104, desc[UR16][R6.64] ;  /* 0x000000100668a981 */ /* 0x000762000c1e1500 */
[----:B0-----:R-:W-:-:S03]  /*5e40*/  IMAD R37, R4, 0x42, RZ ;  /* 0x0000004204257824 */ /* 0x001fc600078e02ff */
[----:B------:R0:W-:Y:S02]  /*5e50*/  STL [R1+0x33c], R7 ;  /* 0x00033c0701007387 */ /* 0x0001e40000100800 */
[----:B--2---:R-:W-:Y:S01]  /*5e60*/  LEA.HI.X.SX32 R28, R37, R0, 0x1, P5 ;  /* 0x00000000251c7211 */ /* 0x004fe200028f0eff */
[----:B---3--:R-:W-:Y:S01]  /*5e70*/  IMAD R6, R4, 0x82, RZ ;  /* 0x0000008204067824 */ /* 0x008fe200078e02ff */
[----:B------:R2:W-:Y:S01]  /*5e80*/  STL [R1+0x338], R5 ;  /* 0x0003380501007387 */ /* 0x0005e20000100800 */
[----:B0-----:R-:W-:-:S03]  /*5e90*/  IMAD.MOV.U32 R7, RZ, RZ, R5 ;  /* 0x000000ffff077224 */ /* 0x001fc600078e0005 */
[----:B--2---:R-:W-:Y:S01]  /*5ea0*/  IADD3 R5, P5, PT, R6, R2, RZ ;  /* 0x0000000206057210 */ /* 0x004fe20007fbe0ff */
[----:B------:R-:W-:Y:S02]  /*5eb0*/  IMAD.MOV.U32 R6, RZ, RZ, R28 ;  /* 0x000000ffff067224 */ /* 0x000fe400078e001c */
[----:B------:R-:W-:-:S03]  /*5ec0*/  VIADD R33, R68, 0xffffffbe ;  /* 0xffffffbe44217836 */ /* 0x000fc60000000000 */
[-C--:B------:R-:W-:Y:S01]  /*5ed0*/  @!P6 LOP3.LUT R7, R7, R6.reuse, RZ, 0x3c, !PT ;  /* 0x000000060707e212 */ /* 0x080fe200078e3cff */
[----:B------:R-:W-:Y:S01]  /*5ee0*/  VIADD R8, R68, 0xffffffc1 ;  /* 0xffffffc144087836 */ /* 0x000fe20000000000 */
[----:B------:R-:W-:Y:S02]  /*5ef0*/  ISETP.GE.U32.AND P0, PT, R33, 0x7fffff3f, PT ;  /* 0x7fffff3f2100780c */ /* 0x000fe40003f06070 */
[C---:B------:R-:W-:Y:S02]  /*5f00*/  @!P6 LOP3.LUT R6, R7.reuse, R6, RZ, 0x3c, !PT ;  /* 0x000000060706e212 */ /* 0x040fe400078e3cff */
[----:B------:R-:W-:Y:S02]  /*5f10*/  PRMT R103, RZ, 0x7610, R103 ;  /* 0x00007610ff677816 */ /* 0x000fe40000000067 */
[----:B------:R-:W-:Y:S02]  /*5f20*/  @!P6 LOP3.LUT R7, R7, R6, RZ, 0x3c, !PT ;  /* 0x000000060707e212 */ /* 0x000fe400078e3cff */
[----:B------:R-:W-:Y:S01]  /*5f30*/  ISETP.GE.U32.AND P2, PT, R8, 0x7fffff42, PT ;  /* 0x7fffff420800780c */ /* 0x000fe20003f46070 */
[----:B------:R-:W-:-:S02]  /*5f40*/  IMAD R8, R4, 0x41, RZ ;  /* 0x0000004104087824 */ /* 0x000fc400078e02ff */
[----:B------:R0:W5:Y:S01]  /*5f50*/  @!P6 LDG.E.U16 R103, desc[UR16][R6.64] ;  /* 0x000000100667e981 */ /* 0x000162000c1e1500 */
[----:B------:R-:W-:-:S03]  /*5f60*/  VIADD R33, R68, 0xffffffc0 ;  /* 0xffffffc044217836 */ /* 0x000fc60000000000 */
[----:B------:R2:W-:Y:S01]  /*5f70*/  STL [R1+0x334], R28 ;  /* 0x0003341c01007387 */ /* 0x0005e20000100800 */
[----:B0-----:R-:W-:Y:S01]  /*5f80*/  IMAD.MOV.U32 R7, RZ, RZ, R5 ;  /* 0x000000ffff077224 */ /* 0x001fe200078e0005 */
[----:B------:R-:W-:Y:S02]  /*5f90*/  LEA.HI.X.SX32 R6, R8, R0, 0x1, P5 ;  /* 0x0000000008067211 */ /* 0x000fe400028f0eff */
[----:B--2---:R-:W2:Y:S02]  /*5fa0*/  LDL.LU R28, [R1+0x5b4] ;  /* 0x0005b400011c7983 */ /* 0x004ea40000300800 */
[----:B------:R-:W-:Y:S02]  /*5fb0*/  @!P0 LOP3.LUT R7, R7, R6, RZ, 0x3c, !PT ;  /* 0x0000000607078212 */ /* 0x000fe400078e3cff */
[----:B------:R-:W-:Y:S01]  /*5fc0*/  ISETP.GE.U32.AND P3, PT, R33, 0x7fffff41, PT ;  /* 0x7fffff412100780c */ /* 0x000fe20003f66070 */
[----:B------:R-:W-:Y:S01]  /*5fd0*/  STL [R1+0x330], R5 ;  /* 0x0003300501007387 */ /* 0x000fe20000100800 */
[----:B------:R-:W-:-:S03]  /*5fe0*/  VIADD R33, R68, 0xffffffc2 ;  /* 0xffffffc244217836 */ /* 0x000fc60000000000 */
[----:B------:R0:W-:Y:S01]  /*5ff0*/  STL [R1+0x32c], R6 ;  /* 0x00032c0601007387 */ /* 0x0001e20000100800 */
[----:B------:R-:W-:Y:S01]  /*6000*/  PRMT R102, RZ, 0x7610, R102 ;  /* 0x00007610ff667816 */ /* 0x000fe20000000066 */
[----:B------:R-:W-:Y:S01]  /*6010*/  IMAD.SHL.U32 R8, R4, 0x40, RZ ;  /* 0x0000004004087824 */ /* 0x000fe200078e00ff */
[----:B------:R-:W-:Y:S01]  /*6020*/  ISETP.GE.U32.AND P6, PT, R33, 0x7fffff43, PT ;  /* 0x7fffff432100780c */ /* 0x000fe20003fc6070 */
[----:B------:R-:W-:Y:S01]  /*6030*/  VIADD R33, R68, 0xffffffc3 ;  /* 0xffffffc344217836 */ /* 0x000fe20000000000 */
[C---:B0-----:R-:W-:Y:S02]  /*6040*/  @!P0 LOP3.LUT R6, R7.reuse, R6, RZ, 0x3c, !PT ;  /* 0x0000000607068212 */ /* 0x041fe400078e3cff */
[----:B------:R-:W-:Y:S02]  /*6050*/  LEA R5, P5, R4, R2, 0x7 ;  /* 0x0000000204057211 */ /* 0x000fe400078a38ff */
[----:B------:R-:W-:Y:S02]  /*6060*/  @!P0 LOP3.LUT R7, R7, R6, RZ, 0x3c, !PT ;  /* 0x0000000607078212 */ /* 0x000fe400078e3cff */
[----:B------:R-:W-:-:S03]  /*6070*/  PRMT R101, RZ, 0x7610, R101 ;  /* 0x00007610ff657816 */ /* 0x000fc60000000065 */
[----:B------:R0:W5:Y:S01]  /*6080*/  @!P0 LDG.E.U16 R102, desc[UR16][R6.64] ;  /* 0x0000001006668981 */ /* 0x000162000c1e1500 */
[----:B------:R-:W-:Y:S01]  /*6090*/  ISETP.GE.U32.AND P0, PT, R33, 0x7fffff44, PT ;  /* 0x7fffff442100780c */ /* 0x000fe20003f06070 */
[----:B------:R-:W-:Y:S01]  /*60a0*/  VIADD R33, R68, 0xffffffc4 ;  /* 0xffffffc444217836 */ /* 0x000fe20000000000 */
[----:B------:R-:W-:Y:S01]  /*60b0*/  PRMT R100, RZ, 0x7610, R100 ;  /* 0x00007610ff647816 */ /* 0x000fe20000000064 */
[----:B------:R-:W-:Y:S01]  /*60c0*/  STL [R1+0x328], R5 ;  /* 0x0003280501007387 */ /* 0x000fe20000100800 */
[----:B0-----:R-:W-:Y:S01]  /*60d0*/  LEA.HI.X.SX32 R7, R8, R0, 0x1, P5 ;  /* 0x0000000008077211 */ /* 0x001fe200028f0eff */
[----:B------:R-:W-:Y:S01]  /*60e0*/  @!P4 IMAD.MOV.U32 R6, RZ, RZ, R5 ;  /* 0x000000ffff06c224 */ /* 0x000fe200078e0005 */
[----:B------:R-:W-:Y:S01]  /*60f0*/  IADD3 R9, P5, PT, R9, R2, RZ ;  /* 0x0000000209097210 */ /* 0x000fe20007fbe0ff */
[C---:B------:R-:W-:Y:S02]  /*6100*/  IMAD R8, R4.reuse, 0x3f, RZ ;  /* 0x0000003f04087824 */ /* 0x040fe400078e02ff */
[----:B------:R0:W-:Y:S04]  /*6110*/  STL [R1+0x324], R7 ;  /* 0x0003240701007387 */ /* 0x0001e80000100800 */
[----:B------:R0:W5:Y:S01]  /*6120*/  @!P4 LDG.E.U16 R101, desc[UR16][R6.64] ;  /* 0x000000100665c981 */ /* 0x000162000c1e1500 */
[----:B------:R-:W-:Y:S01]  /*6130*/  ISETP.GE.U32.AND P4, PT, R33, 0x7fffff45, PT ;  /* 0x7fffff452100780c */ /* 0x000fe20003f86070 */
[----:B------:R-:W-:-:S02]  /*6140*/  IMAD R33, R4, 0x3e, RZ ;  /* 0x0000003e04217824 */ /* 0x000fc400078e02ff */
[----:B------:R3:W-:Y:S01]  /*6150*/  STL [R1+0x320], R9 ;  /* 0x0003200901007387 */ /* 0x0007e20000100800 */
[----:B0-----:R-:W-:Y:S01]  /*6160*/  LEA.HI.X.SX32 R7, R8, R0, 0x1, P5 ;  /* 0x0000000008077211 */ /* 0x001fe200028f0eff */
[----:B------:R-:W-:Y:S02]  /*6170*/  @!P3 IMAD.MOV.U32 R6, RZ, RZ, R9 ;  /* 0x000000ffff06b224 */ /* 0x000fe400078e0009 */
[----:B------:R-:W-:Y:S01]  /*6180*/  VIADD R8, R68, 0xffffffc5 ;  /* 0xffffffc544087836 */ /* 0x000fe20000000000 */
[----:B------:R-:W-:Y:S01]  /*6190*/  IADD3 R5, P5, PT, R10, R2, RZ ;  /* 0x000000020a057210 */ /* 0x000fe20007fbe0ff */
[----:B------:R0:W-:Y:S04]  /*61a0*/  STL [R1+0x31c], R7 ;  /* 0x00031c0701007387 */ /* 0x0001e80000100800 */
[----:B------:R0:W5:Y:S01]  /*61b0*/  @!P3 LDG.E.U16 R100, desc[UR16][R6.64] ;  /* 0x000000100664b981 */ /* 0x000162000c1e1500 */
[----:B------:R-:W-:Y:S01]  /*61c0*/  ISETP.GE.U32.AND P3, PT, R8, 0x7fffff46, PT ;  /* 0x7fffff460800780c */ /* 0x000fe20003f66070 */
[----:B------:R-:W-:Y:S01]  /*61d0*/  IMAD R8, R4, 0x3d, RZ ;  /* 0x0000003d04087824 */ /* 0x000fe200078e02ff */
[----:B------:R-:W-:Y:S01]  /*61e0*/  PRMT R99, RZ, 0x7610, R99 ;  /* 0x00007610ff637816 */ /* 0x000fe20000000063 */
[----:B---3--:R-:W-:Y:S01]  /*61f0*/  VIADD R9, R68, 0xffffffc6 ;  /* 0xffffffc644097836 */ /* 0x008fe20000000000 */
[----:B0-----:R-:W-:-:S02]  /*6200*/  LEA.HI.X.SX32 R7, R33, R0, 0x1, P5 ;  /* 0x0000000021077211 */ /* 0x001fc400028f0eff */
[----:B------:R-:W-:Y:S01]  /*6210*/  IADD3 R10, P5, PT, R11, R2, RZ ;  /* 0x000000020b0a7210 */ /* 0x000fe20007fbe0ff */
[----:B------:R-:W-:-:S03]  /*6220*/  @!P2 IMAD.MOV.U32 R6, RZ, RZ, R5 ;  /* 0x000000ffff06a224 */ /* 0x000fc600078e0005 */
[----:B------:R-:W-:Y:S01]  /*6230*/  LEA.HI.X.SX32 R11, R8, R0, 0x1, P5 ;  /* 0x00000000080b7211 */ /* 0x000fe200028f0eff */
[----:B------:R0:W-:Y:S01]  /*6240*/  STL [R1+0x318], R5 ;  /* 0x0003180501007387 */ /* 0x0001e20000100800 */
[----:B------:R-:W-:Y:S01]  /*6250*/  PRMT R98, RZ, 0x7610, R98 ;  /* 0x00007610ff627816 */ /* 0x000fe20000000062 */
[----:B------:R-:W-:Y:S02]  /*6260*/  VIADD R8, R68, 0xffffffc7 ;  /* 0xffffffc744087836 */ /* 0x000fe40000000000 */
[----:B------:R3:W-:Y:S04]  /*6270*/  STL [R1+0x314], R7 ;  /* 0x0003140701007387 */ /* 0x0007e80000100800 */
[----:B------:R1:W5:Y:S01]  /*6280*/  @!P2 LDG.E.U16 R99, desc[UR16][R6.64] ;  /* 0x000000100663a981 */ /* 0x000362000c1e1500 */
[----:B------:R-:W-:Y:S01]  /*6290*/  ISETP.GE.U32.AND P2, PT, R9, 0x7fffff47, PT ;  /* 0x7fffff470900780c */ /* 0x000fe20003f46070 */
[----:B------:R-:W-:Y:S01]  /*62a0*/  IMAD R9, R4, 0x3c, RZ ;  /* 0x0000003c04097824 */ /* 0x000fe200078e02ff */
[----:B0-----:R-:W-:Y:S01]  /*62b0*/  IADD3 R5, P5, PT, R12, R2, RZ ;  /* 0x000000020c057210 */ /* 0x001fe20007fbe0ff */
[----:B------:R-:W-:Y:S01]  /*62c0*/  STL [R1+0x310], R10 ;  /* 0x0003100a01007387 */ /* 0x000fe20000100800 */
[----:B-1----:R-:W-:-:S02]  /*62d0*/  @!P6 IMAD.MOV.U32 R6, RZ, RZ, R10 ;  /* 0x000000ffff06e224 */ /* 0x002fc400078e000a */
[----:B---3--:R-:W-:Y:S01]  /*62e0*/  @!P6 IMAD.MOV.U32 R7, RZ, RZ, R11 ;  /* 0x000000ffff07e224 */ /* 0x008fe200078e000b */
[----:B------:R-:W-:Y:S01]  /*62f0*/  LEA.HI.X.SX32 R12, R9, R0, 0x1, P5 ;  /* 0x00000000090c7211 */ /* 0x000fe200028f0eff */
[----:B------:R0:W-:Y:S04]  /*6300*/  STL [R1+0x30c], R11 ;  /* 0x00030c0b01007387 */ /* 0x0001e80000100800 */
[----:B------:R1:W5:Y:S01]  /*6310*/  @!P6 LDG.E.U16 R98, desc[UR16][R6.64] ;  /* 0x000000100662e981 */ /* 0x000362000c1e1500 */
[----:B------:R-:W-:Y:S01]  /*6320*/  ISETP.GE.U32.AND P6, PT, R8, 0x7fffff48, PT ;  /* 0x7fffff480800780c */ /* 0x000fe20003fc6070 */
[----:B------:R-:W-:Y:S01]  /*6330*/  IMAD R8, R4, 0x3b, RZ ;  /* 0x0000003b04087824 */ /* 0x000fe200078e02ff */
[----:B------:R-:W-:Y:S01]  /*6340*/  PRMT R97, RZ, 0x7610, R97 ;  /* 0x00007610ff617816 */ /* 0x000fe20000000061 */
[----:B------:R-:W-:Y:S01]  /*6350*/  STL [R1+0x308], R5 ;  /* 0x0003080501007387 */ /* 0x000fe20000100800 */
[----:B0-----:R-:W-:Y:S01]  /*6360*/  IADD3 R11, P5, PT, R30, R2, RZ ;  /* 0x000000021e0b7210 */ /* 0x001fe20007fbe0ff */
[----:B------:R-:W-:-:S02]  /*6370*/  VIADD R10, R68, 0xffffffc8 ;  /* 0xffffffc8440a7836 */ /* 0x000fc40000000000 */
[----:B------:R0:W-:Y:S01]  /*6380*/  STL [R1+0x304], R12 ;  /* 0x0003040c01007387 */ /* 0x0001e20000100800 */
[----:B-1----:R-:W-:Y:S02]  /*6390*/  @!P0 IMAD.MOV.U32 R6, RZ, RZ, R5 ;  /* 0x000000ffff068224 */ /* 0x002fe400078e0005 */
[----:B------:R-:W-:Y:S01]  /*63a0*/  @!P0 IMAD.MOV.U32 R7, RZ, RZ, R12 ;  /* 0x000000ffff078224 */ /* 0x000fe200078e000c */
[----:B------:R-:W-:-:S04]  /*63b0*/  PRMT R96, RZ, 0x7610, R96 ;  /* 0x00007610ff607816 */ /* 0x000fc80000000060 */
[----:B------:R1:W5:Y:S01]  /*63c0*/  @!P0 LDG.E.U16 R97, desc[UR16][R6.64] ;  /* 0x0000001006618981 */ /* 0x000362000c1e1500 */
[----:B0-----:R-:W-:Y:S01]  /*63d0*/  LEA.HI.X.SX32 R12, R8, R0, 0x1, P5 ;  /* 0x00000000080c7211 */ /* 0x001fe200028f0eff */
[----:B------:R-:W-:Y:S01]  /*63e0*/  VIADD R8, R68, 0xffffffc9 ;  /* 0xffffffc944087836 */ /* 0x000fe20000000000 */
[----:B------:R-:W-:Y:S01]  /*63f0*/  ISETP.GE.U32.AND P0, PT, R10, 0x7fffff49, PT ;  /* 0x7fffff490a00780c */ /* 0x000fe20003f06070 */
[----:B------:R-:W-:Y:S01]  /*6400*/  IMAD R10, R4, 0x3a, RZ ;  /* 0x0000003a040a7824 */ /* 0x000fe200078e02ff */
[----:B------:R-:W-:Y:S01]  /*6410*/  IADD3 R5, P5, PT, R34, R2, RZ ;  /* 0x0000000222057210 */ /* 0x000fe20007fbe0ff */
[----:B-1----:R-:W-:Y:S02]  /*6420*/  @!P4 IMAD.MOV.U32 R6, RZ, RZ, R11 ;  /* 0x000000ffff06c224 */ /* 0x002fe400078e000b */
[----:B------:R-:W-:Y:S01]  /*6430*/  @!P4 IMAD.MOV.U32 R7, RZ, RZ, R12 ;  /* 0x000000ffff07c224 */ /* 0x000fe200078e000c */
[----:B------:R0:W-:Y:S01]  /*6440*/  STL [R1+0x300], R11 ;  /* 0x0003000b01007387 */ /* 0x0001e20000100800 */
[----:B------:R-:W-:-:S03]  /*6450*/  LEA.HI.X.SX32 R30, R10, R0, 0x1, P5 ;  /* 0x000000000a1e7211 */ /* 0x000fc600028f0eff */
[----:B------:R1:W5:Y:S01]  /*6460*/  @!P4 LDG.E.U16 R96, desc[UR16][R6.64] ;  /* 0x000000100660c981 */ /* 0x000362000c1e1500 */
[----:B------:R-:W-:Y:S01]  /*6470*/  ISETP.GE.U32.AND P4, PT, R8, 0x7fffff4a, PT ;  /* 0x7fffff4a0800780c */ /* 0x000fe20003f86070 */
[----:B------:R-:W-:Y:S02]  /*6480*/  IMAD R8, R4, 0x39, RZ ;  /* 0x0000003904087824 */ /* 0x000fe400078e02ff */
[----:B------:R3:W-:Y:S01]  /*6490*/  STL [R1+0x2fc], R12 ;  /* 0x0002fc0c01007387 */ /* 0x0007e20000100800 */
[----:B------:R-:W-:Y:S01]  /*64a0*/  PRMT R95, RZ, 0x7610, R95 ;  /* 0x00007610ff5f7816 */ /* 0x000fe2000000005f */
[----:B0-----:R-:W-:Y:S02]  /*64b0*/  VIADD R11, R68, 0xffffffca ;  /* 0xffffffca440b7836 */ /* 0x001fe40000000000 */
[----:B------:R-:W-:Y:S01]  /*64c0*/  STL [R1+0x2f8], R5 ;  /* 0x0002f80501007387 */ /* 0x000fe20000100800 */
[----:B-1----:R-:W-:Y:S01]  /*64d0*/  @!P3 IMAD.MOV.U32 R6, RZ, RZ, R5 ;  /* 0x000000ffff06b224 */ /* 0x002fe200078e0005 */
[----:B---3--:R-:W-:-:S02]  /*64e0*/  IADD3 R12, P5, PT, R35, R2, RZ ;  /* 0x00000002230c7210 */ /* 0x008fc40007fbe0ff */
[----:B------:R0:W-:Y:S01]  /*64f0*/  STL [R1+0x2f4], R30 ;  /* 0x0002f41e01007387 */ /* 0x0001e20000100800 */
        /* <DEDUP_REMOVED lines=84> */
[----:B------:R0:W-:Y:S01]  /*6a40*/  STL [R1+0x2b8], R5 ;  /* 0x0002b80501007387 */ /* 0x0001e20000100800 */
[----:B-1----:R-:W-:Y:S01]  /*6a50*/  @!P0 IMAD.MOV.U32 R6, RZ, RZ, R5 ;  /* 0x000000ffff068224 */ /* 0x002fe200078e0005 */
[----:B---3--:R-:W-:-:S02]  /*6a60*/  IADD3 R36, P5, PT, R56, R2, RZ ;  /* 0x0000000238247210 */ /* 0x008fc40007fbe0ff */
[----:B------:R1:W-:Y:S01]  /*6a70*/  STL [R1+0x2b4], R38 ;  /* 0x0002b42601007387 */ /* 0x0003e20000100800 */
[----:B------:R-:W-:Y:S01]  /*6a80*/  @!P0 IMAD.MOV.U32 R7, RZ, RZ, R38 ;  /* 0x000000ffff078224 */ /* 0x000fe200078e0026 */
[----:B------:R-:W-:Y:S01]  /*6a90*/  PRMT R86, RZ, 0x7610, R86 ;  /* 0x00007610ff567816 */ /* 0x000fe20000000056 */
[----:B0-----:R-:W-:Y:S02]  /*6aa0*/  IMAD.MOV.U32 R5, RZ, RZ, R32 ;  /* 0x000000ffff057224 */ /* 0x001fe400078e0020 */
[----:B------:R-:W-:Y:S01]  /*6ab0*/  IMAD.MOV.U32 R32, RZ, RZ, R29 ;  /* 0x000000ffff207224 */ /* 0x000fe200078e001d */
[----:B------:R0:W5:Y:S01]  /*6ac0*/  @!P0 LDG.E.U16 R87, desc[UR16][R6.64] ;  /* 0x0000001006578981 */ /* 0x000162000c1e1500 */
[----:B-1----:R-:W-:Y:S01]  /*6ad0*/  LEA.HI.X.SX32 R38, R8, R0, 0x1, P5 ;  /* 0x0000000008267211 */ /* 0x002fe200028f0eff */
[----:B------:R-:W-:Y:S01]  /*6ae0*/  VIADD R8, R68, 0xffffffd3 ;  /* 0xffffffd344087836 */ /* 0x000fe20000000000 */
[----:B------:R-:W-:Y:S01]  /*6af0*/  ISETP.GE.U32.AND P0, PT, R35, 0x7fffff53, PT ;  /* 0x7fffff532300780c */ /* 0x000fe20003f06070 */
[----:B------:R-:W-:Y:S01]  /*6b00*/  IMAD R35, R4, 0x30, RZ ;  /* 0x0000003004237824 */ /* 0x000fe200078e02ff */
[----:B------:R-:W-:Y:S01]  /*6b10*/  IADD3 R29, P5, PT, R54, R2, RZ ;  /* 0x00000002361d7210 */ /* 0x000fe20007fbe0ff */
[----:B0-----:R-:W-:-:S02]  /*6b20*/  @!P4 IMAD.MOV.U32 R6, RZ, RZ, R36 ;  /* 0x000000ffff06c224 */ /* 0x001fc400078e0024 */
[----:B------:R-:W-:Y:S01]  /*6b30*/  @!P4 IMAD.MOV.U32 R7, RZ, RZ, R38 ;  /* 0x000000ffff07c224 */ /* 0x000fe200078e0026 */
[----:B------:R0:W-:Y:S01]  /*6b40*/  STL [R1+0x2b0], R36 ;  /* 0x0002b02401007387 */ /* 0x0001e20000100800 */
[----:B------:R-:W-:-:S03]  /*6b50*/  PRMT R85, RZ, 0x7610, R85 ;  /* 0x00007610ff557816 */ /* 0x000fc60000000055 */
[----:B------:R1:W5:Y:S01]  /*6b60*/  @!P4 LDG.E.U16 R86, desc[UR16][R6.64] ;  /* 0x000000100656c981 */ /* 0x000362000c1e1500 */
[----:B------:R-:W-:Y:S01]  /*6b70*/  ISETP.GE.U32.AND P4, PT, R8, 0x7fffff54, PT ;  /* 0x7fffff540800780c */ /* 0x000fe20003f86070 */
[----:B------:R-:W-:Y:S02]  /*6b80*/  IMAD R8, R4, 0x2f, RZ ;  /* 0x0000002f04087824 */ /* 0x000fe400078e02ff */
[----:B------:R3:W-:Y:S01]  /*6b90*/  STL [R1+0x2ac], R38 ;  /* 0x0002ac2601007387 */ /* 0x0007e20000100800 */
[----:B0-----:R-:W-:Y:S01]  /*6ba0*/  VIADD R36, R68, 0xffffffd4 ;  /* 0xffffffd444247836 */ /* 0x001fe20000000000 */
[----:B-1----:R-:W-:Y:S01]  /*6bb0*/  LEA.HI.X.SX32 R7, R35, R0, 0x1, P5 ;  /* 0x0000000023077211 */ /* 0x002fe200028f0eff */
[----:B------:R-:W-:Y:S01]  /*6bc0*/  @!P3 IMAD.MOV.U32 R6, RZ, RZ, R29 ;  /* 0x000000ffff06b224 */ /* 0x000fe200078e001d */
[----:B---3--:R-:W-:Y:S01]  /*6bd0*/  IADD3 R38, P5, PT, R53, R2, RZ ;  /* 0x0000000235267210 */ /* 0x008fe20007fbe0ff */
[----:B------:R-:W-:Y:S01]  /*6be0*/  STL [R1+0x2a8], R29 ;  /* 0x0002a81d01007387 */ /* 0x000fe20000100800 */
[----:B------:R-:W-:-:S03]  /*6bf0*/  PRMT R84, RZ, 0x7610, R84 ;  /* 0x00007610ff547816 */ /* 0x000fc60000000054 */
[----:B------:R0:W-:Y:S04]  /*6c00*/  STL [R1+0x2a4], R7 ;  /* 0x0002a40701007387 */ /* 0x0001e80000100800 */
[----:B------:R0:W5:Y:S01]  /*6c10*/  @!P3 LDG.E.U16 R85, desc[UR16][R6.64] ;  /* 0x000000100655b981 */ /* 0x000162000c1e1500 */
[----:B------:R-:W-:Y:S01]  /*6c20*/  ISETP.GE.U32.AND P3, PT, R36, 0x7fffff55, PT ;  /* 0x7fffff552400780c */ /* 0x000fe20003f66070 */
[----:B------:R-:W-:Y:S02]  /*6c30*/  IMAD R36, R4, 0x2e, RZ ;  /* 0x0000002e04247824 */ /* 0x000fe400078e02ff */
[----:B------:R-:W-:Y:S01]  /*6c40*/  STL [R1+0x2a0], R38 ;  /* 0x0002a02601007387 */ /* 0x000fe20000100800 */
[----:B0-----:R-:W-:Y:S01]  /*6c50*/  LEA.HI.X.SX32 R7, R8, R0, 0x1, P5 ;  /* 0x0000000008077211 */ /* 0x001fe200028f0eff */
[----:B------:R-:W-:Y:S01]  /*6c60*/  @!P2 IMAD.MOV.U32 R6, RZ, RZ, R38 ;  /* 0x000000ffff06a224 */ /* 0x000fe200078e0026 */
[----:B------:R-:W-:-:S03]  /*6c70*/  IADD3 R29, P5, PT, R52, R2, RZ ;  /* 0x00000002341d7210 */ /* 0x000fc60007fbe0ff */
[----:B------:R0:W-:Y:S04]  /*6c80*/  STL [R1+0x29c], R7 ;  /* 0x00029c0701007387 */ /* 0x0001e80000100800 */
[----:B------:R0:W5:Y:S01]  /*6c90*/  @!P2 LDG.E.U16 R84, desc[UR16][R6.64] ;  /* 0x000000100654a981 */ /* 0x000162000c1e1500 */
[----:B------:R-:W-:Y:S02]  /*6ca0*/  VIADD R8, R68, 0xffffffd5 ;  /* 0xffffffd544087836 */ /* 0x000fe40000000000 */
[----:B0-----:R-:W-:Y:S01]  /*6cb0*/  IMAD.MOV.U32 R7, RZ, RZ, R29 ;  /* 0x000000ffff077224 */ /* 0x001fe200078e001d */
[----:B------:R-:W-:Y:S01]  /*6cc0*/  LEA.HI.X.SX32 R6, R36, R0, 0x1, P5 ;  /* 0x0000000024067211 */ /* 0x000fe200028f0eff */
[----:B------:R-:W-:Y:S03]  /*6cd0*/  STL [R1+0x298], R29 ;  /* 0x0002981d01007387 */ /* 0x000fe60000100800 */
[----:B------:R-:W-:Y:S01]  /*6ce0*/  @!P6 LOP3.LUT R7, R7, R6, RZ, 0x3c, !PT ;  /* 0x000000060707e212 */ /* 0x000fe200078e3cff */
[----:B------:R0:W-:Y:S01]  /*6cf0*/  STL [R1+0x294], R6 ;  /* 0x0002940601007387 */ /* 0x0001e20000100800 */
[----:B------:R-:W-:-:S02]  /*6d00*/  PRMT R83, RZ, 0x7610, R83 ;  /* 0x00007610ff537816 */ /* 0x000fc40000000053 */
[----:B------:R-:W-:Y:S01]  /*6d10*/  ISETP.GE.U32.AND P2, PT, R8, 0x7fffff56, PT ;  /* 0x7fffff560800780c */ /* 0x000fe20003f46070 */
[----:B------:R-:W-:Y:S01]  /*6d20*/  IMAD R8, R4, 0x2d, RZ ;  /* 0x0000002d04087824 */ /* 0x000fe200078e02ff */
[C---:B0-----:R-:W-:Y:S02]  /*6d30*/  @!P6 LOP3.LUT R6, R7.reuse, R6, RZ, 0x3c, !PT ;  /* 0x000000060706e212 */ /* 0x041fe400078e3cff */
[----:B------:R-:W-:Y:S02]  /*6d40*/  IADD3 R29, P5, PT, R50, R2, RZ ;  /* 0x00000002321d7210 */ /* 0x000fe40007fbe0ff */
[----:B------:R-:W-:-:S05]  /*6d50*/  @!P6 LOP3.LUT R7, R7, R6, RZ, 0x3c, !PT ;  /* 0x000000060707e212 */ /* 0x000fca00078e3cff */
        /* <DEDUP_REMOVED lines=10> */
[----:B0-----:R-:W-:Y:S02]  /*6e00*/  @!P0 LOP3.LUT R6, R7, R6, RZ, 0x3c, !PT ;  /* 0x0000000607068212 */ /* 0x001fe400078e3cff */
        /* <DEDUP_REMOVED lines=15> */
[----:B------:R0:W5:Y:S02]  /*6f00*/  @!P4 LDG.E.U16 R81, desc[UR16][R6.64] ;  /* 0x000000100651c981 */ /* 0x000164000c1e1500 */
[----:B0-----:R-:W-:Y:S01]  /*6f10*/  IMAD.MOV.U32 R7, RZ, RZ, R29 ;  /* 0x000000ffff077224 */ /* 0x001fe200078e001d */
[----:B------:R-:W-:Y:S01]  /*6f20*/  LEA.HI.X.SX32 R6, R8, R0, 0x1, P5 ;  /* 0x0000000008067211 */ /* 0x000fe200028f0eff */
[----:B------:R-:W-:Y:S03]  /*6f30*/  STL [R1+0x280], R29 ;  /* 0x0002801d01007387 */ /* 0x000fe60000100800 */
[-C--:B------:R-:W-:Y:S01]  /*6f40*/  @!P3 LOP3.LUT R7, R7, R6.reuse, RZ, 0x3c, !PT ;  /* 0x000000060707b212 */ /* 0x080fe200078e3cff */
[----:B------:R0:W-:Y:S01]  /*6f50*/  STL [R1+0x27c], R6 ;  /* 0x00027c0601007387 */ /* 0x0001e20000100800 */
[----:B------:R-:W-:Y:S01]  /*6f60*/  PRMT R80, RZ, 0x7610, R80 ;  /* 0x00007610ff507816 */ /* 0x000fe20000000050 */
[----:B------:R-:W-:Y:S01]  /*6f70*/  IMAD R39, R4, 0x2a, RZ ;  /* 0x0000002a04277824 */ /* 0x000fe200078e02ff */
[----:B0-----:R-:W-:-:S02]  /*6f80*/  @!P3 LOP3.LUT R6, R7, R6, RZ, 0x3c, !PT ;  /* 0x000000060706b212 */ /* 0x001fc400078e3cff */
        /* <DEDUP_REMOVED lines=27> */
[C---:B------:R-:W-:Y:S02]  /*7140*/  VIADD R49, R68.reuse, 0xffffffd8 ;  /* 0xffffffd844317836 */ /* 0x040fe40000000000 */
[----:B0-----:R-:W-:Y:S01]  /*7150*/  IMAD.MOV.U32 R7, RZ, RZ, R29 ;  /* 0x000000ffff077224 */ /* 0x001fe200078e001d */
[----:B------:R-:W-:Y:S01]  /*7160*/  LEA.HI.X.SX32 R6, R43, R0, 0x1, P5 ;  /* 0x000000002b067211 */ /* 0x000fe200028f0eff */
[----:B------:R-:W-:Y:S03]  /*7170*/  STL [R1+0x268], R29 ;  /* 0x0002681d01007387 */ /* 0x000fe60000100800 */
[----:B------:R-:W-:Y:S01]  /*7180*/  @!P0 LOP3.LUT R7, R7, R6, RZ, 0x3c, !PT ;  /* 0x0000000607078212 */ /* 0x000fe200078e3cff */
[----:B------:R0:W-:Y:S01]  /*7190*/  STL [R1+0x264], R6 ;  /* 0x0002640601007387 */ /* 0x0001e20000100800 */
[----:B------:R-:W-:Y:S01]  /*71a0*/  VIADD R8, R68, 0xffffffdb ;  /* 0xffffffdb44087836 */ /* 0x000fe20000000000 */
[----:B------:R-:W-:-:S02]  /*71b0*/  ISETP.GE.U32.AND P4, PT, R49, 0x7fffff59, PT ;  /* 0x7fffff593100780c */ /* 0x000fc40003f86070 */
[----:B------:R-:W-:Y:S02]  /*71c0*/  PRMT R77, RZ, 0x7610, R77 ;  /* 0x00007610ff4d7816 */ /* 0x000fe4000000004d */
[C---:B0-----:R-:W-:Y:S02]  /*71d0*/  @!P0 LOP3.LUT R6, R7.reuse, R6, RZ, 0x3c, !PT ;  /* 0x0000000607068212 */ /* 0x041fe400078e3cff */
[----:B------:R-:W-:Y:S02]  /*71e0*/  ISETP.GE.U32.AND P6, PT, R8, 0x7fffff5c, PT ;  /* 0x7fffff5c0800780c */ /* 0x000fe40003fc6070 */
[----:B------:R-:W-:Y:S01]  /*71f0*/  @!P0 LOP3.LUT R7, R7, R6, RZ, 0x3c, !PT ;  /* 0x0000000607078212 */ /* 0x000fe200078e3cff */
[----:B------:R-:W-:Y:S01]  /*7200*/  IMAD R8, R4, 0x27, RZ ;  /* 0x0000002704087824 */ /* 0x000fe200078e02ff */
[----:B------:R-:W-:-:S03]  /*7210*/  IADD3 R29, P5, PT, R44, R2, RZ ;  /* 0x000000022c1d7210 */ /* 0x000fc60007fbe0ff */
        /* <DEDUP_REMOVED lines=36> */
[----:B------:R-:W-:Y:S01]  /*7460*/  @!P2 LOP3.LUT R7, R7, R6, RZ, 0x3c, !PT ;  /* 0x000000060707a212 */ /* 0x000fe200078e3cff */
[----:B------:R-:W-:-:S04]  /*7470*/  VIADD R47, R68, 0xffffffdc ;  /* 0xffffffdc442f7836 */ /* 0x000fc80000000000 */
[----:B------:R0:W5:Y:S01]  /*7480*/  @!P2 LDG.E.U16 R74, desc[UR16][R6.64] ;  /* 0x00000010064aa981 */ /* 0x000162000c1e1500 */
[----:B------:R-:W-:Y:S01]  /*7490*/  ISETP.GE.U32.AND P0, PT, R47, 0x7fffff5d, PT ;  /* 0x7fffff5d2f00780c */ /* 0x000fe20003f06070 */
        /* <DEDUP_REMOVED lines=11> */
[----:B------:R-:W-:Y:S02]  /*7550*/  @!P6 LOP3.LUT R7, R7, R6, RZ, 0x3c, !PT ;  /* 0x000000060707e212 */ /* 0x000fe400078e3cff */
[----:B------:R-:W-:-:S03]  /*7560*/  PRMT R72, RZ, 0x7610, R72 ;  /* 0x00007610ff487816 */ /* 0x000fc60000000048 */
[----:B------:R0:W5:Y:S01]  /*7570*/  @!P6 LDG.E.U16 R73, desc[UR16][R6.64] ;  /* 0x000000100649e981 */ /* 0x000162000c1e1500 */
[----:B------:R-:W-:-:S03]  /*7580*/  IMAD R41, R4, 0x22, RZ ;  /* 0x0000002204297824 */ /* 0x000fc600078e02ff */
[----:B------:R1:W-:Y:S01]  /*7590*/  STL [R1+0x240], R29 ;  /* 0x0002401d01007387 */ /* 0x0003e20000100800 */
[----:B0-----:R-:W-:Y:S01]  /*75a0*/  LEA.HI.X.SX32 R7, R8, R0, 0x1, P5 ;  /* 0x0000000008077211 */ /* 0x001fe200028f0eff */
[----:B------:R-:W-:Y:S01]  /*75b0*/  @!P0 IMAD.MOV.U32 R6, RZ, RZ, R29 ;  /* 0x000000ffff068224 */ /* 0x000fe200078e001d */
[----:B------:R-:W-:-:S03]  /*75c0*/  IADD3 R40, P5, PT, R40, R2, RZ ;  /* 0x0000000228287210 */ /* 0x000fc60007fbe0ff */
[----:B------:R0:W-:Y:S04]  /*75d0*/  STL [R1+0x23c], R7 ;  /* 0x00023c0701007387 */ /* 0x0001e80000100800 */
[----:B------:R0:W5:Y:S01]  /*75e0*/  @!P0 LDG.E.U16 R72, desc[UR16][R6.64] ;  /* 0x0000001006488981 */ /* 0x000162000c1e1500 */
[----:B------:R-:W-:-:S03]  /*75f0*/  VIADD R46, R68, 0xffffffde ;  /* 0xffffffde442e7836 */ /* 0x000fc60000000000 */
[----:B-1----:R-:W3:Y:S01]  /*7600*/  LDL.LU R29, [R1+0x5b0] ;  /* 0x0005b000011d7983 */ /* 0x002ee20000300800 */
[----:B0-----:R-:W-:Y:S01]  /*7610*/  IMAD.MOV.U32 R7, RZ, RZ, R40 ;  /* 0x000000ffff077224 */ /* 0x001fe200078e0028 */
[----:B------:R-:W-:Y:S02]  /*7620*/  LEA.HI.X.SX32 R6, R41, R0, 0x1, P5 ;  /* 0x0000000029067211 */ /* 0x000fe400028f0eff */
[----:B------:R-:W-:Y:S02]  /*7630*/  STL [R1+0x238], R40 ;  /* 0x0002382801007387 */ /* 0x000fe40000100800 */
[----:B------:R-:W-:Y:S02]  /*7640*/  @!P4 LOP3.LUT R7, R7, R6, RZ, 0x3c, !PT ;  /* 0x000000060707c212 */ /* 0x000fe400078e3cff */
        /* <DEDUP_REMOVED lines=18> */
[----:B------:R-:W-:Y:S01]  /*7770*/  IMAD.MOV.U32 R40, RZ, RZ, R31 ;  /* 0x000000ffff287224 */ /* 0x000fe200078e001f */
[----:B0-----:R-:W-:Y:S01]  /*7780*/  @!P3 LOP3.LUT R6, R7, R6, RZ, 0x3c, !PT ;  /* 0x000000060706b212 */ /* 0x001fe200078e3cff */
[----:B------:R-:W-:-:S03]  /*7790*/  IMAD.SHL.U32 R8, R4, 0x20, RZ ;  /* 0x0000002004087824 */ /* 0x000fc600078e00ff */
[----:B------:R-:W-:Y:S01]  /*77a0*/  @!P3 LOP3.LUT R7, R7, R6, RZ, 0x3c, !PT ;  /* 0x000000060707b212 */ /* 0x000fe200078e3cff */
[----:B------:R-:W-:Y:S01]  /*77b0*/  VIADD R42, R68, 0xffffffe0 ;  /* 0xffffffe0442a7836 */ /* 0x000fe20000000000 */
[----:B------:R-:W-:-:S03]  /*77c0*/  LEA R31, P5, R4, R2, 0x6 ;  /* 0x00000002041f7211 */ /* 0x000fc600078a30ff */
[----:B------:R0:W5:Y:S01]  /*77d0*/  @!P3 LDG.E.U16 R70, desc[UR16][R6.64] ;  /* 0x000000100646b981 */ /* 0x000162000c1e1500 */
[----:B------:R-:W-:Y:S02]  /*77e0*/  ISETP.GE.U32.AND P6, PT, R42, 0x7fffff61, PT ;  /* 0x7fffff612a00780c */ /* 0x000fe40003fc6070 */
[----:B------:R-:W-:Y:S01]  /*77f0*/  PRMT R69, RZ, 0x7610, R69 ;  /* 0x00007610ff457816 */ /* 0x000fe20000000045 */
[----:B0-----:R-:W-:Y:S01]  /*7800*/  IMAD.MOV.U32 R6, RZ, RZ, R40 ;  /* 0x000000ffff067224 */ /* 0x001fe200078e0028 */
[----:B------:R-:W-:Y:S02]  /*7810*/  LEA.HI.X.SX32 R7, R8, R0, 0x1, P5 ;  /* 0x0000000008077211 */ /* 0x000fe400028f0eff */
[----:B------:R-:W-:Y:S01]  /*7820*/  IADD3 R40, P5, PT, R33, R2, RZ ;  /* 0x0000000221287210 */ /* 0x000fe20007fbe0ff */
[----:B------:R-:W-:Y:S02]  /*7830*/  IMAD.MOV.U32 R33, RZ, RZ, R6 ;  /* 0x000000ffff217224 */ /* 0x000fe400078e0006 */
[----:B------:R-:W-:-:S02]  /*7840*/  @!P2 IMAD.MOV.U32 R6, RZ, RZ, R31 ;  /* 0x000000ffff06a224 */ /* 0x000fc400078e001f */
[----:B------:R-:W-:Y:S01]  /*7850*/  IMAD R8, R4, 0x1f, RZ ;  /* 0x0000001f04087824 */ /* 0x000fe200078e02ff */
[----:B------:R0:W-:Y:S01]  /*7860*/  STL [R1+0x228], R31 ;  /* 0x0002281f01007387 */ /* 0x0001e20000100800 */
[----:B------:R-:W-:-:S03]  /*7870*/  VIADD R37, R68, 0xffffffe3 ;  /* 0xffffffe344257836 */ /* 0x000fc60000000000 */
[----:B------:R1:W-:Y:S04]  /*7880*/  STL [R1+0x224], R7 ;  /* 0x0002240701007387 */ /* 0x0003e80000100800 */
[----:B------:R1:W5:Y:S01]  /*7890*/  @!P2 LDG.E.U16 R69, desc[UR16][R6.64] ;  /* 0x000000100645a981 */ /* 0x000362000c1e1500 */
[----:B------:R-:W-:Y:S01]  /*78a0*/  ISETP.GE.U32.AND P3, PT, R37, 0x7fffff64, PT ;  /* 0x7fffff642500780c */ /* 0x000fe20003f66070 */
[----:B------:R-:W-:Y:S02]  /*78b0*/  VIADD R37, R68, 0xffffffe4 ;  /* 0xffffffe444257836 */ /* 0x000fe40000000000 */
[----:B0-----:R-:W2:Y:S01]  /*78c0*/  LDL.LU R31, [R1+0x5ac] ;  /* 0x0005ac00011f7983 */ /* 0x001ea20000300800 */
[----:B-1----:R-:W-:Y:S01]  /*78d0*/  IMAD.MOV.U32 R7, RZ, RZ, R40 ;  /* 0x000000ffff077224 */ /* 0x002fe200078e0028 */
[----:B------:R-:W-:-:S02]  /*78e0*/  LEA.HI.X.SX32 R6, R8, R0, 0x1, P5 ;  /* 0x0000000008067211 */ /* 0x000fc400028f0eff */
[----:B------:R-:W-:Y:S02]  /*78f0*/  STL [R1+0x220], R40 ;  /* 0x0002202801007387 */ /* 0x000fe40000100800 */
[----:B------:R-:W-:Y:S02]  /*7900*/  @!P6 LOP3.LUT R7, R7, R6, RZ, 0x3c, !PT ;  /* 0x000000060707e212 */ /* 0x000fe400078e3cff */
[----:B------:R0:W-:Y:S01]  /*7910*/  STL [R1+0x21c], R6 ;  /* 0x00021c0601007387 */ /* 0x0001e20000100800 */
[----:B------:R-:W-:Y:S01]  /*7920*/  PRMT R67, RZ, 0x7610, R67 ;  /* 0x00007610ff437816 */ /* 0x000fe20000000043 */
[----:B------:R-:W-:Y:S01]  /*7930*/  VIADD R8, R68, 0xffffffe5 ;  /* 0xffffffe544087836 */ /* 0x000fe20000000000 */
[----:B------:R-:W-:Y:S02]  /*7940*/  ISETP.GE.U32.AND P2, PT, R37, 0x7fffff65, PT ;  /* 0x7fffff652500780c */ /* 0x000fe40003f46070 */
[----:B------:R-:W-:Y:S02]  /*7950*/  IADD3 R37, P5, PT, R9, R2, RZ ;  /* 0x0000000209257210 */ /* 0x000fe40007fbe0ff */
[----:B0-----:R-:W-:Y:S01]  /*7960*/  @!P6 LOP3.LUT R6, R7, R6, RZ, 0x3c, !PT ;  /* 0x000000060706e212 */ /* 0x001fe200078e3cff */
[----:B------:R-:W-:-:S03]  /*7970*/  IMAD R40, R4, 0x1e, RZ ;  /* 0x0000001e04287824 */ /* 0x000fc600078e02ff */
[----:B------:R-:W-:Y:S02]  /*7980*/  @!P6 LOP3.LUT R7, R7, R6, RZ, 0x3c, !PT ;  /* 0x000000060707e212 */ /* 0x000fe400078e3cff */
[----:B------:R-:W-:-:S03]  /*7990*/  PRMT R66, RZ, 0x7610, R66 ;  /* 0x00007610ff427816 */ /* 0x000fc60000000042 */
[----:B------:R0:W5:Y:S01]  /*79a0*/  @!P6 LDG.E.U16 R67, desc[UR16][R6.64] ;  /* 0x000000100643e981 */ /* 0x000162000c1e1500 */
[----:B------:R-:W-:Y:S01]  /*79b0*/  ISETP.GE.U32.AND P6, PT, R8, 0x7fffff66, PT ;  /* 0x7fffff660800780c */ /* 0x000fe20003fc6070 */
[----:B------:R-:W-:Y:S02]  /*79c0*/  IMAD R8, R4, 0x1d, RZ ;  /* 0x0000001d04087824 */ /* 0x000fe400078e02ff */
[----:B------:R1:W-:Y:S01]  /*79d0*/  STL [R1+0x218], R37 ;  /* 0x0002182501007387 */ /* 0x0003e20000100800 */
[----:B0-----:R-:W-:Y:S01]  /*79e0*/  LEA.HI.X.SX32 R7, R40, R0, 0x1, P5 ;  /* 0x0000000028077211 */ /* 0x001fe200028f0eff */
[----:B------:R-:W-:Y:S01]  /*79f0*/  @!P0 IMAD.MOV.U32 R6, RZ, RZ, R37 ;  /* 0x000000ffff068224 */ /* 0x000fe200078e0025 */
[----:B------:R-:W-:Y:S01]  /*7a00*/  IADD3 R10, P5, PT, R10, R2, RZ ;  /* 0x000000020a0a7210 */ /* 0x000fe20007fbe0ff */
[----:B-1----:R-:W-:Y:S02]  /*7a10*/  IMAD R37, R4, 0x1c, RZ ;  /* 0x0000001c04257824 */ /* 0x002fe400078e02ff */
[----:B------:R0:W-:Y:S04]  /*7a20*/  STL [R1+0x214], R7 ;  /* 0x0002140701007387 */ /* 0x0001e80000100800 */
[----:B------:R0:W5:Y:S01]  /*7a30*/  @!P0 LDG.E.U16 R66, desc[UR16][R6.64] ;  /* 0x0000001006428981 */ /* 0x000162000c1e1500 */
[----:B------:R-:W-:-:S03]  /*7a40*/  PRMT R65, RZ, 0x7610, R65 ;  /* 0x00007610ff417816 */ /* 0x000fc60000000041 */
[----:B------:R1:W-:Y:S01]  /*7a50*/  STL [R1+0x110], R10 ;  /* 0x0001100a01007387 */ /* 0x0003e20000100800 */
[----:B0-----:R-:W-:Y:S02]  /*7a60*/  LEA.HI.X.SX32 R7, R8, R0, 0x1, P5 ;  /* 0x0000000008077211 */ /* 0x001fe400028f0eff */
[----:B------:R-:W-:Y:S01]  /*7a70*/  IADD3 R11, P5, PT, R11, R2, RZ ;  /* 0x000000020b0b7210 */ /* 0x000fe20007fbe0ff */
[----:B------:R-:W-:Y:S02]  /*7a80*/  @!P4 IMAD.MOV.U32 R6, RZ, RZ, R10 ;  /* 0x000000ffff06c224 */ /* 0x000fe400078e000a */
[----:B-1----:R-:W-:Y:S01]  /*7a90*/  IMAD.MOV.U32 R10, RZ, RZ, R33 ;  /* 0x000000ffff0a7224 */ /* 0x002fe200078e0021 */
[----:B------:R-:W-:Y:S01]  /*7aa0*/  LEA.HI.X.SX32 R33, R37, R0, 0x1, P5 ;  /* 0x0000000025217211 */ /* 0x000fe200028f0eff */
[----:B------:R-:W-:Y:S01]  /*7ab0*/  VIADD R8, R68, 0xffffffe7 ;  /* 0xffffffe744087836 */ /* 0x000fe20000000000 */
[----:B------:R0:W-:Y:S01]  /*7ac0*/  STL [R1+0x10c], R7 ;  /* 0x00010c0701007387 */ /* 0x0001e20000100800 */
[----:B------:R-:W-:-:S03]  /*7ad0*/  PRMT R64, RZ, 0x7610, R64 ;  /* 0x00007610ff407816 */ /* 0x000fc60000000040 */
[----:B------:R1:W5:Y:S01]  /*7ae0*/  @!P4 LDG.E.U16 R65, desc[UR16][R6.64] ;  /* 0x000000100641c981 */ /* 0x000362000c1e1500 */
[----:B------:R-:W-:Y:S01]  /*7af0*/  ISETP.GE.U32.AND P4, PT, R8, 0x7fffff68, PT ;  /* 0x7fffff680800780c */ /* 0x000fe20003f86070 */
[----:B------:R-:W-:Y:S01]  /*7b00*/  IMAD R8, R4, 0x1b, RZ ;  /* 0x0000001b04087824 */ /* 0x000fe200078e02ff */
[----:B------:R-:W-:Y:S01]  /*7b10*/  IADD3 R12, P5, PT, R12, R2, RZ ;  /* 0x000000020c0c7210 */ /* 0x000fe20007fbe0ff */
[----:B------:R-:W-:Y:S01]  /*7b20*/  VIADD R9, R68, 0xffffffe6 ;  /* 0xffffffe644097836 */ /* 0x000fe20000000000 */
[----:B------:R-:W-:Y:S01]  /*7b30*/  STL [R1+0x108], R11 ;  /* 0x0001080b01007387 */ /* 0x000fe20000100800 */
[----:B-1----:R-:W-:Y:S02]  /*7b40*/  @!P3 IMAD.MOV.U32 R6, RZ, RZ, R11 ;  /* 0x000000ffff06b224 */ /* 0x002fe400078e000b */
[----:B0-----:R-:W-:Y:S01]  /*7b50*/  @!P3 IMAD.MOV.U32 R7, RZ, RZ, R33 ;  /* 0x000000ffff07b224 */ /* 0x001fe200078e0021 */
[----:B------:R-:W-:Y:S01]  /*7b60*/  PRMT R63, RZ, 0x7610, R63 ;  /* 0x00007610ff3f7816 */ /* 0x000fe2000000003f */
[----:B------:R0:W-:Y:S04]  /*7b70*/  STL [R1+0x104], R33 ;  /* 0x0001042101007387 */ /* 0x0001e80000100800 */
[----:B------:R1:W5:Y:S01]  /*7b80*/  @!P3 LDG.E.U16 R64, desc[UR16][R6.64] ;  /* 0x000000100640b981 */ /* 0x000362000c1e1500 */
[----:B------:R-:W-:Y:S01]  /*7b90*/  ISETP.GE.U32.AND P0, PT, R9, 0x7fffff67, PT ;  /* 0x7fffff670900780c */ /* 0x000fe20003f06070 */
[----:B0-----:R-:W-:Y:S01]  /*7ba0*/  IMAD R33, R4, 0x1a, RZ ;  /* 0x0000001a04217824 */ /* 0x001fe200078e02ff */
[----:B-1----:R-:W-:Y:S01]  /*7bb0*/  LEA.HI.X.SX32 R7, R8, R0, 0x1, P5 ;  /* 0x0000000008077211 */ /* 0x002fe200028f0eff */
[----:B------:R-:W-:Y:S01]  /*7bc0*/  @!P2 IMAD.MOV.U32 R6, RZ, RZ, R12 ;  /* 0x000000ffff06a224 */ /* 0x000fe200078e000c */
[----:B------:R-:W-:Y:S01]  /*7bd0*/  IADD3 R11, P5, PT, R30, R2, RZ ;  /* 0x000000021e0b7210 */ /* 0x000fe20007fbe0ff */
[----:B------:R-:W-:Y:S01]  /*7be0*/  VIADD R8, R68, 0xffffffe9 ;  /* 0xffffffe944087836 */ /* 0x000fe20000000000 */
[----:B------:R0:W-:Y:S02]  /*7bf0*/  STL [R1+0x100], R12 ;  /* 0x0001000c01007387 */ /* 0x0001e40000100800 */
[----:B------:R-:W-:-:S02]  /*7c00*/  LEA.HI.X.SX32 R30, R33, R0, 0x1, P5 ;  /* 0x00000000211e7211 */ /* 0x000fc400028f0eff */
[----:B------:R1:W5:Y:S01]  /*7c10*/  @!P2 LDG.E.U16 R63, desc[UR16][R6.64] ;  /* 0x00000010063fa981 */ /* 0x000362000c1e1500 */
[----:B------:R-:W-:Y:S01]  /*7c20*/  ISETP.GE.U32.AND P2, PT, R8, 0x7fffff6a, PT ;  /* 0x7fffff6a0800780c */ /* 0x000fe20003f46070 */
[----:B------:R-:W-:Y:S01]  /*7c30*/  IMAD R8, R4, 0x19, RZ ;  /* 0x0000001904087824 */ /* 0x000fe200078e02ff */
[----:B------:R-:W-:Y:S01]  /*7c40*/  PRMT R62, RZ, 0x7610, R62 ;  /* 0x00007610ff3e7816 */ /* 0x000fe2000000003e */
[----:B------:R4:W-:Y:S01]  /*7c50*/  STL [R1+0xfc], R7 ;  /* 0x0000fc0701007387 */ /* 0x0009e20000100800 */
[----:B0-----:R-:W-:Y:S01]  /*7c60*/  IADD3 R12, P5, PT, R34, R2, RZ ;  /* 0x00000002220c7210 */ /* 0x001fe20007fbe0ff */
[----:B-1----:R-:W-:-:S03]  /*7c70*/  @!P6 IMAD.MOV.U32 R6, RZ, RZ, R11 ;  /* 0x000000ffff06e224 */ /* 0x002fc600078e000b */
[----:B------:R-:W-:Y:S01]  /*7c80*/  LEA.HI.X.SX32 R34, R8, R0, 0x1, P5 ;  /* 0x0000000008227211 */ /* 0x000fe200028f0eff */
[----:B----4-:R-:W-:Y:S01]  /*7c90*/  @!P6 IMAD.MOV.U32 R7, RZ, RZ, R30 ;  /* 0x000000ffff07e224 */ /* 0x010fe200078e001e */
[----:B------:R-:W-:Y:S01]  /*7ca0*/  PRMT R61, RZ, 0x7610, R61 ;  /* 0x00007610ff3d7816 */ /* 0x000fe2000000003d */
[C---:B------:R-:W-:Y:S01]  /*7cb0*/  VIADD R9, R68.reuse, 0xffffffe8 ;  /* 0xffffffe844097836 */ /* 0x040fe20000000000 */
[----:B------:R0:W-:Y:S01]  /*7cc0*/  STL [R1+0xf8], R11 ;  /* 0x0000f80b01007387 */ /* 0x0001e20000100800 */
[----:B------:R-:W-:-:S03]  /*7cd0*/  VIADD R8, R68, 0xffffffeb ;  /* 0xffffffeb44087836 */ /* 0x000fc60000000000 */
[----:B------:R1:W5:Y:S01]  /*7ce0*/  @!P6 LDG.E.U16 R62, desc[UR16][R6.64] ;  /* 0x00000010063ee981 */ /* 0x000362000c1e1500 */
[----:B------:R-:W-:-:S03]  /*7cf0*/  ISETP.GE.U32.AND P3, PT, R9, 0x7fffff69, PT ;  /* 0x7fffff690900780c */ /* 0x000fc60003f66070 */
[----:B------:R4:W-:Y:S01]  /*7d00*/  STL [R1+0xf4], R30 ;  /* 0x0000f41e01007387 */ /* 0x0009e20000100800 */
[----:B0-----:R-:W-:Y:S02]  /*7d10*/  IMAD R11, R4, 0x18, RZ ;  /* 0x00000018040b7824 */ /* 0x001fe400078e02ff */
[----:B-1----:R-:W-:Y:S02]  /*7d20*/  @!P0 IMAD.MOV.U32 R6, RZ, RZ, R12 ;  /* 0x000000ffff068224 */ /* 0x002fe400078e000c */
[----:B------:R-:W-:Y:S01]  /*7d30*/  @!P0 IMAD.MOV.U32 R7, RZ, RZ, R34 ;  /* 0x000000ffff078224 */ /* 0x000fe200078e0022 */
[----:B----4-:R-:W-:Y:S01]  /*7d40*/  IADD3 R30, P5, PT, R35, R2, RZ ;  /* 0x00000002231e7210 */ /* 0x010fe20007fbe0ff */
[----:B------:R0:W-:Y:S01]  /*7d50*/  STL [R1+0xf0], R12 ;  /* 0x0000f00c01007387 */ /* 0x0001e20000100800 */
[----:B------:R-:W-:-:S03]  /*7d60*/  VIADD R9, R68, 0xffffffea ;  /* 0xffffffea44097836 */ /* 0x000fc60000000000 */
[----:B------:R1:W-:Y:S04]  /*7d70*/  STL [R1+0xec], R34 ;  /* 0x0000ec2201007387 */ /* 0x0003e80000100800 */
[----:B------:R4:W5:Y:S01]  /*7d80*/  @!P0 LDG.E.U16 R61, desc[UR16][R6.64] ;  /* 0x00000010063d8981 */ /* 0x000962000c1e1500 */
[----:B------:R-:W-:Y:S01]  /*7d90*/  ISETP.GE.U32.AND P0, PT, R8, 0x7fffff6c, PT ;  /* 0x7fffff6c0800780c */ /* 0x000fe20003f06070 */
[----:B0-----:R-:W-:Y:S02]  /*7da0*/  IMAD.MOV.U32 R12, RZ, RZ, R10 ;  /* 0x000000ffff0c7224 */ /* 0x001fe400078e000a */
[----:B------:R-:W-:Y:S01]  /*7db0*/  IMAD R8, R4, 0x17, RZ ;  /* 0x0000001704087824 */ /* 0x000fe200078e02ff */
[----:B-1----:R-:W-:Y:S02]  /*7dc0*/  LEA.HI.X.SX32 R34, R11, R0, 0x1, P5 ;  /* 0x000000000b227211 */ /* 0x002fe400028f0eff */
[----:B------:R-:W-:Y:S01]  /*7dd0*/  IADD3 R10, P5, PT, R36, R2, RZ ;  /* 0x00000002240a7210 */ /* 0x000fe20007fbe0ff */
[----:B------:R0:W-:Y:S01]  /*7de0*/  STL [R1+0xe8], R30 ;  /* 0x0000e81e01007387 */ /* 0x0001e20000100800 */
[----:B------:R-:W-:Y:S01]  /*7df0*/  PRMT R60, RZ, 0x7610, R60 ;  /* 0x00007610ff3c7816 */ /* 0x000fe2000000003c */
[----:B----4-:R-:W-:Y:S01]  /*7e00*/  @!P4 IMAD.MOV.U32 R6, RZ, RZ, R30 ;  /* 0x000000ffff06c224 */ /* 0x010fe200078e001e */
[----:B------:R-:W-:Y:S01]  /*7e10*/  ISETP.GE.U32.AND P6, PT, R9, 0x7fffff6b, PT ;  /* 0x7fffff6b0900780c */ /* 0x000fe20003fc6070 */
[----:B------:R-:W-:-:S02]  /*7e20*/  @!P4 IMAD.MOV.U32 R7, RZ, RZ, R34 ;  /* 0x000000ffff07c224 */ /* 0x000fc400078e0022 */
[----:B------:R-:W-:Y:S01]  /*7e30*/  VIADD R9, R68, 0xffffffec ;  /* 0xffffffec44097836 */ /* 0x000fe20000000000 */
[----:B------:R-:W-:Y:S02]  /*7e40*/  PRMT R59, RZ, 0x7610, R59 ;  /* 0x00007610ff3b7816 */ /* 0x000fe4000000003b */
[----:B------:R1:W5:Y:S01]  /*7e50*/  @!P4 LDG.E.U16 R60, desc[UR16][R6.64] ;  /* 0x00000010063cc981 */ /* 0x000362000c1e1500 */
[----:B0-----:R-:W-:Y:S01]  /*7e60*/  LEA.HI.X.SX32 R30, R8, R0, 0x1, P5 ;  /* 0x00000000081e7211 */ /* 0x001fe200028f0eff */
[----:B------:R-:W-:Y:S01]  /*7e70*/  VIADD R8, R68, 0xffffffed ;  /* 0xffffffed44087836 */ /* 0x000fe20000000000 */
[----:B------:R-:W-:Y:S01]  /*7e80*/  ISETP.GE.U32.AND P4, PT, R9, 0x7fffff6d, PT ;  /* 0x7fffff6d0900780c */ /* 0x000fe20003f86070 */
[----:B------:R0:W-:Y:S01]  /*7e90*/  STL [R1+0xe4], R34 ;  /* 0x0000e42201007387 */ /* 0x0001e20000100800 */
[----:B------:R-:W-:Y:S02]  /*7ea0*/  IMAD R9, R4, 0x16, RZ ;  /* 0x0000001604097824 */ /* 0x000fe400078e02ff */
[----:B-1----:R-:W-:-:S02]  /*7eb0*/  @!P3 IMAD.MOV.U32 R6, RZ, RZ, R10 ;  /* 0x000000ffff06b224 */ /* 0x002fc400078e000a */
[----:B------:R-:W-:Y:S01]  /*7ec0*/  @!P3 IMAD.MOV.U32 R7, RZ, RZ, R30 ;  /* 0x000000ffff07b224 */ /* 0x000fe200078e001e */
[----:B0-----:R-:W-:Y:S01]  /*7ed0*/  IADD3 R34, P5, PT, R38, R2, RZ ;  /* 0x0000000226227210 */ /* 0x001fe20007fbe0ff */
[----:B------:R0:W-:Y:S03]  /*7ee0*/  STL [R1+0xe0], R10 ;  /* 0x0000e00a01007387 */ /* 0x0001e60000100800 */
[----:B------:R-:W-:Y:S01]  /*7ef0*/  LEA.HI.X.SX32 R35, R9, R0, 0x1, P5 ;  /* 0x0000000009237211 */ /* 0x000fe200028f0eff */
[----:B------:R1:W5:Y:S01]  /*7f00*/  @!P3 LDG.E.U16 R59, desc[UR16][R6.64] ;  /* 0x00000010063bb981 */ /* 0x000362000c1e1500 */
[----:B------:R-:W-:Y:S01]  /*7f10*/  ISETP.GE.U32.AND P3, PT, R8, 0x7fffff6e, PT ;  /* 0x7fffff6e0800780c */ /* 0x000fe20003f66070 */
[----:B------:R-:W-:Y:S02]  /*7f20*/  IMAD R8, R4, 0x15, RZ ;  /* 0x0000001504087824 */ /* 0x000fe400078e02ff */
[----:B------:R4:W-:Y:S01]  /*7f30*/  STL [R1+0xdc], R30 ;  /* 0x0000dc1e01007387 */ /* 0x0009e20000100800 */
[----:B------:R-:W-:Y:S01]  /*7f40*/  PRMT R58, RZ, 0x7610, R58 ;  /* 0x00007610ff3a7816 */ /* 0x000fe2000000003a */
[----:B0-----:R-:W-:-:S02]  /*7f50*/  VIADD R10, R68, 0xffffffee ;  /* 0xffffffee440a7836 */ /* 0x001fc40000000000 */
[----:B------:R-:W-:Y:S01]  /*7f60*/  STL [R1+0xd8], R34 ;  /* 0x0000d82201007387 */ /* 0x000fe20000100800 */
[----:B-1----:R-:W-:Y:S01]  /*7f70*/  @!P2 IMAD.MOV.U32 R6, RZ, RZ, R34 ;  /* 0x000000ffff06a224 */ /* 0x002fe200078e0022 */
[----:B----4-:R-:W-:Y:S02]  /*7f80*/  IADD3 R30, P5, PT, R39, R2, RZ ;  /* 0x00000002271e7210 */ /* 0x010fe40007fbe0ff */
        /* <DEDUP_REMOVED lines=11> */
[----:B------:R-:W-:Y:S01]  /*8040*/  LEA.HI.X.SX32 R36, R10, R0, 0x1, P5 ;  /* 0x000000000a247211 */ /* 0x000fe200028f0eff */
[----:B------:R0:W-:Y:S04]  /*8050*/  STL [R1+0xd0], R30 ;  /* 0x0000d01e01007387 */ /* 0x0001e80000100800 */
[----:B------:R1:W5:Y:S01]  /*8060*/  @!P6 LDG.E.U16 R57, desc[UR16][R6.64] ;  /* 0x000000100639e981 */ /* 0x000362000c1e1500 */
[----:B------:R-:W-:Y:S01]  /*8070*/  ISETP.GE.U32.AND P6, PT, R8, 0x7fffff70, PT ;  /* 0x7fffff700800780c */ /* 0x000fe20003fc6070 */
[----:B------:R-:W-:Y:S01]  /*8080*/  IMAD R8, R4, 0x13, RZ ;  /* 0x0000001304087824 */ /* 0x000fe200078e02ff */
[----:B------:R-:W-:Y:S01]  /*8090*/  PRMT R56, RZ, 0x7610, R56 ;  /* 0x00007610ff387816 */ /* 0x000fe20000000038 */
[----:B------:R4:W-:Y:S01]  /*80a0*/  STL [R1+0xcc], R35 ;  /* 0x0000cc2301007387 */ /* 0x0009e20000100800 */
[----:B0-----:R-:W-:-:S03]  /*80b0*/  IADD3 R30, P5, PT, R44, R2, RZ ;  /* 0x000000022c1e7210 */ /* 0x001fc60007fbe0ff */
[----:B------:R-:W-:Y:S01]  /*80c0*/  STL [R1+0xc8], R34 ;  /* 0x0000c82201007387 */ /* 0x000fe20000100800 */
[----:B-1----:R-:W-:-:S03]  /*80d0*/  @!P0 IMAD.MOV.U32 R6, RZ, RZ, R34 ;  /* 0x000000ffff068224 */ /* 0x002fc600078e0022 */
[----:B------:R0:W-:Y:S01]  /*80e0*/  STL [R1+0xc4], R36 ;  /* 0x0000c42401007387 */ /* 0x0001e20000100800 */
[----:B------:R-:W-:Y:S02]  /*80f0*/  @!P0 IMAD.MOV.U32 R7, RZ, RZ, R36 ;  /* 0x000000ffff078224 */ /* 0x000fe400078e0024 */
[----:B----4-:R-:W-:Y:S02]  /*8100*/  IMAD.MOV.U32 R35, RZ, RZ, R12 ;  /* 0x000000ffff237224 */ /* 0x010fe400078e000c */
[----:B------:R-:W-:Y:S01]  /*8110*/  VIADD R12, R68, 0xfffffff0 ;  /* 0xfffffff0440c7836 */ /* 0x000fe20000000000 */
[----:B------:R1:W5:Y:S01]  /*8120*/  @!P0 LDG.E.U16 R56, desc[UR16][R6.64] ;  /* 0x0000001006388981 */ /* 0x000362000c1e1500 */
[----:B0-----:R-:W-:Y:S02]  /*8130*/  LEA.HI.X.SX32 R36, R8, R0, 0x1, P5 ;  /* 0x0000000008247211 */ /* 0x001fe400028f0eff */
[----:B------:R-:W-:Y:S01]  /*8140*/  PRMT R55, RZ, 0x7610, R55 ;  /* 0x00007610ff377816 */ /* 0x000fe20000000037 */
[----:B------:R-:W-:Y:S01]  /*8150*/  VIADD R8, R68, 0xfffffff1 ;  /* 0xfffffff144087836 */ /* 0x000fe20000000000 */
[----:B------:R-:W-:Y:S01]  /*8160*/  ISETP.GE.U32.AND P0, PT, R12, 0x7fffff71, PT ;  /* 0x7fffff710c00780c */ /* 0x000fe20003f06070 */
[----:B------:R-:W-:Y:S01]  /*8170*/  IMAD R12, R4, 0x12, RZ ;  /* 0x00000012040c7824 */ /* 0x000fe200078e02ff */
[----:B------:R-:W-:Y:S01]  /*8180*/  IADD3 R34, P5, PT, R45, R2, RZ ;  /* 0x000000022d227210 */ /* 0x000fe20007fbe0ff */
[----:B-1----:R-:W-:-:S02]  /*8190*/  @!P4 IMAD.MOV.U32 R6, RZ, RZ, R30 ;  /* 0x000000ffff06c224 */ /* 0x002fc400078e001e */
        /* <DEDUP_REMOVED lines=10> */
[----:B----4-:R-:W-:Y:S01]  /*8240*/  IADD3 R36, P5, PT, R41, R2, RZ ;  /* 0x0000000229247210 */ /* 0x010fe20007fbe0ff */
[----:B------:R0:W-:Y:S01]  /*8250*/  STL [R1+0xb8], R34 ;  /* 0x0000b82201007387 */ /* 0x0001e20000100800 */
[----:B------:R-:W-:-:S03]  /*8260*/  PRMT R53, RZ, 0x7610, R53 ;  /* 0x00007610ff357816 */ /* 0x000fc60000000035 */
[----:B------:R1:W-:Y:S04]  /*8270*/  STL [R1+0xb4], R7 ;  /* 0x0000b40701007387 */ /* 0x0003e80000100800 */
[----:B------:R1:W5:Y:S01]  /*8280*/  @!P3 LDG.E.U16 R54, desc[UR16][R6.64] ;  /* 0x000000100636b981 */ /* 0x000362000c1e1500 */
[----:B------:R-:W-:Y:S01]  /*8290*/  ISETP.GE.U32.AND P3, PT, R30, 0x7fffff73, PT ;  /* 0x7fffff731e00780c */ /* 0x000fe20003f66070 */
[----:B0-----:R-:W-:Y:S02]  /*82a0*/  IMAD.MOV.U32 R34, RZ, RZ, R32 ;  /* 0x000000ffff227224 */ /* 0x001fe400078e0020 */
[----:B------:R-:W-:Y:S01]  /*82b0*/  VIADD R30, R68, 0xfffffff3 ;  /* 0xfffffff3441e7836 */ /* 0x000fe20000000000 */
[----:B------:R-:W-:Y:S01]  /*82c0*/  STL [R1+0xb0], R36 ;  /* 0x0000b02401007387 */ /* 0x000fe20000100800 */
[----:B-1----:R-:W-:Y:S01]  /*82d0*/  LEA.HI.X.SX32 R7, R8, R0, 0x1, P5 ;  /* 0x0000000008077211 */ /* 0x002fe200028f0eff */
[----:B------:R-:W-:Y:S01]  /*82e0*/  @!P2 IMAD.MOV.U32 R6, RZ, RZ, R36 ;  /* 0x000000ffff06a224 */ /* 0x000fe200078e0024 */
[C---:B------:R-:W-:Y:S01]  /*82f0*/  LEA R32, P5, R4.reuse, R2, 0x5 ;  /* 0x0000000204207211 */ /* 0x040fe200078a28ff */
[----:B------:R-:W-:Y:S01]  /*8300*/  IMAD.SHL.U32 R8, R4, 0x10, RZ ;  /* 0x0000001004087824 */ /* 0x000fe200078e00ff */
[----:B------:R-:W-:Y:S01]  /*8310*/  PRMT R52, RZ, 0x7610, R52 ;  /* 0x00007610ff347816 */ /* 0x000fe20000000034 */
[----:B------:R0:W-:Y:S04]  /*8320*/  STL [R1+0xac], R7 ;  /* 0x0000ac0701007387 */ /* 0x0001e80000100800 */
        /* <DEDUP_REMOVED lines=8> */
[----:B------:R-:W-:-:S02]  /*83b0*/  IMAD R8, R4, 0xf, RZ ;  /* 0x0000000f04087824 */ /* 0x000fc400078e02ff */
[----:B------:R0:W-:Y:S04]  /*83c0*/  STL [R1+0xa4], R7 ;  /* 0x0000a40701007387 */ /* 0x0001e80000100800 */
[----:B------:R0:W5:Y:S01]  /*83d0*/  @!P6 LDG.E.U16 R52, desc[UR16][R6.64] ;  /* 0x000000100634e981 */ /* 0x000162000c1e1500 */
[----:B------:R-:W-:Y:S01]  /*83e0*/  ISETP.GE.U32.AND P6, PT, R30, 0x7fffff75, PT ;  /* 0x7fffff751e00780c */ /* 0x000fe20003fc6070 */
[----:B------:R-:W-:Y:S01]  /*83f0*/  IMAD R30, R4, 0xe, RZ ;  /* 0x0000000e041e7824 */ /* 0x000fe200078e02ff */
[----:B0-----:R-:W-:Y:S01]  /*8400*/  LEA.HI.X.SX32 R7, R8, R0, 0x1, P5 ;  /* 0x0000000008077211 */ /* 0x001fe200028f0eff */
[----:B------:R-:W-:Y:S01]  /*8410*/  @!P0 IMAD.MOV.U32 R6, RZ, RZ, R36 ;  /* 0x000000ffff068224 */ /* 0x000fe200078e0024 */
[----:B------:R-:W-:Y:S01]  /*8420*/  IADD3 R32, P5, PT, R37, R2, RZ ;  /* 0x0000000225207210 */ /* 0x000fe20007fbe0ff */
[----:B------:R-:W-:Y:S04]  /*8430*/  STL [R1+0xa0], R36 ;  /* 0x0000a02401007387 */ /* 0x000fe80000100800 */
[----:B------:R0:W5:Y:S04]  /*8440*/  @!P0 LDG.E.U16 R51, desc[UR16][R6.64] ;  /* 0x0000001006338981 */ /* 0x000168000c1e1500 */
[----:B------:R1:W-:Y:S01]  /*8450*/  STL [R1+0x9c], R7 ;  /* 0x00009c0701007387 */ /* 0x0003e20000100800 */
[----:B0-----:R-:W-:-:S03]  /*8460*/  LEA.HI.X.SX32 R6, R30, R0, 0x1, P5 ;  /* 0x000000001e067211 */ /* 0x001fc600028f0eff */
[----:B------:R0:W-:Y:S01]  /*8470*/  STL [R1+0x98], R32 ;  /* 0x0000982001007387 */ /* 0x0001e20000100800 */
[----:B-1----:R-:W-:-:S03]  /*8480*/  IMAD.MOV.U32 R7, RZ, RZ, R32 ;  /* 0x000000ffff077224 */ /* 0x002fc600078e0020 */
[----:B------:R1:W-:Y:S01]  /*8490*/  STL [R1+0x94], R6 ;  /* 0x0000940601007387 */ /* 0x0003e20000100800 */
[----:B0-----:R-:W-:-:S03]  /*84a0*/  IADD3 R32, P5, PT, R33, R2, RZ ;  /* 0x0000000221207210 */ /* 0x001fc60007fbe0ff */
[----:B------:R-:W4:Y:S01]  /*84b0*/  LDL.LU R33, [R1+0x128] ;  /* 0x0001280001217983 */ /* 0x000f220000300800 */
[----:B------:R-:W-:Y:S01]  /*84c0*/  @!P4 LOP3.LUT R7, R7, R6, RZ, 0x3c, !PT ;  /* 0x000000060707c212 */ /* 0x000fe200078e3cff */
[----:B------:R-:W-:-:S03]  /*84d0*/  VIADD R8, R68, 0xfffffff5 ;  /* 0xfffffff544087836 */ /* 0x000fc60000000000 */
[C---:B-1----:R-:W-:Y:S02]  /*84e0*/  @!P4 LOP3.LUT R6, R7.reuse, R6, RZ, 0x3c, !PT ;  /* 0x000000060706c212 */ /* 0x042fe400078e3cff */
[----:B------:R-:W-:Y:S02]  /*84f0*/  PRMT R50, RZ, 0x7610, R50 ;  /* 0x00007610ff327816 */ /* 0x000fe40000000032 */
[----:B------:R-:W-:Y:S01]  /*8500*/  ISETP.GE.U32.AND P0, PT, R8, 0x7fffff76, PT ;  /* 0x7fffff760800780c */ /* 0x000fe20003f06070 */
[----:B------:R-:W-:Y:S01]  /*8510*/  IMAD R8, R4, 0xd, RZ ;  /* 0x0000000d04087824 */ /* 0x000fe200078e02ff */
[----:B------:R-:W-:Y:S01]  /*8520*/  @!P4 LOP3.LUT R7, R7, R6, RZ, 0x3c, !PT ;  /* 0x000000060707c212 */ /* 0x000fe200078e3cff */
[----:B------:R-:W-:Y:S02]  /*8530*/  IMAD.MOV.U32 R36, RZ, RZ, R34 ;  /* 0x000000ffff247224 */ /* 0x000fe400078e0022 */
[----:B------:R-:W-:Y:S02]  /*8540*/  VIADD R34, R68, 0xfffffff6 ;  /* 0xfffffff644227836 */ /* 0x000fe40000000000 */
[----:B------:R0:W5:Y:S01]  /*8550*/  @!P4 LDG.E.U16 R50, desc[UR16][R6.64] ;  /* 0x000000100632c981 */ /* 0x000162000c1e1500 */
[----:B------:R-:W-:-:S03]  /*8560*/  PRMT R49, RZ, 0x7610, R49 ;  /* 0x00007610ff317816 */ /* 0x000fc60000000031 */
[----:B------:R-:W-:Y:S01]  /*8570*/  STL [R1+0x90], R32 ;  /* 0x0000902001007387 */ /* 0x000fe20000100800 */
[----:B0-----:R-:W-:Y:S02]  /*8580*/  LEA.HI.X.SX32 R6, R8, R0, 0x1, P5 ;  /* 0x0000000008067211 */ /* 0x001fe400028f0eff */
[----:B------:R-:W-:-:S03]  /*8590*/  ISETP.GE.U32.AND P4, PT, R34, 0x7fffff77, PT ;  /* 0x7fffff772200780c */ /* 0x000fc60003f86070 */
[----:B------:R0:W-:Y:S01]  /*85a0*/  STL [R1+0x8c], R6 ;  /* 0x00008c0601007387 */ /* 0x0001e20000100800 */
[----:B------:R-:W-:Y:S01]  /*85b0*/  @!P3 IMAD.MOV.U32 R7, RZ, RZ, R6 ;  /* 0x000000ffff07b224 */ /* 0x000fe200078e0006 */
[----:B------:R-:W-:Y:S01]  /*85c0*/  IADD3 R11, P5, PT, R11, R2, RZ ;  /* 0x000000020b0b7210 */ /* 0x000fe20007fbe0ff */
[----:B0-----:R-:W-:Y:S02]  /*85d0*/  @!P3 IMAD.MOV.U32 R6, RZ, RZ, R32 ;  /* 0x000000ffff06b224 */ /* 0x001fe400078e0020 */
[----:B------:R-:W2:Y:S04]  /*85e0*/  LDL.LU R32, [R1+0x5a8] ;  /* 0x0005a80001207983 */ /* 0x000ea80000300800 */
[----:B------:R0:W5:Y:S01]  /*85f0*/  @!P3 LDG.E.U16 R49, desc[UR16][R6.64] ;  /* 0x000000100631b981 */ /* 0x000162000c1e1500 */
[----:B------:R-:W-:-:S02]  /*8600*/  VIADD R8, R68, 0xfffffff7 ;  /* 0xfffffff744087836 */ /* 0x000fc40000000000 */
[----:B0-----:R-:W-:Y:S01]  /*8610*/  IMAD.MOV.U32 R7, RZ, RZ, R11 ;  /* 0x000000ffff077224 */ /* 0x001fe200078e000b */
[----:B------:R0:W-:Y:S01]  /*8620*/  STL [R1+0x88], R11 ;  /* 0x0000880b01007387 */ /* 0x0001e20000100800 */
[----:B------:R-:W-:Y:S02]  /*8630*/  PRMT R48, RZ, 0x7610, R48 ;  /* 0x00007610ff307816 */ /* 0x000fe40000000030 */
[----:B------:R-:W-:Y:S01]  /*8640*/  ISETP.GE.U32.AND P3, PT, R8, 0x7fffff78, PT ;  /* 0x7fffff780800780c */ /* 0x000fe20003f66070 */
[----:B------:R-:W-:Y:S01]  /*8650*/  IMAD R8, R4, 0xb, RZ ;  /* 0x0000000b04087824 */ /* 0x000fe200078e02ff */
[----:B------:R-:W-:Y:S01]  /*8660*/  PRMT R47, RZ, 0x7610, R47 ;  /* 0x00007610ff2f7816 */ /* 0x000fe2000000002f */
[----:B0-----:R-:W-:Y:S01]  /*8670*/  VIADD R11, R68, 0xfffffff8 ;  /* 0xfffffff8440b7836 */ /* 0x001fe20000000000 */
[----:B------:R-:W-:Y:S02]  /*8680*/  PRMT R46, RZ, 0x7610, R46 ;  /* 0x00007610ff2e7816 */ /* 0x000fe4000000002e */
[----:B------:R-:W-:-:S02]  /*8690*/  PRMT R45, RZ, 0x7610, R45 ;  /* 0x00007610ff2d7816 */ /* 0x000fc4000000002d */
[----:B------:R-:W-:Y:S02]  /*86a0*/  PRMT R44, RZ, 0x7610, R44 ;  /* 0x00007610ff2c7816 */ /* 0x000fe4000000002c */
[----:B------:R-:W-:Y:S01]  /*86b0*/  PRMT R42, RZ, 0x7610, R42 ;  /* 0x00007610ff2a7816 */ /* 0x000fe2000000002a */
[----:B----4-:R-:W-:Y:S02]  /*86c0*/  IMAD.MOV.U32 R34, RZ, RZ, R33 ;  /* 0x000000ffff227224 */ /* 0x010fe400078e0021 */
[----:B------:R-:W-:-:S05]  /*86d0*/  IMAD R33, R4, 0xc, RZ ;  /* 0x0000000c04217824 */ /* 0x000fca00078e02ff */
[----:B------:R-:W-:-:S04]  /*86e0*/  LEA.HI.X.SX32 R6, R33, R0, 0x1, P5 ;  /* 0x0000000021067211 */ /* 0x000fc800028f0eff */
[----:B------:R-:W-:Y:S01]  /*86f0*/  @!P2 LOP3.LUT R7, R7, R6, RZ, 0x3c, !PT ;  /* 0x000000060707a212 */ /* 0x000fe200078e3cff */
[----:B------:R0:W-:Y:S01]  /*8700*/  STL [R1+0x84], R6 ;  /* 0x0000840601007387 */ /* 0x0001e20000100800 */
[----:B------:R-:W-:Y:S02]  /*8710*/  IADD3 R9, P5, PT, R9, R2, RZ ;  /* 0x0000000209097210 */ /* 0x000fe40007fbe0ff */
[----:B0-----:R-:W-:-:S04]  /*8720*/  @!P2 LOP3.LUT R6, R7, R6, RZ, 0x3c, !PT ;  /* 0x000000060706a212 */ /* 0x001fc800078e3cff */
[----:B------:R-:W-:-:S05]  /*8730*/  @!P2 LOP3.LUT R7, R7, R6, RZ, 0x3c, !PT ;  /* 0x000000060707a212 */ /* 0x000fca00078e3cff */
[----:B------:R0:W5:Y:S02]  /*8740*/  @!P2 LDG.E.U16 R48, desc[UR16][R6.64] ;  /* 0x000000100630a981 */ /* 0x000164000c1e1500 */
[----:B0-----:R-:W-:Y:S01]  /*8750*/  IMAD.MOV.U32 R7, RZ, RZ, R9 ;  /* 0x000000ffff077224 */ /* 0x001fe200078e0009 */
[----:B------:R-:W-:Y:S01]  /*8760*/  LEA.HI.X.SX32 R6, R8, R0, 0x1, P5 ;  /* 0x0000000008067211 */ /* 0x000fe200028f0eff */
[----:B------:R-:W-:Y:S03]  /*8770*/  STL [R1+0x80], R9 ;  /* 0x0000800901007387 */ /* 0x000fe60000100800 */
[----:B------:R-:W-:Y:S01]  /*8780*/  @!P6 LOP3.LUT R7, R7, R6, RZ, 0x3c, !PT ;  /* 0x000000060707e212 */ /* 0x000fe200078e3cff */
[----:B------:R0:W-:Y:S01]  /*8790*/  STL [R1+0x7c], R6 ;  /* 0x00007c0601007387 */ /* 0x0001e20000100800 */
[----:B------:R-:W-:Y:S01]  /*87a0*/  ISETP.GE.U32.AND P2, PT, R11, 0x7fffff79, PT ;  /* 0x7fffff790b00780c */ /* 0x000fe20003f46070 */
[----:B------:R-:W-:Y:S01]  /*87b0*/  IMAD.MOV.U32 R11, RZ, RZ, R5 ;  /* 0x000000ffff0b7224 */ /* 0x000fe200078e0005 */
[----:B------:R-:W-:-:S02]  /*87c0*/  IADD3 R5, P5, PT, R10, R2, RZ ;  /* 0x000000020a057210 */ /* 0x000fc40007fbe0ff */
[----:B0-----:R-:W-:Y:S01]  /*87d0*/  @!P6 LOP3.LUT R6, R7, R6, RZ, 0x3c, !PT ;  /* 0x000000060706e212 */ /* 0x001fe200078e3cff */
[----:B------:R-:W-:-:S03]  /*87e0*/  IMAD R9, R4, 0xa, RZ ;  /* 0x0000000a04097824 */ /* 0x000fc600078e02ff */
[----:B------:R-:W-:-:S05]  /*87f0*/  @!P6 LOP3.LUT R7, R7, R6, RZ, 0x3c, !PT ;  /* 0x000000060707e212 */ /* 0x000fca00078e3cff */
[----:B------:R0:W5:Y:S01]  /*8800*/  @!P6 LDG.E.U16 R47, desc[UR16][R6.64] ;  /* 0x00000010062fe981 */ /* 0x000162000c1e1500 */
[----:B------:R-:W-:Y:S02]  /*8810*/  VIADD R8, R68, 0xfffffff9 ;  /* 0xfffffff944087836 */ /* 0x000fe40000000000 */
[----:B0-----:R-:W-:Y:S01]  /*8820*/  IMAD.MOV.U32 R7, RZ, RZ, R5 ;  /* 0x000000ffff077224 */ /* 0x001fe200078e0005 */
[----:B------:R-:W-:Y:S01]  /*8830*/  LEA.HI.X.SX32 R6, R9, R0, 0x1, P5 ;  /* 0x0000000009067211 */ /* 0x000fe200028f0eff */
[----:B------:R-:W-:Y:S03]  /*8840*/  STL [R1+0x78], R5 ;  /* 0x0000780501007387 */ /* 0x000fe60000100800 */
[-C--:B------:R-:W-:Y:S01]  /*8850*/  @!P0 LOP3.LUT R7, R7, R6.reuse, RZ, 0x3c, !PT ;  /* 0x0000000607078212 */ /* 0x080fe200078e3cff */
[----:B------:R0:W-:Y:S01]  /*8860*/  STL [R1+0x74], R6 ;  /* 0x0000740601007387 */ /* 0x0001e20000100800 */
[----:B------:R-:W-:Y:S01]  /*8870*/  ISETP.GE.U32.AND P6, PT, R8, 0x7fffff7a, PT ;  /* 0x7fffff7a0800780c */ /* 0x000fe20003fc6070 */
[----:B------:R-:W-:Y:S01]  /*8880*/  IMAD R8, R4, 0x9, RZ ;  /* 0x0000000904087824 */ /* 0x000fe200078e02ff */
[----:B0-----:R-:W-:-:S02]  /*8890*/  @!P0 LOP3.LUT R6, R7, R6, RZ, 0x3c, !PT ;  /* 0x0000000607068212 */ /* 0x001fc400078e3cff */
[----:B------:R-:W-:Y:S02]  /*88a0*/  IADD3 R5, P5, PT, R12, R2, RZ ;  /* 0x000000020c057210 */ /* 0x000fe40007fbe0ff */
[----:B------:R-:W-:Y:S01]  /*88b0*/  @!P0 LOP3.LUT R7, R7, R6, RZ, 0x3c, !PT ;  /* 0x0000000607078212 */ /* 0x000fe200078e3cff */
[----:B------:R-:W4:Y:S04]  /*88c0*/  LDL.LU R12, [R1+0x118] ;  /* 0x00011800010c7983 */ /* 0x000f280000300800 */
[----:B------:R0:W5:Y:S02]  /*88d0*/  @!P0 LDG.E.U16 R46, desc[UR16][R6.64] ;  /* 0x00000010062e8981 */ /* 0x000164000c1e1500 */
[----:B0-----:R-:W-:Y:S01]  /*88e0*/  IMAD.MOV.U32 R7, RZ, RZ, R5 ;  /* 0x000000ffff077224 */ /* 0x001fe200078e0005 */
[----:B------:R-:W-:Y:S01]  /*88f0*/  LEA.HI.X.SX32 R6, R8, R0, 0x1, P5 ;  /* 0x0000000008067211 */ /* 0x000fe200028f0eff */
[----:B------:R-:W-:Y:S03]  /*8900*/  STL [R1+0x70], R5 ;  /* 0x0000700501007387 */ /* 0x000fe60000100800 */
[----:B------:R-:W-:Y:S01]  /*8910*/  @!P4 LOP3.LUT R7, R7, R6, RZ, 0x3c, !PT ;  /* 0x000000060707c212 */ /* 0x000fe200078e3cff */
[----:B------:R0:W-:Y:S01]  /*8920*/  STL [R1+0x6c], R6 ;  /* 0x00006c0601007387 */ /* 0x0001e20000100800 */
[----:B------:R-:W-:-:S02]  /*8930*/  IMAD.SHL.U32 R8, R4, 0x8, RZ ;  /* 0x0000000804087824 */ /* 0x000fc400078e00ff */
[C---:B0-----:R-:W-:Y:S02]  /*8940*/  @!P4 LOP3.LUT R6, R7.reuse, R6, RZ, 0x3c, !PT ;  /* 0x000000060706c212 */ /* 0x041fe400078e3cff */
[----:B------:R-:W-:Y:S02]  /*8950*/  LEA R5, P5, R4, R2, 0x4 ;  /* 0x0000000204057211 */ /* 0x000fe400078a20ff */
[----:B------:R-:W-:-:S05]  /*8960*/  @!P4 LOP3.LUT R7, R7, R6, RZ, 0x3c, !PT ;  /* 0x000000060707c212 */ /* 0x000fca00078e3cff */
[----:B------:R0:W5:Y:S04]  /*8970*/  @!P4 LDG.E.U16 R45, desc[UR16][R6.64] ;  /* 0x00000010062dc981 */ /* 0x000168000c1e1500 */
[----:B------:R1:W-:Y:S01]  /*8980*/  STL [R1+0x68], R5 ;  /* 0x0000680501007387 */ /* 0x0003e20000100800 */
[----:B0-----:R-:W-:Y:S01]  /*8990*/  LEA.HI.X.SX32 R7, R8, R0, 0x1, P5 ;  /* 0x0000000008077211 */ /* 0x001fe200028f0eff */
[----:B------:R-:W-:Y:S01]  /*89a0*/  @!P3 IMAD.MOV.U32 R6, RZ, RZ, R5 ;  /* 0x000000ffff06b224 */ /* 0x000fe200078e0005 */
[----:B------:R-:W-:Y:S01]  /*89b0*/  IADD3 R30, P5, PT, R30, R2, RZ ;  /* 0x000000021e1e7210 */ /* 0x000fe20007fbe0ff */
[----:B------:R-:W-:-:S03]  /*89c0*/  IMAD R8, R4, 0x7, RZ ;  /* 0x0000000704087824 */ /* 0x000fc600078e02ff */
[----:B------:R0:W5:Y:S04]  /*89d0*/  @!P3 LDG.E.U16 R44, desc[UR16][R6.64] ;  /* 0x00000010062cb981 */ /* 0x000168000c1e1500 */
[----:B------:R2:W-:Y:S04]  /*89e0*/  STL [R1+0x64], R7 ;  /* 0x0000640701007387 */ /* 0x0005e80000100800 */
[----:B-1----:R-:W3:Y:S01]  /*89f0*/  LDL.LU R5, [R1+0x5a4] ;  /* 0x0005a40001057983 */ /* 0x002ee20000300800 */
[----:B0-----:R-:W-:Y:S01]  /*8a00*/  IMAD.MOV.U32 R6, RZ, RZ, R3 ;  /* 0x000000ffff067224 */ /* 0x001fe200078e0003 */
[----:B--2---:R-:W-:-:S02]  /*8a10*/  LEA.HI.X.SX32 R7, R8, R0, 0x1, P5 ;  /* 0x0000000008077211 */ /* 0x004fc400028f0eff */
[----:B------:R-:W-:Y:S01]  /*8a20*/  IADD3 R3, P5, PT, R33, R2, RZ ;  /* 0x0000000221037210 */ /* 0x000fe20007fbe0ff */
[----:B------:R-:W-:Y:S02]  /*8a30*/  IMAD.MOV.U32 R33, RZ, RZ, R6 ;  /* 0x000000ffff217224 */ /* 0x000fe400078e0006 */
[----:B------:R-:W-:Y:S02]  /*8a40*/  @!P2 IMAD.MOV.U32 R6, RZ, RZ, R30 ;  /* 0x000000ffff06a224 */ /* 0x000fe400078e001e */
[----:B------:R-:W-:-:S03]  /*8a50*/  IMAD R8, R4, 0x6, RZ ;  /* 0x0000000604087824 */ /* 0x000fc600078e02ff */
[----:B------:R0:W5:Y:S04]  /*8a60*/  @!P2 LDG.E.U16 R42, desc[UR16][R6.64] ;  /* 0x00000010062aa981 */ /* 0x000168000c1e1500 */
[----:B------:R-:W-:Y:S01]  /*8a70*/  STL [R1+0x60], R30 ;  /* 0x0000601e01007387 */ /* 0x000fe20000100800 */
[----:B0-----:R-:W-:-:S03]  /*8a80*/  LEA.HI.X.SX32 R6, R8, R0, 0x1, P5 ;  /* 0x0000000008067211 */ /* 0x001fc600028f0eff */
[----:B------:R0:W-:Y:S04]  /*8a90*/  STL [R1+0x5c], R7 ;  /* 0x00005c0701007387 */ /* 0x0001e80000100800 */
[----:B------:R1:W-:Y:S04]  /*8aa0*/  STL [R1+0x58], R3 ;  /* 0x0000580301007387 */ /* 0x0003e80000100800 */
[----:B------:R2:W-:Y:S01]  /*8ab0*/  STL [R1+0x54], R6 ;  /* 0x0000540601007387 */ /* 0x0005e20000100800 */
[----:B0-----:R-:W-:Y:S01]  /*8ac0*/  IMAD.MOV.U32 R7, RZ, RZ, R3 ;  /* 0x000000ffff077224 */ /* 0x001fe200078e0003 */
[----:B-1----:R-:W-:-:S02]  /*8ad0*/  IADD3 R3, P5, PT, R9, R2, RZ ;  /* 0x0000000209037210 */ /* 0x002fc40007fbe0ff */
[----:B------:R-:W3:Y:S01]  /*8ae0*/  LDL.LU R9, [R1+0x120] ;  /* 0x0001200001097983 */ /* 0x000ee20000300800 */
[----:B------:R-:W-:-:S05]  /*8af0*/  VIADD R10, R68, 0xfffffffa ;  /* 0xfffffffa440a7836 */ /* 0x000fca0000000000 */
[----:B------:R-:W-:Y:S01]  /*8b00*/  ISETP.GE.U32.AND P0, PT, R10, 0x7fffff7b, PT ;  /* 0x7fffff7b0a00780c */ /* 0x000fe20003f06070 */
[----:B------:R-:W-:Y:S01]  /*8b10*/  VIADD R10, R68, 0xfffffffb ;  /* 0xfffffffb440a7836 */ /* 0x000fe20000000000 */
[----:B------:R-:W-:-:S04]  /*8b20*/  @!P6 LOP3.LUT R7, R7, R6, RZ, 0x3c, !PT ;  /* 0x000000060707e212 */ /* 0x000fc800078e3cff */
[----:B------:R-:W-:Y:S01]  /*8b30*/  ISETP.GE.U32.AND P4, PT, R10, 0x7fffff7c, PT ;  /* 0x7fffff7c0a00780c */ /* 0x000fe20003f86070 */
[----:B------:R-:W-:Y:S01]  /*8b40*/  VIADD R10, R68, 0xfffffffc ;  /* 0xfffffffc440a7836 */ /* 0x000fe20000000000 */
[----:B--2---:R-:W-:-:S04]  /*8b50*/  @!P6 LOP3.LUT R6, R7, R6, RZ, 0x3c, !PT ;  /* 0x000000060706e212 */ /* 0x004fc800078e3cff */
[----:B------:R-:W-:Y:S01]  /*8b60*/  ISETP.GE.U32.AND P3, PT, R10, 0x7fffff7d, PT ;  /* 0x7fffff7d0a00780c */ /* 0x000fe20003f66070 */
[----:B------:R-:W-:Y:S01]  /*8b70*/  VIADD R10, R68, 0xfffffffd ;  /* 0xfffffffd440a7836 */ /* 0x000fe20000000000 */
[----:B------:R-:W-:Y:S02]  /*8b80*/  PRMT R43, RZ, 0x7610, R43 ;  /* 0x00007610ff2b7816 */ /* 0x000fe4000000002b */
[----:B------:R-:W-:Y:S02]  /*8b90*/  @!P6 LOP3.LUT R7, R7, R6, RZ, 0x3c, !PT ;  /* 0x000000060707e212 */ /* 0x000fe400078e3cff */
[----:B------:R-:W-:Y:S01]  /*8ba0*/  ISETP.GE.U32.AND P2, PT, R10, 0x7fffff7e, PT ;  /* 0x7fffff7e0a00780c */ /* 0x000fe20003f46070 */
[----:B------:R-:W-:Y:S02]  /*8bb0*/  IMAD R10, R4, 0x5, RZ ;  /* 0x00000005040a7824 */ /* 0x000fe400078e02ff */
[----:B------:R-:W-:Y:S01]  /*8bc0*/  IMAD.MOV.U32 R30, RZ, RZ, R11 ;  /* 0x000000ffff1e7224 */ /* 0x000fe200078e000b */
[----:B------:R0:W5:Y:S01]  /*8bd0*/  @!P6 LDG.E.U16 R43, desc[UR16][R6.64] ;  /* 0x00000010062be981 */ /* 0x000162000c1e1500 */
[----:B------:R-:W-:Y:S01]  /*8be0*/  VIADD R11, R68, 0xfffffffe ;  /* 0xfffffffe440b7836 */ /* 0x000fe20000000000 */
[----:B------:R-:W-:-:S04]  /*8bf0*/  PRMT R40, RZ, 0x7610, R40 ;  /* 0x00007610ff287816 */ /* 0x000fc80000000028 */
[----:B------:R-:W-:Y:S02]  /*8c00*/  ISETP.GE.U32.AND P6, PT, R11, 0x7fffff7f, PT ;  /* 0x7fffff7f0b00780c */ /* 0x000fe40003fc6070 */
[----:B0-----:R-:W-:Y:S01]  /*8c10*/  LEA.HI.X.SX32 R7, R10, R0, 0x1, P5 ;  /* 0x000000000a077211 */ /* 0x001fe200028f0eff */
[----:B------:R-:W-:Y:S01]  /*8c20*/  VIADD R10, R68, 0xffffffff ;  /* 0xffffffff440a7836 */ /* 0x000fe20000000000 */
[----:B------:R-:W-:Y:S01]  /*8c30*/  LEA R11, P5, R4, R2, 0x3 ;  /* 0x00000002040b7211 */ /* 0x000fe200078a18ff */
[----:B------:R0:W-:Y:S04]  /*8c40*/  STL [R1+0x50], R3 ;  /* 0x0000500301007387 */ /* 0x0001e80000100800 */
[----:B------:R1:W-:Y:S01]  /*8c50*/  STL [R1+0x4c], R7 ;  /* 0x00004c0701007387 */ /* 0x0003e20000100800 */
[----:B------:R-:W-:-:S02]  /*8c60*/  PRMT R41, RZ, 0x7610, R41 ;  /* 0x00007610ff297816 */ /* 0x000fc40000000029 */
[----:B------:R-:W-:Y:S02]  /*8c70*/  PRMT R38, RZ, 0x7610, R38 ;  /* 0x00007610ff267816 */ /* 0x000fe40000000026 */
[----:B------:R-:W-:Y:S02]  /*8c80*/  PRMT R39, RZ, 0x7610, R39 ;  /* 0x00007610ff277816 */ /* 0x000fe40000000027 */
[----:B------:R-:W-:Y:S01]  /*8c90*/  PRMT R37, RZ, 0x7610, R37 ;  /* 0x00007610ff257816 */ /* 0x000fe20000000025 */
[----:B---3--:R-:W-:-:S04]  /*8ca0*/  IMAD.MOV.U32 R6, RZ, RZ, R9 ;  /* 0x000000ffff067224 */ /* 0x008fc800078e0009 */
[----:B------:R-:W-:Y:S02]  /*8cb0*/  IMAD.MOV.U32 R68, RZ, RZ, R6 ;  /* 0x000000ffff447224 */ /* 0x000fe400078e0006 */
[----:B------:R-:W-:Y:S02]  /*8cc0*/  @!P0 IMAD.MOV.U32 R6, RZ, RZ, R3 ;  /* 0x000000ffff068224 */ /* 0x000fe400078e0003 */
[C---:B------:R-:W-:Y:S01]  /*8cd0*/  IMAD.SHL.U32 R9, R4.reuse, 0x4, RZ ;  /* 0x0000000404097824 */ /* 0x040fe200078e00ff */
[----:B0-----:R-:W2:Y:S04]  /*8ce0*/  LDL.LU R3, [R1+0x5a0] ;  /* 0x0005a00001037983 */ /* 0x001ea80000300800 */
[----:B------:R1:W5:Y:S02]  /*8cf0*/  @!P0 LDG.E.U16 R40, desc[UR16][R6.64] ;  /* 0x0000001006288981 */ /* 0x000364000c1e1500 */
[----:B-1----:R-:W-:Y:S01]  /*8d00*/  IMAD.MOV.U32 R7, RZ, RZ, R11 ;  /* 0x000000ffff077224 */ /* 0x002fe200078e000b */
[----:B------:R-:W-:Y:S01]  /*8d10*/  LEA.HI.X.SX32 R6, R9, R0, 0x1, P5 ;  /* 0x0000000009067211 */ /* 0x000fe200028f0eff */
[----:B------:R0:W-:Y:S03]  /*8d20*/  STL [R1+0x48], R11 ;  /* 0x0000480b01007387 */ /* 0x0001e60000100800 */
[----:B------:R-:W-:Y:S01]  /*8d30*/  @!P4 LOP3.LUT R7, R7, R6, RZ, 0x3c, !PT ;  /* 0x000000060707c212 */ /* 0x000fe200078e3cff */
[----:B------:R1:W-:Y:S01]  /*8d40*/  STL [R1+0x44], R6 ;  /* 0x0000440601007387 */ /* 0x0003e20000100800 */
[----:B------:R-:W-:Y:S01]  /*8d50*/  IMAD R9, R4, 0x3, RZ ;  /* 0x0000000304097824 */ /* 0x000fe200078e02ff */
[----:B------:R-:W-:Y:S01]  /*8d60*/  ISETP.GE.U32.AND P0, PT, R10, 0x7fffff80, PT ;  /* 0x7fffff800a00780c */ /* 0x000fe20003f06070 */
[----:B------:R-:W-:Y:S01]  /*8d70*/  IMAD.MOV.U32 R10, RZ, RZ, R30 ;  /* 0x000000ffff0a7224 */ /* 0x000fe200078e001e */
[----:B0-----:R-:W-:-:S02]  /*8d80*/  IADD3 R11, P5, PT, R8, R2, RZ ;  /* 0x00000002080b7210 */ /* 0x001fc40007fbe0ff */
[----:B-1----:R-:W-:Y:S02]  /*8d90*/  @!P4 LOP3.LUT R6, R7, R6, RZ, 0x3c, !PT ;  /* 0x000000060706c212 */ /* 0x002fe400078e3cff */
[----:B------:R-:W-:Y:S02]  /*8da0*/  LEA.HI.X.SX32 R30, R9, R0, 0x1, P5 ;  /* 0x00000000091e7211 */ /* 0x000fe400028f0eff */
[----:B------:R-:W-:Y:S01]  /*8db0*/  @!P4 LOP3.LUT R7, R7, R6, RZ, 0x3c, !PT ;  /* 0x000000060707c212 */ /* 0x000fe200078e3cff */
[----:B------:R-:W-:-:S04]  /*8dc0*/  IMAD.SHL.U32 R8, R4, 0x2, RZ ;  /* 0x0000000204087824 */ /* 0x000fc800078e00ff */
[----:B------:R0:W5:Y:S01]  /*8dd0*/  @!P4 LDG.E.U16 R41, desc[UR16][R6.64] ;  /* 0x000000100629c981 */ /* 0x000162000c1e1500 */
[----:B------:R-:W-:Y:S01]  /*8de0*/  IMAD.MOV.U32 R9, RZ, RZ, R34 ;  /* 0x000000ffff097224 */ /* 0x000fe200078e0022 */
[----:B------:R-:W-:Y:S02]  /*8df0*/  LEA R34, P4, R4, R2, 0x2 ;  /* 0x0000000204227211 */ /* 0x000fe400078810ff */
[----:B------:R4:W-:Y:S01]  /*8e00*/  STL [R1+0x40], R11 ;  /* 0x0000400b01007387 */ /* 0x0009e20000100800 */
[----:B0-----:R-:W-:Y:S02]  /*8e10*/  @!P3 IMAD.MOV.U32 R6, RZ, RZ, R11 ;  /* 0x000000ffff06b224 */ /* 0x001fe400078e000b */
[----:B------:R-:W-:Y:S01]  /*8e20*/  @!P3 IMAD.MOV.U32 R7, RZ, RZ, R30 ;  /* 0x000000ffff07b224 */ /* 0x000fe200078e001e */
[----:B------:R0:W-:Y:S01]  /*8e30*/  STL [R1+0x3c], R30 ;  /* 0x00003c1e01007387 */ /* 0x0001e20000100800 */
[----:B----4-:R-:W-:-:S03]  /*8e40*/  IMAD.MOV.U32 R11, RZ, RZ, R12 ;  /* 0x000000ffff0b7224 */ /* 0x010fc600078e000c */
[----:B------:R1:W5:Y:S01]  /*8e50*/  @!P3 LDG.E.U16 R38, desc[UR16][R6.64] ;  /* 0x000000100626b981 */ /* 0x000362000c1e1500 */
[----:B------:R-:W-:Y:S01]  /*8e60*/  IMAD.MOV.U32 R12, RZ, RZ, R36 ;  /* 0x000000ffff0c7224 */ /* 0x000fe200078e0024 */
[C---:B------:R-:W-:Y:S02]  /*8e70*/  LEA.HI.X.SX32 R36, R8.reuse, R0, 0x1, P4 ;  /* 0x0000000008247211 */ /* 0x040fe400020f0eff */
[----:B0-----:R-:W-:Y:S01]  /*8e80*/  IADD3 R30, P3, PT, R8, R2, RZ ;  /* 0x00000002081e7210 */ /* 0x001fe20007f7e0ff */
[----:B------:R-:W-:Y:S01]  /*8e90*/  IMAD.MOV.U32 R8, RZ, RZ, R33 ;  /* 0x000000ffff087224 */ /* 0x000fe200078e0021 */
[----:B------:R-:W-:Y:S02]  /*8ea0*/  STL [R1+0x38], R34 ;  /* 0x0000382201007387 */ /* 0x000fe40000100800 */
[----:B------:R-:W-:Y:S02]  /*8eb0*/  LEA.HI.X.SX32 R33, R4, R0, 0x1, P3 ;  /* 0x0000000004217211 */ /* 0x000fe400018f0eff */
[----:B------:R-:W-:Y:S01]  /*8ec0*/  STL [R1+0x30], R30 ;  /* 0x0000301e01007387 */ /* 0x000fe20000100800 */
[----:B------:R-:W-:-:S03]  /*8ed0*/  IMAD.MOV.U32 R4, RZ, RZ, R68 ;  /* 0x000000ffff047224 */ /* 0x000fc600078e0044 */
[----:B------:R-:W-:Y:S04]  /*8ee0*/  STL [R1+0x34], R36 ;  /* 0x0000342401007387 */ /* 0x000fe80000100800 */
[----:B------:R0:W-:Y:S04]  /*8ef0*/  STL [R1+0x2c], R33 ;  /* 0x00002c2101007387 */ /* 0x0001e80000100800 */
[----:B------:R-:W3:Y:S01]  /*8f00*/  LDL.LU R68, [R1+0x134] ;  /* 0x0001340001447983 */ /* 0x000ee20000300800 */
[----:B-1----:R-:W-:Y:S02]  /*8f10*/  @!P2 IMAD.MOV.U32 R6, RZ, RZ, R34 ;  /* 0x000000ffff06a224 */ /* 0x002fe400078e0022 */
[----:B------:R-:W-:-:S05]  /*8f20*/  @!P2 IMAD.MOV.U32 R7, RZ, RZ, R36 ;  /* 0x000000ffff07a224 */ /* 0x000fca00078e0024 */
[----:B------:R1:W5:Y:S02]  /*8f30*/  @!P2 LDG.E.U16 R39, desc[UR16][R6.64] ;  /* 0x000000100627a981 */ /* 0x000364000c1e1500 */
[----:B-1----:R-:W-:Y:S02]  /*8f40*/  @!P6 IMAD.MOV.U32 R6, RZ, RZ, R30 ;  /* 0x000000ffff06e224 */ /* 0x002fe400078e001e */
[----:B------:R-:W-:Y:S02]  /*8f50*/  @!P6 IMAD.MOV.U32 R7, RZ, RZ, R33 ;  /* 0x000000ffff07e224 */ /* 0x000fe400078e0021 */
[----:B0-----:R-:W4:Y:S04]  /*8f60*/  LDL.LU R33, [R1+0x138] ;  /* 0x0001380001217983 */ /* 0x001f280000300800 */
[----:B------:R0:W5:Y:S01]  /*8f70*/  @!P6 LDG.E.U16 R37, desc[UR16][R6.64] ;  /* 0x000000100625e981 */ /* 0x000162000c1e1500 */
[----:B------:R-:W-:-:S03]  /*8f80*/  IMAD.MOV.U32 R30, RZ, RZ, R35 ;  /* 0x000000ffff1e7224 */ /* 0x000fc600078e0023 */
[----:B------:R-:W2:Y:S04]  /*8f90*/  LDL.LU R34, [R1+0x13c] ;  /* 0x00013c0001227983 */ /* 0x000ea80000300800 */
[----:B------:R-:W2:Y:S01]  /*8fa0*/  LDL.LU R35, [R1+0x140] ;  /* 0x0001400001237983 */ /* 0x000ea20000300800 */
[----:B0-----:R-:W-:Y:S02]  /*8fb0*/  IMAD.MOV.U32 R7, RZ, RZ, R4 ;  /* 0x000000ffff077224 */ /* 0x001fe400078e0004 */
[----:B------:R-:W-:Y:S01]  /*8fc0*/  IMAD R4, R13, UR4, RZ ;  /* 0x000000040d047c24 */ /* 0x000fe2000f8e02ff */
[----:B------:R-:W4:Y:S01]  /*8fd0*/  LDL.LU R36, [R1+0x144] ;  /* 0x0001440001247983 */ /* 0x000f220000300800 */
[----:B------:R-:W-:Y:S02]  /*8fe0*/  IMAD.MOV.U32 R13, RZ, RZ, R7 ;  /* 0x000000ffff0d7224 */ /* 0x000fe400078e0007 */
[----:B------:R-:W-:-:S02]  /*8ff0*/  IMAD R7, R15, UR4, RZ ;  /* 0x000000040f077c24 */ /* 0x000fc4000f8e02ff */
[----:B------:R-:W-:Y:S02]  /*9000*/  IMAD.MOV.U32 R15, RZ, RZ, R9 ;  /* 0x000000ffff0f7224 */ /* 0x000fe400078e0009 */
[----:B------:R-:W-:Y:S02]  /*9010*/  IMAD R9, R17, UR4, RZ ;  /* 0x0000000411097c24 */ /* 0x000fe4000f8e02ff */
[----:B------:R-:W-:Y:S02]  /*9020*/  IMAD R6, R14, UR4, RZ ;  /* 0x000000040e067c24 */ /* 0x000fe4000f8e02ff */
[----:B------:R-:W-:Y:S02]  /*9030*/  IMAD.MOV.U32 R17, RZ, RZ, R10 ;  /* 0x000000ffff117224 */ /* 0x000fe400078e000a */
[----:B------:R-:W-:Y:S02]  /*9040*/  IMAD.MOV.U32 R14, RZ, RZ, R8 ;  /* 0x000000ffff0e7224 */ /* 0x000fe400078e0008 */
[----:B------:R-:W-:-:S02]  /*9050*/  IMAD R10, R18, UR4, RZ ;  /* 0x00000004120a7c24 */ /* 0x000fc4000f8e02ff */
[----:B------:R-:W-:Y:S02]  /*9060*/  IMAD R8, R16, UR4, RZ ;  /* 0x0000000410087c24 */ /* 0x000fe4000f8e02ff */
[----:B------:R-:W-:Y:S02]  /*9070*/  IMAD.MOV.U32 R18, RZ, RZ, R11 ;  /* 0x000000ffff127224 */ /* 0x000fe400078e000b */
[----:B------:R-:W-:Y:S02]  /*9080*/  IMAD R11, R19, UR4, RZ ;  /* 0x00000004130b7c24 */ /* 0x000fe4000f8e02ff */
[----:B------:R-:W-:Y:S02]  /*9090*/  IMAD R16, R24, UR4, RZ ;  /* 0x0000000418107c24 */ /* 0x000fe4000f8e02ff */
[----:B------:R-:W-:Y:S02]  /*90a0*/  IMAD.MOV.U32 R19, RZ, RZ, R12 ;  /* 0x000000ffff137224 */ /* 0x000fe400078e000c */
[----:B------:R-:W-:-:S02]  /*90b0*/  IMAD.MOV.U32 R24, RZ, RZ, R17 ;  /* 0x000000ffff187224 */ /* 0x000fc400078e0011 */
[----:B------:R-:W-:Y:S02]  /*90c0*/  IMAD R12, R20, UR4, RZ ;  /* 0x00000004140c7c24 */ /* 0x000fe4000f8e02ff */
[----:B------:R-:W-:Y:S02]  /*90d0*/  IMAD R17, R25, UR4, RZ ;  /* 0x0000000419117c24 */ /* 0x000fe4000f8e02ff */
[----:B------:R-:W-:Y:S02]  /*90e0*/  IMAD.MOV.U32 R20, RZ, RZ, R13 ;  /* 0x000000ffff147224 */ /* 0x000fe400078e000d */
[----:B------:R-:W-:Y:S02]  /*90f0*/  IMAD.MOV.U32 R25, RZ, RZ, R18 ;  /* 0x000000ffff197224 */ /* 0x000fe400078e0012 */
[----:B------:R-:W-:Y:S02]  /*9100*/  IMAD R13, R21, UR4, RZ ;  /* 0x00000004150d7c24 */ /* 0x000fe4000f8e02ff */
[----:B------:R-:W-:-:S02]  /*9110*/  IMAD R18, R26, UR4, RZ ;  /* 0x000000041a127c24 */ /* 0x000fc4000f8e02ff */
[----:B------:R-:W-:Y:S02]  /*9120*/  IMAD.MOV.U32 R21, RZ, RZ, R14 ;  /* 0x000000ffff157224 */ /* 0x000fe400078e000e */
[----:B------:R-:W-:Y:S02]  /*9130*/  IMAD.MOV.U32 R26, RZ, RZ, R19 ;  /* 0x000000ffff1a7224 */ /* 0x000fe400078e0013 */
[----:B------:R-:W-:Y:S02]  /*9140*/  IMAD R14, R22, UR4, RZ ;  /* 0x00000004160e7c24 */ /* 0x000fe4000f8e02ff */
[----:B------:R-:W-:Y:S02]  /*9150*/  IMAD R19, R27, UR10, RZ ;  /* 0x0000000a1b137c24 */ /* 0x000fe4000f8e02ff */
[----:B------:R-:W-:Y:S02]  /*9160*/  IMAD.MOV.U32 R22, RZ, RZ, R15 ;  /* 0x000000ffff167224 */ /* 0x000fe400078e000f */
[----:B------:R-:W-:-:S02]  /*9170*/  IMAD.MOV.U32 R27, RZ, RZ, R20 ;  /* 0x000000ffff1b7224 */ /* 0x000fc400078e0014 */
[----:B------:R-:W-:Y:S02]  /*9180*/  IMAD R20, R28, UR11, RZ ;  /* 0x0000000b1c147c24 */ /* 0x000fe4000f8e02ff */
[----:B------:R-:W-:Y:S02]  /*9190*/  IMAD.MOV.U32 R28, RZ, RZ, R21 ;  /* 0x000000ffff1c7224 */ /* 0x000fe400078e0015 */
[----:B------:R-:W-:Y:S02]  /*91a0*/  IMAD R21, R29, UR12, RZ ;  /* 0x0000000c1d157c24 */ /* 0x000fe4000f8e02ff */
[----:B------:R-:W-:Y:S02]  /*91b0*/  IMAD.MOV.U32 R29, RZ, RZ, R22 ;  /* 0x000000ffff1d7224 */ /* 0x000fe400078e0016 */
[----:B------:R-:W-:Y:S02]  /*91c0*/  IMAD R22, R31, UR13, RZ ;  /* 0x0000000d1f167c24 */ /* 0x000fe4000f8e02ff */
[----:B------:R-:W4:Y:S01]  /*91d0*/  LDL.LU R31, [R1+0x130] ;  /* 0x00013000011f7983 */ /* 0x000f220000300800 */
[----:B------:R-:W-:-:S02]  /*91e0*/  IMAD R15, R23, UR4, RZ ;  /* 0x00000004170f7c24 */ /* 0x000fc4000f8e02ff */
[----:B------:R-:W-:Y:S02]  /*91f0*/  IMAD R23, R32, UR14, RZ ;  /* 0x0000000e20177c24 */ /* 0x000fe4000f8e02ff */
[----:B------:R-:W-:Y:S02]  /*9200*/  IMAD R24, R24, UR15, RZ ;  /* 0x0000000f18187c24 */ /* 0x000fe4000f8e02ff */
[----:B------:R-:W-:Y:S02]  /*9210*/  IMAD R25, R25, UR19, RZ ;  /* 0x0000001319197c24 */ /* 0x000fe4000f8e02ff */
[----:B------:R-:W-:Y:S02]  /*9220*/  IMAD R26, R26, UR20, RZ ;  /* 0x000000141a1a7c24 */ /* 0x000fe4000f8e02ff */
[----:B------:R-:W-:Y:S02]  /*9230*/  IMAD R27, R27, UR21, RZ ;  /* 0x000000151b1b7c24 */ /* 0x000fe4000f8e02ff */
[----:B------:R-:W-:-:S02]  /*9240*/  IMAD R28, R28, UR22, RZ ;  /* 0x000000161c1c7c24 */ /* 0x000fc4000f8e02ff */
[----:B------:R-:W-:Y:S02]  /*9250*/  IMAD R29, R29, UR23, RZ ;  /* 0x000000171d1d7c24 */ /* 0x000fe4000f8e02ff */
[----:B------:R-:W-:Y:S01]  /*9260*/  IMAD R30, R30, UR24, RZ ;  /* 0x000000181e1e7c24 */ /* 0x000fe2000f8e02ff */
[----:B------:R-:W-:-:S04]  /*9270*/  @!UP1 UIADD3 UR4, UPT, UPT, -UR5, 0x100000, URZ ;  /* 0x0010000005049890 */ /* 0x000fc8000fffe1ff */
[----:B------:R-:W-:Y:S02]  /*9280*/  @!UP1 USHF.L.U32 UR5, UR4, 0xb, URZ ;  /* 0x0000000b04059899 */ /* 0x000fe400080006ff */
[----:B------:R-:W-:Y:S01]  /*9290*/  @!UP1 USHF.L.U32 UR4, UR4, 0x1, URZ ;  /* 0x0000000104049899 */ /* 0x000fe200080006ff */
[----:B------:R-:W-:-:S11]  /*92a0*/  VOTEU.ALL UP1, P1 ;  /* 0x0000000000ff7886 */ /* 0x000fd60000820000 */
[----:B------:R0:W1:Y:S01]  /*92b0*/  @!UP1 SYNCS.EXCH.64 URZ, [UR6+0x4008], UR4 ;  /* 0x0040080406ff95b2 */ /* 0x0000620008000100 */
[----:B---3--:R-:W-:Y:S01]  /*92c0*/  IMAD R32, R68, UR26, RZ ;  /* 0x0000001a44207c24 */ /* 0x008fe2000f8e02ff */
[----:B------:R-:W-:-:S05]  /*92d0*/  LEA R68, P2, R4, R5, 0x1 ;  /* 0x0000000504447211 */ /* 0x000fca00078408ff */
[----:B------:R3:W-:Y:S02]  /*92e0*/  STL [R1+0x118], R68 ;  /* 0x0001184401007387 */ /* 0x0007e40000100800 */
[----:B---3--:R-:W-:-:S05]  /*92f0*/  LEA R68, P3, R6, R5, 0x1 ;  /* 0x0000000506447211 */ /* 0x008fca00078608ff */
[----:B------:R3:W-:Y:S02]  /*9300*/  STL [R1+0x120], R68 ;  /* 0x0001204401007387 */ /* 0x0007e40000100800 */
[----:B---3--:R-:W-:-:S05]  /*9310*/  LEA R68, P4, R7, R5, 0x1 ;  /* 0x0000000507447211 */ /* 0x008fca00078808ff */
[----:B------:R3:W-:Y:S01]  /*9320*/  STL [R1+0x128], R68 ;  /* 0x0001284401007387 */ /* 0x0007e20000100800 */
[----:B--2---:R-:W-:Y:S02]  /*9330*/  LEA.HI.X.SX32 R6, R6, R3, 0x1, P3 ;  /* 0x0000000306067211 */ /* 0x004fe400018f0eff */
[----:B---3--:R-:W-:-:S05]  /*9340*/  LEA R68, P5, R8, R5, 0x1 ;  /* 0x0000000508447211 */ /* 0x008fca00078a08ff */
[----:B------:R2:W-:Y:S02]  /*9350*/  STL [R1+0x130], R68 ;  /* 0x0001304401007387 */ /* 0x0005e40000100800 */
[----:B--2---:R-:W-:-:S05]  /*9360*/  LEA.HI.X.SX32 R68, R4, R3, 0x1, P2 ;  /* 0x0000000304447211 */ /* 0x004fca00010f0eff */
[----:B------:R2:W-:Y:S04]  /*9370*/  STL [R1+0x114], R68 ;  /* 0x0001144401007387 */ /* 0x0005e80000100800 */
[----:B------:R3:W-:Y:S01]  /*9380*/  STL [R1+0x11c], R6 ;  /* 0x00011c0601007387 */ /* 0x0007e20000100800 */
[----:B----4-:R-:W-:Y:S02]  /*9390*/  IMAD R33, R33, UR27, RZ ;  /* 0x0000001b21217c24 */ /* 0x010fe4000f8e02ff */
[----:B------:R-:W-:Y:S01]  /*93a0*/  IMAD R34, R34, UR28, RZ ;  /* 0x0000001c22227c24 */ /* 0x000fe2000f8e02ff */
[----:B--2---:R-:W2:Y:S01]  /*93b0*/  LDC R68, c[0x0][0x3a0] ;  /* 0x0000e800ff447b82 */ /* 0x004ea20000000800 */
[-C--:B---3--:R-:W-:Y:S02]  /*93c0*/  LEA.HI.X.SX32 R6, R7, R3.reuse, 0x1, P4 ;  /* 0x0000000307067211 */ /* 0x088fe400020f0eff */
[----:B------:R-:W-:-:S03]  /*93d0*/  LEA.HI.X.SX32 R7, R8, R3, 0x1, P5 ;  /* 0x0000000308077211 */ /* 0x000fc600028f0eff */
[----:B------:R3:W-:Y:S01]  /*93e0*/  STL [R1+0x124], R6 ;  /* 0x0001240601007387 */ /* 0x0007e20000100800 */
[----:B------:R-:W-:-:S03]  /*93f0*/  LEA R8, P3, R10, R5, 0x1 ;  /* 0x000000050a087211 */ /* 0x000fc600078608ff */
[----:B------:R4:W-:Y:S01]  /*9400*/  STL [R1+0x12c], R7 ;  /* 0x00012c0701007387 */ /* 0x0009e20000100800 */
[-C--:B---3--:R-:W-:Y:S02]  /*9410*/  LEA R6, P2, R9, R5.reuse, 0x1 ;  /* 0x0000000509067211 */ /* 0x088fe400078408ff */
[----:B----4-:R-:W-:-:S03]  /*9420*/  LEA R7, P4, R11, R5, 0x1 ;  /* 0x000000050b077211 */ /* 0x010fc600078808ff */
[----:B------:R3:W-:Y:S04]  /*9430*/  STL [R1+0x138], R6 ;  /* 0x0001380601007387 */ /* 0x0007e80000100800 */
[----:B------:R4:W-:Y:S01]  /*9440*/  STL [R1+0x140], R8 ;  /* 0x0001400801007387 */ /* 0x0009e20000100800 */
[----:B---3--:R-:W-:-:S03]  /*9450*/  LEA.HI.X.SX32 R6, R9, R3, 0x1, P2 ;  /* 0x0000000309067211 */ /* 0x008fc600010f0eff */
[----:B------:R3:W-:Y:S01]  /*9460*/  STL [R1+0x148], R7 ;  /* 0x0001480701007387 */ /* 0x0007e20000100800 */
[----:B----4-:R-:W-:-:S03]  /*9470*/  LEA.HI.X.SX32 R8, R10, R3, 0x1, P3 ;  /* 0x000000030a087211 */ /* 0x010fc600018f0eff */
[----:B------:R4:W-:Y:S01]  /*9480*/  STL [R1+0x134], R6 ;  /* 0x0001340601007387 */ /* 0x0009e20000100800 */
[----:B---3--:R-:W-:-:S03]  /*9490*/  LEA.HI.X.SX32 R7, R11, R3, 0x1, P4 ;  /* 0x000000030b077211 */ /* 0x008fc600020f0eff */
[----:B------:R3:W-:Y:S01]  /*94a0*/  STL [R1+0x13c], R8 ;  /* 0x00013c0801007387 */ /* 0x0007e20000100800 */
[----:B----4-:R-:W-:-:S03]  /*94b0*/  LEA R6, P2, R12, R5, 0x1 ;  /* 0x000000050c067211 */ /* 0x010fc600078408ff */
[----:B------:R4:W-:Y:S04]  /*94c0*/  STL [R1+0x144], R7 ;  /* 0x0001440701007387 */ /* 0x0009e80000100800 */
[----:B------:R0:W-:Y:S01]  /*94d0*/  STL [R1+0x150], R6 ;  /* 0x0001500601007387 */ /* 0x0001e20000100800 */
[-C--:B---3--:R-:W-:Y:S02]  /*94e0*/  LEA R8, P3, R13, R5.reuse, 0x1 ;  /* 0x000000050d087211 */ /* 0x088fe400078608ff */
[----:B----4-:R-:W-:-:S03]  /*94f0*/  LEA R7, P4, R14, R5, 0x1 ;  /* 0x000000050e077211 */ /* 0x010fc600078808ff */
[----:B------:R3:W-:Y:S01]  /*9500*/  STL [R1+0x158], R8 ;  /* 0x0001580801007387 */ /* 0x0007e20000100800 */
[----:B0-----:R-:W-:-:S03]  /*9510*/  LEA.HI.X.SX32 R6, R12, R3, 0x1, P2 ;  /* 0x000000030c067211 */ /* 0x001fc600010f0eff */
[----:B------:R0:W-:Y:S04]  /*9520*/  STL [R1+0x160], R7 ;  /* 0x0001600701007387 */ /* 0x0001e80000100800 */
[----:B------:R4:W-:Y:S01]  /*9530*/  STL [R1+0x14c], R6 ;  /* 0x00014c0601007387 */ /* 0x0009e20000100800 */
[-C--:B---3--:R-:W-:Y:S02]  /*9540*/  LEA.HI.X.SX32 R8, R13, R3.reuse, 0x1, P3 ;  /* 0x000000030d087211 */ /* 0x088fe400018f0eff */
[----:B0-----:R-:W-:-:S03]  /*9550*/  LEA.HI.X.SX32 R7, R14, R3, 0x1, P4 ;  /* 0x000000030e077211 */ /* 0x001fc600020f0eff */
[----:B------:R0:W-:Y:S01]  /*9560*/  STL [R1+0x154], R8 ;  /* 0x0001540801007387 */ /* 0x0001e20000100800 */
[----:B----4-:R-:W-:-:S03]  /*9570*/  LEA R6, P2, R15, R5, 0x1 ;  /* 0x000000050f067211 */ /* 0x010fc600078408ff */
[----:B------:R3:W-:Y:S04]  /*9580*/  STL [R1+0x15c], R7 ;  /* 0x00015c0701007387 */ /* 0x0007e80000100800 */
[----:B------:R4:W-:Y:S01]  /*9590*/  STL [R1+0x168], R6 ;  /* 0x0001680601007387 */ /* 0x0009e20000100800 */
[-C--:B0-----:R-:W-:Y:S02]  /*95a0*/  LEA R8, P3, R16, R5.reuse, 0x1 ;  /* 0x0000000510087211 */ /* 0x081fe400078608ff */
[----:B---3--:R-:W-:-:S03]  /*95b0*/  LEA R7, P4, R17, R5, 0x1 ;  /* 0x0000000511077211 */ /* 0x008fc600078808ff */
[----:B------:R0:W-:Y:S01]  /*95c0*/  STL [R1+0x170], R8 ;  /* 0x0001700801007387 */ /* 0x0001e20000100800 */
[----:B----4-:R-:W-:-:S03]  /*95d0*/  LEA.HI.X.SX32 R6, R15, R3, 0x1, P2 ;  /* 0x000000030f067211 */ /* 0x010fc600010f0eff */
[----:B------:R3:W-:Y:S04]  /*95e0*/  STL [R1+0x178], R7 ;  /* 0x0001780701007387 */ /* 0x0007e80000100800 */
[----:B------:R4:W-:Y:S01]  /*95f0*/  STL [R1+0x164], R6 ;  /* 0x0001640601007387 */ /* 0x0009e20000100800 */
[-C--:B0-----:R-:W-:Y:S02]  /*9600*/  LEA.HI.X.SX32 R8, R16, R3.reuse, 0x1, P3 ;  /* 0x0000000310087211 */ /* 0x081fe400018f0eff */
[----:B---3--:R-:W-:-:S03]  /*9610*/  LEA.HI.X.SX32 R7, R17, R3, 0x1, P4 ;  /* 0x0000000311077211 */ /* 0x008fc600020f0eff */
        /* <DEDUP_REMOVED lines=44> */
[----:B------:R3:W-:Y:S01]  /*98e0*/  STL [R1+0x1d8], R7 ;  /* 0x0001d80701007387 */ /* 0x0007e20000100800 */
[----:B------:R-:W-:-:S03]  /*98f0*/  IMAD R31, R31, UR25, RZ ;  /* 0x000000191f1f7c24 */ /* 0x000fc6000f8e02ff */
        /* <DEDUP_REMOVED lines=14> */
[-C--:B0-----:R-:W-:Y:S01]  /*99e0*/  LEA.HI.X.SX32 R8, R31, R3.reuse, 0x1, P3 ;  /* 0x000000031f087211 */ /* 0x081fe200018f0eff */
[----:B------:R-:W-:Y:S01]  /*99f0*/  IMAD R36, R36, UR30, RZ ;  /* 0x0000001e24247c24 */ /* 0x000fe2000f8e02ff */
[----:B---3--:R-:W-:-:S03]  /*9a00*/  LEA.HI.X.SX32 R7, R32, R3, 0x1, P4 ;  /* 0x0000000320077211 */ /* 0x008fc600020f0eff */
[----:B------:R0:W-:Y:S01]  /*9a10*/  STL [R1+0x1e4], R8 ;  /* 0x0001e40801007387 */ /* 0x0001e20000100800 */
[----:B----4-:R-:W-:-:S03]  /*9a20*/  LEA R6, P2, R33, R5, 0x1 ;  /* 0x0000000521067211 */ /* 0x010fc600078408ff */
[----:B------:R3:W-:Y:S04]  /*9a30*/  STL [R1+0x1ec], R7 ;  /* 0x0001ec0701007387 */ /* 0x0007e80000100800 */
[----:B------:R4:W-:Y:S01]  /*9a40*/  STL [R1+0x1f8], R6 ;  /* 0x0001f80601007387 */ /* 0x0009e20000100800 */
[-C--:B0-----:R-:W-:Y:S02]  /*9a50*/  LEA R8, P3, R34, R5.reuse, 0x1 ;  /* 0x0000000522087211 */ /* 0x081fe400078608ff */
[----:B---3--:R-:W-:-:S03]  /*9a60*/  LEA R7, P4, R35, R5, 0x1 ;  /* 0x0000000523077211 */ /* 0x008fc600078808ff */
[----:B------:R-:W-:Y:S01]  /*9a70*/  STL [R1+0x200], R8 ;  /* 0x0002000801007387 */ /* 0x000fe20000100800 */
[----:B----4-:R-:W-:Y:S02]  /*9a80*/  LEA R6, P5, R36, R5, 0x1 ;  /* 0x0000000524067211 */ /* 0x010fe400078a08ff */
[----:B------:R-:W-:Y:S01]  /*9a90*/  LEA.HI.X.SX32 R5, R33, R3, 0x1, P2 ;  /* 0x0000000321057211 */ /* 0x000fe200010f0eff */
[----:B------:R0:W-:Y:S01]  /*9aa0*/  STL [R1+0x208], R7 ;  /* 0x0002080701007387 */ /* 0x0001e20000100800 */
[----:B------:R-:W-:-:S03]  /*9ab0*/  PRMT R4, RZ, 0x7610, R4 ;  /* 0x00007610ff047816 */ /* 0x000fc60000000004 */
[----:B------:R3:W-:Y:S04]  /*9ac0*/  STL [R1+0x210], R6 ;  /* 0x0002100601007387 */ /* 0x0007e80000100800 */
[----:B------:R4:W-:Y:S01]  /*9ad0*/  STL [R1+0x1f4], R5 ;  /* 0x0001f40501007387 */ /* 0x0009e20000100800 */
[-C--:B0-----:R-:W-:Y:S02]  /*9ae0*/  LEA.HI.X.SX32 R7, R34, R3.reuse, 0x1, P3 ;  /* 0x0000000322077211 */ /* 0x081fe400018f0eff */
[-C--:B---3--:R-:W-:Y:S02]  /*9af0*/  LEA.HI.X.SX32 R6, R35, R3.reuse, 0x1, P4 ;  /* 0x0000000323067211 */ /* 0x088fe400020f0eff */
[----:B----4-:R-:W-:Y:S01]  /*9b00*/  LEA.HI.X.SX32 R5, R36, R3, 0x1, P5 ;  /* 0x0000000324057211 */ /* 0x010fe200028f0eff */
[----:B------:R-:W-:Y:S01]  /*9b10*/  @!P0 IMAD.MOV.U32 R3, RZ, RZ, R0 ;  /* 0x000000ffff038224 */ /* 0x000fe200078e0000 */
[----:B------:R0:W-:Y:S04]  /*9b20*/  STL [R1+0x1fc], R7 ;  /* 0x0001fc0701007387 */ /* 0x0001e80000100800 */
[----:B------:R0:W-:Y:S04]  /*9b30*/  STL [R1+0x204], R6 ;  /* 0x0002040601007387 */ /* 0x0001e80000100800 */
[----:B------:R2:W5:Y:S04]  /*9b40*/  @!P0 LDG.E.U16 R4, desc[UR16][R2.64] ;  /* 0x0000001002048981 */ /* 0x000568000c1e1500 */
[----:B------:R0:W-:Y:S01]  /*9b50*/  STL [R1+0x20c], R5 ;  /* 0x00020c0501007387 */ /* 0x0001e20000100800 */
[----:B--2---:R-:W-:-:S05]  /*9b60*/  VIADD R3, R68, 0x7f ;  /* 0x0000007f44037836 */ /* 0x004fca0000000000 */
[----:B------:R-:W-:-:S13]  /*9b70*/  ISETP.GT.AND P0, PT, R3, 0x7f, PT ;  /* 0x0000007f0300780c */ /* 0x000fda0003f04270 */
[----:B01----:R-:W-:Y:S05]  /*9b80*/  @!P0 BRA `(.L_x_12) ;  /* 0x0000000400a08947 */ /* 0x003fea0003800000 */
[----:B------:R-:W2:Y:S01]  /*9b90*/  LDL.LU R3, [R1+0x598] ;  /* 0x0005980001037983 */ /* 0x000ea20000300800 */
[----:B-----5:R-:W-:Y:S02]  /*9ba0*/  PRMT R10, R48, 0x5410, R49 ;  /* 0x00005410300a7816 */ /* 0x020fe40000000031 */
[----:B------:R-:W-:Y:S01]  /*9bb0*/  PRMT R11, R50, 0x5410, R51 ;  /* 0x00005410320b7816 */ /* 0x000fe20000000033 */
[----:B------:R-:W3:Y:S01]  /*9bc0*/  LDL.LU R48, [R1] ;  /* 0x0000000001307983 */ /* 0x000ee20000300800 */
[----:B------:R-:W-:Y:S02]  /*9bd0*/  PRMT R12, R52, 0x5410, R53 ;  /* 0x00005410340c7816 */ /* 0x000fe40000000035 */
[----:B------:R-:W-:Y:S01]  /*9be0*/  PRMT R4, R4, 0x5410, R37 ;  /* 0x0000541004047816 */ /* 0x000fe20000000025 */
[----:B------:R-:W4:Y:S01]  /*9bf0*/  LDL.LU R49, [R1+0x4] ;  /* 0x0000040001317983 */ /* 0x000f220000300800 */
[----:B------:R-:W-:Y:S02]  /*9c00*/  PRMT R13, R54, 0x5410, R55 ;  /* 0x00005410360d7816 */ /* 0x000fe40000000037 */
[----:B------:R-:W-:Y:S01]  /*9c10*/  PRMT R5, R39, 0x5410, R38 ;  /* 0x0000541027057816 */ /* 0x000fe20000000026 */
[----:B------:R-:W2:Y:S01]  /*9c20*/  LDL.LU R50, [R1+0xc] ;  /* 0x00000c0001327983 */ /* 0x000ea20000300800 */
[----:B------:R-:W-:-:S02]  /*9c30*/  PRMT R6, R41, 0x5410, R40 ;  /* 0x0000541029067816 */ /* 0x000fc40000000028 */
[----:B------:R-:W-:Y:S01]  /*9c40*/  PRMT R7, R43, 0x5410, R42 ;  /* 0x000054102b077816 */ /* 0x000fe2000000002a */
[----:B------:R-:W2:Y:S01]  /*9c50*/  LDL.LU R51, [R1+0x14] ;  /* 0x0000140001337983 */ /* 0x000ea20000300800 */
[----:B------:R-:W-:Y:S02]  /*9c60*/  PRMT R14, R56, 0x5410, R57 ;  /* 0x00005410380e7816 */ /* 0x000fe40000000039 */
[----:B------:R-:W-:Y:S01]  /*9c70*/  PRMT R8, R44, 0x5410, R45 ;  /* 0x000054102c087816 */ /* 0x000fe2000000002d */
[----:B------:R-:W2:Y:S01]  /*9c80*/  LDL.LU R52, [R1+0x1c] ;  /* 0x00001c0001347983 */ /* 0x000ea20000300800 */
[----:B------:R-:W-:-:S03]  /*9c90*/  PRMT R9, R46, 0x5410, R47 ;  /* 0x000054102e097816 */ /* 0x000fc6000000002f */
[----:B------:R-:W2:Y:S01]  /*9ca0*/  LDL.LU R53, [R1+0x24] ;  /* 0x0000240001357983 */ /* 0x000ea20000300800 */
[----:B------:R-:W-:-:S03]  /*9cb0*/  PRMT R15, R58, 0x5410, R59 ;  /* 0x000054103a0f7816 */ /* 0x000fc6000000003b */
[----:B------:R-:W2:Y:S04]  /*9cc0*/  LDL.LU R54, [R1+0x52c] ;  /* 0x00052c0001367983 */ /* 0x000ea80000300800 */
        /* <DEDUP_REMOVED lines=20> */
[----:B------:R-:W4:Y:S04]  /*9e10*/  LDL.LU R69, [R1+0x584] ;  /* 0x0005840001457983 */ /* 0x000f280000300800 */
[----:B------:R-:W4:Y:S01]  /*9e20*/  LDL.LU R70, [R1+0x58c] ;  /* 0x00058c0001467983 */ /* 0x000f220000300800 */
        /* <DEDUP_REMOVED lines=17> */
[----:B------:R-:W4:Y:S04]  /*9f40*/  LDL.LU R82, [R1+0x530] ;  /* 0x0005300001527983 */ /* 0x000f280000300800 */
[----:B------:R-:W4:Y:S04]  /*9f50*/  LDL.LU R83, [R1+0x18] ;  /* 0x0000180001537983 */ /* 0x000f280000300800 */
[----:B------:R-:W4:Y:S04]  /*9f60*/  LDL.LU R84, [R1+0x20] ;  /* 0x0000200001547983 */ /* 0x000f280000300800 */
[----:B------:R-:W4:Y:S04]  /*9f70*/  LDL.LU R85, [R1+0x8] ;  /* 0x0000080001557983 */ /* 0x000f280000300800 */
[----:B------:R-:W4:Y:S01]  /*9f80*/  LDL.LU R86, [R1+0x10] ;  /* 0x0000100001567983 */ /* 0x000f220000300800 */
[----:B------:R-:W-:-:S02]  /*9f90*/  PRMT R29, R87, 0x5410, R88 ;  /* 0x00005410571d7816 */ /* 0x000fc40000000058 */
[----:B------:R-:W-:Y:S02]  /*9fa0*/  PRMT R30, R89, 0x5410, R90 ;  /* 0x00005410591e7816 */ /* 0x000fe4000000005a */
[----:B------:R-:W-:Y:S02]  /*9fb0*/  PRMT R31, R91, 0x5410, R92 ;  /* 0x000054105b1f7816 */ /* 0x000fe4000000005c */
[----:B------:R-:W-:Y:S02]  /*9fc0*/  PRMT R32, R93, 0x5410, R94 ;  /* 0x000054105d207816 */ /* 0x000fe4000000005e */
[----:B------:R-:W-:Y:S02]  /*9fd0*/  PRMT R33, R95, 0x5410, R96 ;  /* 0x000054105f217816 */ /* 0x000fe40000000060 */
[----:B------:R-:W-:Y:S02]  /*9fe0*/  PRMT R34, R97, 0x5410, R98 ;  /* 0x0000541061227816 */ /* 0x000fe40000000062 */
        /* <DEDUP_REMOVED lines=13> */
[----:B---3--:R-:W-:Y:S02]  /*a0c0*/  PRMT R48, R125, 0x5410, R48 ;  /* 0x000054107d307816 */ /* 0x008fe40000000030 */
[----:B--2---:R-:W-:Y:S02]  /*a0d0*/  PRMT R67, R3, 0x5410, R67 ;  /* 0x0000541003437816 */ /* 0x004fe40000000043 */
[----:B----4-:R-:W-:Y:S02]  /*a0e0*/  PRMT R65, R65, 0x5410, R69 ;  /* 0x0000541041417816 */ /* 0x010fe40000000045 */
        /* <DEDUP_REMOVED lines=16> */
[----:B------:R-:W-:-:S04]  /*a1f0*/  PRMT R50, R50, 0x5410, R86 ;  /* 0x0000541032327816 */ /* 0x000fc80000000056 */
[----:B------:R0:W-:Y:S03]  /*a200*/  STTM.x64 tmem[UR7+0x40], R4 ;  /* 0x00004004000079ed */ /* 0x0001e60008340007 */
.L_x_12:
[----:B0----5:R-:W2:Y:S04]  /*a210*/  LDL R4, [R1+0x114] ;  /* 0x0001140001047983 */ /* 0x021ea80000100800 */
[----:B------:R-:W3:Y:S04]  /*a220*/  LDL R3, [R1+0x118] ;  /* 0x0001180001037983 */ /* 0x000ee80000100800 */
[----:B------:R-:W4:Y:S04]  /*a230*/  LDL R48, [R1+0x154] ;  /* 0x0001540001307983 */ /* 0x000f280000100800 */
[----:B------:R-:W4:Y:S01]  /*a240*/  LDL R47, [R1+0x158] ;  /* 0x00015800012f7983 */ /* 0x000f220000100800 */
[----:B------:R-:W0:Y:S03]  /*a250*/  S2R R5, SR_TID.X ;  /* 0x0000000000057919 */ /* 0x000e260000002100 */
[----:B------:R-:W4:Y:S04]  /*a260*/  LDL R42, [R1+0x194] ;  /* 0x00019400012a7983 */ /* 0x000f280000100800 */
[----:B------:R-:W4:Y:S04]  /*a270*/  LDL R41, [R1+0x198] ;  /* 0x0001980001297983 */ /* 0x000f280000100800 */
[----:B------:R-:W4:Y:S04]  /*a280*/  LDL R46, [R1+0x1d4] ;  /* 0x0001d400012e7983 */ /* 0x000f280000100800 */
[----:B------:R-:W4:Y:S04]  /*a290*/  LDL R45, [R1+0x1d8] ;  /* 0x0001d800012d7983 */ /* 0x000f280000100800 */
[----:B------:R-:W4:Y:S04]  /*a2a0*/  LDL R40, [R1+0x11c] ;  /* 0x00011c0001287983 */ /* 0x000f280000100800 */
[----:B------:R-:W4:Y:S04]  /*a2b0*/  LDL R39, [R1+0x120] ;  /* 0x0001200001277983 */ /* 0x000f280000100800 */
[----:B------:R-:W4:Y:S04]  /*a2c0*/  LDL R37, [R1+0x15c] ;  /* 0x00015c0001257983 */ /* 0x000f280000100800 */
[----:B------:R-:W4:Y:S01]  /*a2d0*/  LDL R36, [R1+0x160] ;  /* 0x0001600001247983 */ /* 0x000f220000100800 */
[----:B0-----:R-:W-:Y:S01]  /*a2e0*/  LOP3.LUT R5, R5, 0x7f, RZ, 0xc0, !PT ;  /* 0x0000007f05057812 */ /* 0x001fe200078ec0ff */
[----:B------:R-:W0:Y:S02]  /*a2f0*/  LDCU.64 UR12, c[0x0][0x3a8] ;  /* 0x00007500ff0c77ac */ /* 0x000e240008000a00 */
[----:B------:R-:W4:Y:S01]  /*a300*/  LDL R44, [R1+0x19c] ;  /* 0x00019c00012c7983 */ /* 0x000f220000100800 */
[----:B------:R-:W-:-:S03]  /*a310*/  ISETP.LT.AND P0, PT, R5, R68, P0 ;  /* 0x000000440500720c */ /* 0x000fc60000701270 */
[----:B------:R-:W4:Y:S04]  /*a320*/  LDL R43, [R1+0x1a0] ;  /* 0x0001a000012b7983 */ /* 0x000f280000100800 */
[----:B------:R-:W4:Y:S01]  /*a330*/  LDL R38, [R1+0x1dc] ;  /* 0x0001dc0001267983 */ /* 0x000f220000100800 */
[----:B------:R-:W1:Y:S02]  /*a340*/  FENCE.VIEW.ASYNC.T ;  /* 0x00000000000073c6 */ /* 0x000e640000000200 */
[----:B-1----:R-:W-:Y:S01]  /*a350*/  BAR.SYNC.DEFER_BLOCKING 0x0 ;  /* 0x0000000000007b1d */ /* 0x002fe20000010000 */
[----:B------:R-:W-:Y:S02]  /*a360*/  PRMT R35, RZ, 0x7610, R35 ;  /* 0x00007610ff237816 */ /* 0x000fe40000000023 */
[----:B------:R-:W-:-:S02]  /*a370*/  PRMT R27, RZ, 0x7610, R27 ;  /* 0x00007610ff1b7816 */ /* 0x000fc4000000001b */
[----:B------:R-:W-:Y:S02]  /*a380*/  PRMT R19, RZ, 0x7610, R19 ;  /* 0x00007610ff137816 */ /* 0x000fe40000000013 */
[----:B------:R-:W-:Y:S01]  /*a390*/  PRMT R11, RZ, 0x7610, R11 ;  /* 0x00007610ff0b7816 */ /* 0x000fe2000000000b */
[----:B------:R-:W4:Y:S04]  /*a3a0*/  LDL R52, [R1+0x164] ;  /* 0x0001640001347983 */ /* 0x000f280000100800 */
[----:B------:R-:W4:Y:S01]  /*a3b0*/  LDL R51, [R1+0x168] ;  /* 0x0001680001337983 */ /* 0x000f220000100800 */
[----:B------:R-:W-:-:S03]  /*a3c0*/  PRMT R34, RZ, 0x7610, R34 ;  /* 0x00007610ff227816 */ /* 0x000fc60000000022 */
[----:B------:R-:W4:Y:S04]  /*a3d0*/  LDL R50, [R1+0x1e4] ;  /* 0x0001e40001327983 */ /* 0x000f280000100800 */
[----:B------:R-:W4:Y:S01]  /*a3e0*/  LDL R49, [R1+0x1e8] ;  /* 0x0001e80001317983 */ /* 0x000f220000100800 */
[----:B------:R-:W-:Y:S02]  /*a3f0*/  PRMT R26, RZ, 0x7610, R26 ;  /* 0x00007610ff1a7816 */ /* 0x000fe4000000001a */
[----:B------:R-:W-:Y:S01]  /*a400*/  PRMT R18, RZ, 0x7610, R18 ;  /* 0x00007610ff127816 */ /* 0x000fe20000000012 */
[----:B------:R-:W4:Y:S01]  /*a410*/  LDL R56, [R1+0x17c] ;  /* 0x00017c0001387983 */ /* 0x000f220000100800 */
[----:B------:R-:W-:Y:S02]  /*a420*/  PRMT R10, RZ, 0x7610, R10 ;  /* 0x00007610ff0a7816 */ /* 0x000fe4000000000a */
[----:B------:R-:W-:Y:S01]  /*a430*/  PRMT R33, RZ, 0x7610, R33 ;  /* 0x00007610ff217816 */ /* 0x000fe20000000021 */
[----:B------:R-:W4:Y:S01]  /*a440*/  LDL R55, [R1+0x180] ;  /* 0x0001800001377983 */ /* 0x000f220000100800 */
[----:B------:R-:W-:-:S02]  /*a450*/  PRMT R25, RZ, 0x7610, R25 ;  /* 0x00007610ff197816 */ /* 0x000fc40000000019 */
[----:B------:R-:W-:Y:S01]  /*a460*/  PRMT R17, RZ, 0x7610, R17 ;  /* 0x00007610ff117816 */ /* 0x000fe20000000011 */
[----:B------:R-:W4:Y:S01]  /*a470*/  LDL R54, [R1+0x1bc] ;  /* 0x0001bc0001367983 */ /* 0x000f220000100800 */
[----:B------:R-:W-:Y:S02]  /*a480*/  PRMT R9, RZ, 0x7610, R9 ;  /* 0x00007610ff097816 */ /* 0x000fe40000000009 */
[----:B------:R-:W-:Y:S01]  /*a490*/  PRMT R32, RZ, 0x7610, R32 ;  /* 0x00007610ff207816 */ /* 0x000fe20000000020 */
[----:B------:R-:W4:Y:S01]  /*a4a0*/  LDL R53, [R1+0x1c0] ;  /* 0x0001c00001357983 */ /* 0x000f220000100800 */
[----:B--2---:R-:W-:Y:S02]  /*a4b0*/  @P0 IMAD.MOV.U32 R5, RZ, RZ, R4 ;  /* 0x000000ffff050224 */ /* 0x004fe400078e0004 */
[----:B---3--:R-:W-:Y:S02]  /*a4c0*/  @P0 IMAD.MOV.U32 R4, RZ, RZ, R3 ;  /* 0x000000ffff040224 */ /* 0x008fe400078e0003 */
[----:B------:R-:W2:Y:S04]  /*a4d0*/  LDL R3, [R1+0x1e0] ;  /* 0x0001e00001037983 */ /* 0x000ea80000100800 */
[----:B------:R4:W3:Y:S02]  /*a4e0*/  @P0 LDG.E.U16 R35, desc[UR16][R4.64] ;  /* 0x0000001004230981 */ /* 0x0008e4000c1e1500 */
[----:B----4-:R-:W-:-:S02]  /*a4f0*/  @P0 IMAD.MOV.U32 R4, RZ, RZ, R47 ;  /* 0x000000ffff040224 */ /* 0x010fc400078e002f */
[----:B------:R-:W-:Y:S01]  /*a500*/  @P0 IMAD.MOV.U32 R5, RZ, RZ, R48 ;  /* 0x000000ffff050224 */ /* 0x000fe200078e0030 */
[----:B------:R-:W4:Y:S04]  /*a510*/  LDL R47, [R1+0x170] ;  /* 0x00017000012f7983 */ /* 0x000f280000100800 */
[----:B------:R1:W3:Y:S04]  /*a520*/  @P0 LDG.E.U16 R27, desc[UR16][R4.64] ;  /* 0x00000010041b0981 */ /* 0x0002e8000c1e1500 */
[----:B------:R-:W3:Y:S01]  /*a530*/  LDL R48, [R1+0x16c] ;  /* 0x00016c0001307983 */ /* 0x000ee20000100800 */
[----:B-1----:R-:W-:-:S02]  /*a540*/  @P0 IMAD.MOV.U32 R4, RZ, RZ, R41 ;  /* 0x000000ffff040224 */ /* 0x002fc400078e0029 */
[----:B------:R-:W-:Y:S01]  /*a550*/  @P0 IMAD.MOV.U32 R5, RZ, RZ, R42 ;  /* 0x000000ffff050224 */ /* 0x000fe200078e002a */
[----:B------:R-:W3:Y:S04]  /*a560*/  LDL R41, [R1+0x128] ;  /* 0x0001280001297983 */ /* 0x000ee80000100800 */
[----:B------:R-:W4:Y:S04]  /*a570*/  LDL R42, [R1+0x124] ;  /* 0x00012400012a7983 */ /* 0x000f280000100800 */
[----:B------:R1:W4:Y:S02]  /*a580*/  @P0 LDG.E.U16 R19, desc[UR16][R4.64] ;  /* 0x0000001004130981 */ /* 0x000324000c1e1500 */
[----:B-1----:R-:W-:-:S02]  /*a590*/  @P0 IMAD.MOV.U32 R4, RZ, RZ, R45 ;  /* 0x000000ffff040224 */ /* 0x002fc400078e002d */
[----:B------:R-:W-:Y:S01]  /*a5a0*/  @P0 IMAD.MOV.U32 R5, RZ, RZ, R46 ;  /* 0x000000ffff050224 */ /* 0x000fe200078e002e */
[----:B------:R-:W4:Y:S04]  /*a5b0*/  LDL R45, [R1+0x1b0] ;  /* 0x0001b000012d7983 */ /* 0x000f280000100800 */
[----:B------:R1:W4:Y:S04]  /*a5c0*/  @P0 LDG.E.U16 R11, desc[UR16][R4.64] ;  /* 0x00000010040b0981 */ /* 0x000328000c1e1500 */
[----:B------:R-:W4:Y:S01]  /*a5d0*/  LDL R46, [R1+0x1ac] ;  /* 0x0001ac00012e7983 */ /* 0x000f220000100800 */
[----:B-1----:R-:W-:-:S02]  /*a5e0*/  @P0 IMAD.MOV.U32 R4, RZ, RZ, R39 ;  /* 0x000000ffff040224 */ /* 0x002fc400078e0027 */
[----:B------:R-:W-:Y:S01]  /*a5f0*/  @P0 IMAD.MOV.U32 R5, RZ, RZ, R40 ;  /* 0x000000ffff050224 */ /* 0x000fe200078e0028 */
[----:B------:R-:W4:Y:S04]  /*a600*/  LDL R39, [R1+0x1a8] ;  /* 0x0001a80001277983 */ /* 0x000f280000100800 */
[----:B------:R-:W4:Y:S04]  /*a610*/  LDL R40, [R1+0x1a4] ;  /* 0x0001a40001287983 */ /* 0x000f280000100800 */
[----:B------:R1:W4:Y:S02]  /*a620*/  @P0 LDG.E.U16 R34, desc[UR16][R4.64] ;  /* 0x0000001004220981 */ /* 0x000324000c1e1500 */
        /* <DEDUP_REMOVED lines=8> */
[----:B------:R1:W4:Y:S04]  /*a6b0*/  @P0 LDG.E.U16 R18, desc[UR16][R4.64] ;  /* 0x0000001004120981 */ /* 0x000328000c1e1500 */
[----:B------:R-:W4:Y:S01]  /*a6c0*/  LDL R44, [R1+0x134] ;  /* 0x00013400012c7983 */ /* 0x000f220000100800 */
[----:B-1----:R-:W-:-:S03]  /*a6d0*/  @P0 IMAD.MOV.U32 R5, RZ, RZ, R38 ;  /* 0x000000ffff050224 */ /* 0x002fc600078e0026 */
[----:B------:R-:W4:Y:S01]  /*a6e0*/  LDL R38, [R1+0x1ec] ;  /* 0x0001ec0001267983 */ /* 0x000f220000100800 */
[----:B--2---:R-:W-:-:S03]  /*a6f0*/  @P0 IMAD.MOV.U32 R4, RZ, RZ, R3 ;  /* 0x000000ffff040224 */ /* 0x004fc600078e0003 */
[----:B------:R-:W2:Y:S04]  /*a700*/  LDL R3, [R1+0x1f0] ;  /* 0x0001f00001037983 */ /* 0x000ea80000100800 */
[----:B------:R3:W2:Y:S02]  /*a710*/  @P0 LDG.E.U16 R10, desc[UR16][R4.64] ;  /* 0x00000010040a0981 */ /* 0x0006a4000c1e1500 */
[----:B---3--:R-:W-:Y:S02]  /*a720*/  @P0 IMAD.MOV.U32 R4, RZ, RZ, R41 ;  /* 0x000000ffff040224 */ /* 0x008fe400078e0029 */
[----:B------:R-:W3:Y:S01]  /*a730*/  LDL R41, [R1+0x178] ;  /* 0x0001780001297983 */ /* 0x000ee20000100800 */
[----:B----4-:R-:W-:-:S03]  /*a740*/  @P0 IMAD.MOV.U32 R5, RZ, RZ, R42 ;  /* 0x000000ffff050224 */ /* 0x010fc600078e002a */
[----:B------:R-:W4:Y:S04]  /*a750*/  LDL R42, [R1+0x174] ;  /* 0x00017400012a7983 */ /* 0x000f280000100800 */
[----:B------:R1:W4:Y:S02]  /*a760*/  @P0 LDG.E.U16 R33, desc[UR16][R4.64] ;  /* 0x0000001004210981 */ /* 0x000324000c1e1500 */
[----:B-1----:R-:W-:Y:S02]  /*a770*/  @P0 IMAD.MOV.U32 R4, RZ, RZ, R51 ;  /* 0x000000ffff040224 */ /* 0x002fe400078e0033 */
[----:B------:R-:W-:Y:S01]  /*a780*/  @P0 IMAD.MOV.U32 R5, RZ, RZ, R52 ;  /* 0x000000ffff050224 */ /* 0x000fe200078e0034 */
[----:B------:R-:W-:Y:S01]  /*a790*/  PRMT R24, RZ, 0x7610, R24 ;  /* 0x00007610ff187816 */ /* 0x000fe20000000018 */
[----:B------:R-:W4:Y:S04]  /*a7a0*/  LDL R52, [R1+0x1fc] ;  /* 0x0001fc0001347983 */ /* 0x000f280000100800 */
[----:B------:R1:W4:Y:S01]  /*a7b0*/  @P0 LDG.E.U16 R25, desc[UR16][R4.64] ;  /* 0x0000001004190981 */ /* 0x000322000c1e1500 */
[----:B------:R-:W-:-:S02]  /*a7c0*/  PRMT R16, RZ, 0x7610, R16 ;  /* 0x00007610ff107816 */ /* 0x000fc40000000010 */
[----:B------:R-:W-:Y:S01]  /*a7d0*/  PRMT R8, RZ, 0x7610, R8 ;  /* 0x00007610ff087816 */ /* 0x000fe20000000008 */
[----:B------:R-:W4:Y:S01]  /*a7e0*/  LDL R51, [R1+0x200] ;  /* 0x0002000001337983 */ /* 0x000f220000100800 */
[----:B-1----:R-:W-:-:S03]  /*a7f0*/  @P0 IMAD.MOV.U32 R4, RZ, RZ, R39 ;  /* 0x000000ffff040224 */ /* 0x002fc600078e0027 */
[----:B------:R-:W4:Y:S01]  /*a800*/  LDL R39, [R1+0x1b8] ;  /* 0x0001b80001277983 */ /* 0x000f220000100800 */
[----:B------:R-:W-:-:S03]  /*a810*/  @P0 IMAD.MOV.U32 R5, RZ, RZ, R40 ;  /* 0x000000ffff050224 */ /* 0x000fc600078e0028 */
[----:B------:R-:W4:Y:S04]  /*a820*/  LDL R40, [R1+0x1b4] ;  /* 0x0001b40001287983 */ /* 0x000f280000100800 */
[----:B------:R1:W4:Y:S02]  /*a830*/  @P0 LDG.E.U16 R17, desc[UR16][R4.64] ;  /* 0x0000001004110981 */ /* 0x000324000c1e1500 */
[----:B-1----:R-:W-:Y:S02]  /*a840*/  @P0 IMAD.MOV.U32 R4, RZ, RZ, R49 ;  /* 0x000000ffff040224 */ /* 0x002fe400078e0031 */
[----:B------:R-:W-:Y:S01]  /*a850*/  @P0 IMAD.MOV.U32 R5, RZ, RZ, R50 ;  /* 0x000000ffff050224 */ /* 0x000fe200078e0032 */
[----:B------:R-:W-:Y:S01]  /*a860*/  PRMT R31, RZ, 0x7610, R31 ;  /* 0x00007610ff1f7816 */ /* 0x000fe2000000001f */
[----:B------:R-:W4:Y:S04]  /*a870*/  LDL R50, [R1+0x144] ;  /* 0x0001440001327983 */ /* 0x000f280000100800 */
[----:B------:R1:W4:Y:S01]  /*a880*/  @P0 LDG.E.U16 R9, desc[UR16][R4.64] ;  /* 0x0000001004090981 */ /* 0x000322000c1e1500 */
[----:B------:R-:W-:-:S03]  /*a890*/  PRMT R23, RZ, 0x7610, R23 ;  /* 0x00007610ff177816 */ /* 0x000fc60000000017 */
[----:B------:R-:W4:Y:S01]  /*a8a0*/  LDL R49, [R1+0x148] ;  /* 0x0001480001317983 */ /* 0x000f220000100800 */
[----:B-1----:R-:W-:Y:S02]  /*a8b0*/  @P0 IMAD.MOV.U32 R4, RZ, RZ, R36 ;  /* 0x000000ffff040224 */ /* 0x002fe400078e0024 */
[----:B------:R-:W-:Y:S01]  /*a8c0*/  @P0 IMAD.MOV.U32 R5, RZ, RZ, R37 ;  /* 0x000000ffff050224 */ /* 0x000fe200078e0025 */
[----:B------:R-:W4:Y:S04]  /*a8d0*/  LDL R36, [R1+0x1f8] ;  /* 0x0001f80001247983 */ /* 0x000f280000100800 */
[----:B------:R-:W4:Y:S04]  /*a8e0*/  LDL R37, [R1+0x1f4] ;  /* 0x0001f40001257983 */ /* 0x000f280000100800 */
[----:B------:R1:W4:Y:S02]  /*a8f0*/  @P0 LDG.E.U16 R32, desc[UR16][R4.64] ;  /* 0x0000001004200981 */ /* 0x000324000c1e1500 */
[----:B-1----:R-:W-:-:S02]  /*a900*/  @P0 IMAD.MOV.U32 R4, RZ, RZ, R47 ;  /* 0x000000ffff040224 */ /* 0x002fc400078e002f */
[----:B------:R-:W-:Y:S01]  /*a910*/  @P0 IMAD.MOV.U32 R5, RZ, RZ, R48 ;  /* 0x000000ffff050224 */ /* 0x000fe200078e0030 */
[----:B------:R-:W-:Y:S01]  /*a920*/  PRMT R15, RZ, 0x7610, R15 ;  /* 0x00007610ff0f7816 */ /* 0x000fe2000000000f */
[----:B------:R-:W4:Y:S04]  /*a930*/  LDL R48, [R1+0x184] ;  /* 0x0001840001307983 */ /* 0x000f280000100800 */
[----:B------:R1:W4:Y:S04]  /*a940*/  @P0 LDG.E.U16 R24, desc[UR16][R4.64] ;  /* 0x0000001004180981 */ /* 0x000328000c1e1500 */
[----:B------:R-:W4:Y:S01]  /*a950*/  LDL R47, [R1+0x188] ;  /* 0x00018800012f7983 */ /* 0x000f220000100800 */
        /* <DEDUP_REMOVED lines=10> */
[----:B-1----:R-:W-:Y:S02]  /*aa00*/  @P0 IMAD.MOV.U32 R4, RZ, RZ, R43 ;  /* 0x000000ffff040224 */ /* 0x002fe400078e002b */
[----:B------:R-:W-:Y:S01]  /*aa10*/  @P0 IMAD.MOV.U32 R5, RZ, RZ, R44 ;  /* 0x000000ffff050224 */ /* 0x000fe200078e002c */
[----:B------:R-:W2:Y:S04]  /*aa20*/  LDL R43, [R1+0x150] ;  /* 0x00015000012b7983 */ /* 0x000ea80000100800 */
[----:B------:R3:W2:Y:S04]  /*aa30*/  @P0 LDG.E.U16 R31, desc[UR16][R4.64] ;  /* 0x00000010041f0981 */ /* 0x0006a8000c1e1500 */
[----:B------:R-:W2:Y:S01]  /*aa40*/  LDL R44, [R1+0x14c] ;  /* 0x00014c00012c7983 */ /* 0x000ea20000100800 */
[----:B---3--:R-:W-:-:S03]  /*aa50*/  @P0 IMAD.MOV.U32 R4, RZ, RZ, R41 ;  /* 0x000000ffff040224 */ /* 0x008fc600078e0029 */
[----:B------:R-:W3:Y:S01]  /*aa60*/  LDL R41, [R1+0x190] ;  /* 0x0001900001297983 */ /* 0x000ee20000100800 */
[----:B----4-:R-:W-:-:S03]  /*aa70*/  @P0 IMAD.MOV.U32 R5, RZ, RZ, R42 ;  /* 0x000000ffff050224 */ /* 0x010fc600078e002a */
[----:B------:R-:W4:Y:S04]  /*aa80*/  LDL R42, [R1+0x18c] ;  /* 0x00018c00012a7983 */ /* 0x000f280000100800 */
[----:B------:R1:W3:Y:S01]  /*aa90*/  @P0 LDG.E.U16 R23, desc[UR16][R4.64] ;  /* 0x0000001004170981 */ /* 0x0002e2000c1e1500 */
[----:B------:R-:W-:Y:S01]  /*aaa0*/  PRMT R7, RZ, 0x7610, R7 ;  /* 0x00007610ff077816 */ /* 0x000fe20000000007 */
[----:B-1----:R-:W-:Y:S02]  /*aab0*/  @P0 IMAD.MOV.U32 R4, RZ, RZ, R39 ;  /* 0x000000ffff040224 */ /* 0x002fe400078e0027 */
[----:B------:R-:W3:Y:S01]  /*aac0*/  LDL R39, [R1+0x1d0] ;  /* 0x0001d00001277983 */ /* 0x000ee20000100800 */
[----:B------:R-:W-:-:S03]  /*aad0*/  @P0 IMAD.MOV.U32 R5, RZ, RZ, R40 ;  /* 0x000000ffff050224 */ /* 0x000fc600078e0028 */
[----:B------:R-:W3:Y:S04]  /*aae0*/  LDL R40, [R1+0x1cc] ;  /* 0x0001cc0001287983 */ /* 0x000ee80000100800 */
[----:B------:R1:W3:Y:S02]  /*aaf0*/  @P0 LDG.E.U16 R15, desc[UR16][R4.64] ;  /* 0x00000010040f0981 */ /* 0x0002e4000c1e1500 */
[----:B-1----:R-:W-:Y:S02]  /*ab00*/  @P0 IMAD.MOV.U32 R4, RZ, RZ, R36 ;  /* 0x000000ffff040224 */ /* 0x002fe400078e0024 */
[----:B------:R-:W3:Y:S01]  /*ab10*/  LDL R36, [R1+0x1c8] ;  /* 0x0001c80001247983 */ /* 0x000ee20000100800 */
[----:B------:R-:W-:-:S03]  /*ab20*/  @P0 IMAD.MOV.U32 R5, RZ, RZ, R37 ;  /* 0x000000ffff050224 */ /* 0x000fc600078e0025 */
[----:B------:R-:W3:Y:S04]  /*ab30*/  LDL R37, [R1+0x1c4] ;  /* 0x0001c40001257983 */ /* 0x000ee80000100800 */
[----:B------:R1:W4:Y:S02]  /*ab40*/  @P0 LDG.E.U16 R7, desc[UR16][R4.64] ;  /* 0x0000001004070981 */ /* 0x000324000c1e1500 */
[----:B-1----:R-:W-:Y:S02]  /*ab50*/  @P0 IMAD.MOV.U32 R5, RZ, RZ, R38 ;  /* 0x000000ffff050224 */ /* 0x002fe400078e0026 */
[----:B------:R-:W4:Y:S01]  /*ab60*/  LDL R38, [R1+0x20c] ;  /* 0x00020c0001267983 */ /* 0x000f220000100800 */
[----:B--2---:R-:W-:-:S03]  /*ab70*/  @P0 IMAD.MOV.U32 R4, RZ, RZ, R3 ;  /* 0x000000ffff040224 */ /* 0x004fc600078e0003 */
[----:B------:R-:W2:Y:S01]  /*ab80*/  LDL R3, [R1+0x210] ;  /* 0x0002100001037983 */ /* 0x000ea20000100800 */
[----:B------:R-:W-:Y:S02]  /*ab90*/  PRMT R30, RZ, 0x7610, R30 ;  /* 0x00007610ff1e7816 */ /* 0x000fe4000000001e */
[----:B------:R-:W-:-:S04]  /*aba0*/  PRMT R22, RZ, 0x7610, R22 ;  /* 0x00007610ff167816 */ /* 0x000fc80000000016 */
[----:B------:R1:W2:Y:S01]  /*abb0*/  @P0 LDG.E.U16 R30, desc[UR16][R4.64] ;  /* 0x00000010041e0981 */ /* 0x0002a2000c1e1500 */
[----:B------:R-:W-:Y:S01]  /*abc0*/  PRMT R14, RZ, 0x7610, R14 ;  /* 0x00007610ff0e7816 */ /* 0x000fe2000000000e */
[----:B-1----:R-:W-:Y:S02]  /*abd0*/  @P0 IMAD.MOV.U32 R4, RZ, RZ, R55 ;  /* 0x000000ffff040224 */ /* 0x002fe400078e0037 */
[----:B------:R-:W-:-:S05]  /*abe0*/  @P0 IMAD.MOV.U32 R5, RZ, RZ, R56 ;  /* 0x000000ffff050224 */ /* 0x000fca00078e0038 */
        /* <DEDUP_REMOVED lines=9> */
[----:B------:R-:W-:Y:S02]  /*ac80*/  PRMT R21, RZ, 0x7610, R21 ;  /* 0x00007610ff157816 */ /* 0x000fe40000000015 */
[----:B------:R-:W-:Y:S01]  /*ac90*/  PRMT R13, RZ, 0x7610, R13 ;  /* 0x00007610ff0d7816 */ /* 0x000fe2000000000d */
[----:B-1----:R-:W-:Y:S02]  /*aca0*/  @P0 IMAD.MOV.U32 R4, RZ, RZ, R49 ;  /* 0x000000ffff040224 */ /* 0x002fe400078e0031 */
[----:B------:R-:W-:-:S05]  /*acb0*/  @P0 IMAD.MOV.U32 R5, RZ, RZ, R50 ;  /* 0x000000ffff050224 */ /* 0x000fca00078e0032 */
[----:B------:R1:W2:Y:S02]  /*acc0*/  @P0 LDG.E.U16 R29, desc[UR16][R4.64] ;  /* 0x00000010041d0981 */ /* 0x0002a4000c1e1500 */
[----:B-1----:R-:W-:Y:S02]  /*acd0*/  @P0 IMAD.MOV.U32 R4, RZ, RZ, R47 ;  /* 0x000000ffff040224 */ /* 0x002fe400078e002f */
[----:B------:R-:W-:-:S05]  /*ace0*/  @P0 IMAD.MOV.U32 R5, RZ, RZ, R48 ;  /* 0x000000ffff050224 */ /* 0x000fca00078e0030 */
[----:B------:R1:W2:Y:S01]  /*acf0*/  @P0 LDG.E.U16 R21, desc[UR16][R4.64] ;  /* 0x0000001004150981 */ /* 0x0002a2000c1e1500 */
[----:B------:R-:W-:Y:S02]  /*ad00*/  PRMT R28, RZ, 0x7610, R28 ;  /* 0x00007610ff1c7816 */ /* 0x000fe4000000001c */
[----:B-1----:R-:W-:Y:S01]  /*ad10*/  PRMT R5, RZ, 0x7610, R5 ;  /* 0x00007610ff057816 */ /* 0x002fe20000000005 */
[----:B---3--:R1:W3:Y:S02]  /*ad20*/  @P0 LDG.E.U16 R13, desc[UR16][R36.64] ;  /* 0x00000010240d0981 */ /* 0x0082e4000c1e1500 */
[----:B-1----:R-:W-:Y:S02]  /*ad30*/  @P0 IMAD.MOV.U32 R36, RZ, RZ, R45 ;  /* 0x000000ffff240224 */ /* 0x002fe400078e002d */
[----:B------:R-:W-:-:S05]  /*ad40*/  @P0 IMAD.MOV.U32 R37, RZ, RZ, R46 ;  /* 0x000000ffff250224 */ /* 0x000fca00078e002e */
[----:B------:R1:W3:Y:S01]  /*ad50*/  @P0 LDG.E.U16 R5, desc[UR16][R36.64] ;  /* 0x0000001024050981 */ /* 0x0002e2000c1e1500 */
[----:B------:R-:W-:Y:S01]  /*ad60*/  PRMT R20, RZ, 0x7610, R20 ;  /* 0x00007610ff147816 */ /* 0x000fe20000000014 */
[----:B-1----:R-:W-:Y:S02]  /*ad70*/  @P0 IMAD.MOV.U32 R36, RZ, RZ, R43 ;  /* 0x000000ffff240224 */ /* 0x002fe400078e002b */
[----:B------:R-:W-:-:S05]  /*ad80*/  @P0 IMAD.MOV.U32 R37, RZ, RZ, R44 ;  /* 0x000000ffff250224 */ /* 0x000fca00078e002c */
[----:B------:R1:W3:Y:S01]  /*ad90*/  @P0 LDG.E.U16 R28, desc[UR16][R36.64] ;  /* 0x00000010241c0981 */ /* 0x0002e2000c1e1500 */
[----:B------:R-:W-:Y:S01]  /*ada0*/  PRMT R12, RZ, 0x7610, R12 ;  /* 0x00007610ff0c7816 */ /* 0x000fe2000000000c */
[----:B-1----:R-:W-:Y:S02]  /*adb0*/  @P0 IMAD.MOV.U32 R36, RZ, RZ, R41 ;  /* 0x000000ffff240224 */ /* 0x002fe400078e0029 */
[----:B----4-:R-:W-:-:S05]  /*adc0*/  @P0 IMAD.MOV.U32 R37, RZ, RZ, R42 ;  /* 0x000000ffff250224 */ /* 0x010fca00078e002a */
[----:B------:R1:W4:Y:S01]  /*add0*/  @P0 LDG.E.U16 R20, desc[UR16][R36.64] ;  /* 0x0000001024140981 */ /* 0x000322000c1e1500 */
[----:B------:R-:W-:Y:S01]  /*ade0*/  PRMT R4, RZ, 0x7610, R4 ;  /* 0x00007610ff047816 */ /* 0x000fe20000000004 */
[----:B-1----:R-:W-:Y:S02]  /*adf0*/  @P0 IMAD.MOV.U32 R36, RZ, RZ, R39 ;  /* 0x000000ffff240224 */ /* 0x002fe400078e0027 */
[----:B------:R-:W-:-:S05]  /*ae00*/  @P0 IMAD.MOV.U32 R37, RZ, RZ, R40 ;  /* 0x000000ffff250224 */ /* 0x000fca00078e0028 */
[----:B------:R1:W4:Y:S02]  /*ae10*/  @P0 LDG.E.U16 R12, desc[UR16][R36.64] ;  /* 0x00000010240c0981 */ /* 0x000324000c1e1500 */
[----:B-1----:R-:W-:Y:S02]  /*ae20*/  @P0 IMAD.MOV.U32 R37, RZ, RZ, R38 ;  /* 0x000000ffff250224 */ /* 0x002fe400078e0026 */
[----:B--2---:R-:W-:-:S05]  /*ae30*/  @P0 IMAD.MOV.U32 R36, RZ, RZ, R3 ;  /* 0x000000ffff240224 */ /* 0x004fca00078e0003 */
[----:B------:R1:W2:Y:S01]  /*ae40*/  @P0 LDG.E.U16 R4, desc[UR16][R36.64] ;  /* 0x0000001024040981 */ /* 0x0002a2000c1e1500 */
[----:B------:R-:W0:Y:S01]  /*ae50*/  S2R R39, SR_TID.X ;  /* 0x0000000000277919 */ /* 0x000e220000002100 */
[----:B------:R-:W1:Y:S01]  /*ae60*/  S2R R38, SR_CgaCtaId ;  /* 0x0000000000267919 */ /* 0x000e620000008800 */
[C---:B0-----:R-:W-:Y:S02]  /*ae70*/  IMAD.SHL.U32 R3, R39.reuse, 0x40, RZ ;  /* 0x0000004027037824 */ /* 0x041fe400078e00ff */
[----:B-1----:R-:W-:-:S03]  /*ae80*/  IMAD.SHL.U32 R36, R39, 0x2, RZ ;  /* 0x0000000227247824 */ /* 0x002fc600078e00ff */
[----:B------:R-:W-:-:S04]  /*ae90*/  LOP3.LUT R3, R3, 0x1000, RZ, 0xc0, !PT ;  /* 0x0000100003037812 */ /* 0x000fc800078ec0ff */
[----:B------:R-:W-:Y:S02]  /*aea0*/  LOP3.LUT R3, R3, 0x7e, R36, 0xf8, !PT ;  /* 0x0000007e03037812 */ /* 0x000fe400078ef824 */
[----:B------:R-:W-:Y:S01]  /*aeb0*/  LOP3.LUT P0, RZ, R38, UR9, RZ, 0xfc, !PT ;  /* 0x0000000926ff7c12 */ /* 0x000fe2000f80fcff */
[----:B------:R-:W0:Y:S01]  /*aec0*/  LDC R36, c[0x0][0x3a0] ;  /* 0x0000e800ff247b82 */ /* 0x000e220000000800 */
[C---:B------:R-:W-:Y:S01]  /*aed0*/  LOP3.LUT R38, R3.reuse, 0x10, RZ, 0x3c, !PT ;  /* 0x0000001003267812 */ /* 0x040fe200078e3cff */
[----:B------:R-:W-:Y:S01]  /*aee0*/  STS.U16 [R3+UR6], R35 ;  /* 0x0000002303007988 */ /* 0x000fe20008000406 */
[----:B------:R-:W-:-:S03]  /*aef0*/  LOP3.LUT R37, R3, 0x20, RZ, 0x3c, !PT ;  /* 0x0000002003257812 */ /* 0x000fc600078e3cff */
[----:B------:R-:W-:Y:S04]  /*af00*/  STS.U16 [R3+UR6+0x400], R27 ;  /* 0x0004001b03007988 */ /* 0x000fe80008000406 */
[----:B------:R-:W-:Y:S04]  /*af10*/  STS.U16 [R3+UR6+0x800], R19 ;  /* 0x0008001303007988 */ /* 0x000fe80008000406 */
[----:B------:R1:W-:Y:S04]  /*af20*/  STS.U16 [R3+UR6+0xc00], R11 ;  /* 0x000c000b03007988 */ /* 0x0003e80008000406 */
[----:B------:R-:W-:Y:S04]  /*af30*/  STS.U16 [R38+UR6+0x80], R34 ;  /* 0x0000802226007988 */ /* 0x000fe80008000406 */
[----:B------:R-:W-:Y:S04]  /*af40*/  STS.U16 [R38+UR6+0x480], R26 ;  /* 0x0004801a26007988 */ /* 0x000fe80008000406 */
[----:B------:R1:W-:Y:S04]  /*af50*/  STS.U16 [R38+UR6+0x880], R18 ;  /* 0x0008801226007988 */ /* 0x0003e80008000406 */
[----:B------:R0:W-:Y:S01]  /*af60*/  STS.U16 [R38+UR6+0xc80], R10 ;  /* 0x000c800a26007988 */ /* 0x0001e20008000406 */
[----:B-1----:R-:W-:-:S03]  /*af70*/  LOP3.LUT R11, R3, 0x40, RZ, 0x3c, !PT ;  /* 0x00000040030b7812 */ /* 0x002fc600078e3cff */
[----:B------:R-:W-:Y:S01]  /*af80*/  STS.U16 [R37+UR6+0x100], R33 ;  /* 0x0001002125007988 */ /* 0x000fe20008000406 */
[----:B------:R-:W-:-:S03]  /*af90*/  LOP3.LUT R18, R3, 0x30, RZ, 0x3c, !PT ;  /* 0x0000003003127812 */ /* 0x000fc600078e3cff */
[----:B------:R-:W-:Y:S04]  /*afa0*/  STS.U16 [R37+UR6+0x500], R25 ;  /* 0x0005001925007988 */ /* 0x000fe80008000406 */
[----:B------:R-:W-:Y:S04]  /*afb0*/  STS.U16 [R37+UR6+0x900], R17 ;  /* 0x0009001125007988 */ /* 0x000fe80008000406 */
[----:B------:R1:W-:Y:S01]  /*afc0*/  STS.U16 [R37+UR6+0xd00], R9 ;  /* 0x000d000925007988 */ /* 0x0003e20008000406 */
[----:B0-----:R-:W-:-:S03]  /*afd0*/  LOP3.LUT R10, R3, 0x50, RZ, 0x3c, !PT ;  /* 0x00000050030a7812 */ /* 0x001fc600078e3cff */
[----:B------:R-:W-:Y:S04]  /*afe0*/  STS.U16 [R18+UR6+0x180], R32 ;  /* 0x0001802012007988 */ /* 0x000fe80008000406 */
[----:B------:R-:W-:Y:S04]  /*aff0*/  STS.U16 [R18+UR6+0x580], R24 ;  /* 0x0005801812007988 */ /* 0x000fe80008000406 */
[----:B------:R-:W-:Y:S04]  /*b000*/  STS.U16 [R18+UR6+0x980], R16 ;  /* 0x0009801012007988 */ /* 0x000fe80008000406 */
[----:B------:R0:W-:Y:S01]  /*b010*/  STS.U16 [R18+UR6+0xd80], R8 ;  /* 0x000d800812007988 */ /* 0x0001e20008000406 */
[----:B-1----:R-:W-:-:S03]  /*b020*/  LOP3.LUT R9, R3, 0x60, RZ, 0x3c, !PT ;  /* 0x0000006003097812 */ /* 0x002fc600078e3cff */
[----:B------:R-:W-:Y:S04]  /*b030*/  STS.U16 [R11+UR6+0x200], R31 ;  /* 0x0002001f0b007988 */ /* 0x000fe80008000406 */
[----:B------:R-:W-:Y:S04]  /*b040*/  STS.U16 [R11+UR6+0x600], R23 ;  /* 0x000600170b007988 */ /* 0x000fe80008000406 */
[----:B------:R-:W-:Y:S04]  /*b050*/  STS.U16 [R11+UR6+0xa00], R15 ;  /* 0x000a000f0b007988 */ /* 0x000fe80008000406 */
[----:B------:R-:W-:Y:S01]  /*b060*/  STS.U16 [R11+UR6+0xe00], R7 ;  /* 0x000e00070b007988 */ /* 0x000fe20008000406 */
[----:B0-----:R-:W-:-:S03]  /*b070*/  LOP3.LUT R8, R3, 0x70, RZ, 0x3c, !PT ;  /* 0x0000007003087812 */ /* 0x001fc600078e3cff */
[----:B------:R-:W-:Y:S04]  /*b080*/  STS.U16 [R10+UR6+0x280], R30 ;  /* 0x0002801e0a007988 */ /* 0x000fe80008000406 */
[----:B------:R-:W-:Y:S04]  /*b090*/  STS.U16 [R10+UR6+0x680], R22 ;  /* 0x000680160a007988 */ /* 0x000fe80008000406 */
[----:B------:R-:W-:Y:S04]  /*b0a0*/  STS.U16 [R10+UR6+0xa80], R14 ;  /* 0x000a800e0a007988 */ /* 0x000fe80008000406 */
[----:B------:R0:W-:Y:S04]  /*b0b0*/  STS.U16 [R10+UR6+0xe80], R6 ;  /* 0x000e80060a007988 */ /* 0x0001e80008000406 */
[----:B------:R-:W-:Y:S04]  /*b0c0*/  STS.U16 [R9+UR6+0x300], R29 ;  /* 0x0003001d09007988 */ /* 0x000fe80008000406 */
[----:B------:R-:W-:Y:S04]  /*b0d0*/  STS.U16 [R9+UR6+0x700], R21 ;  /* 0x0007001509007988 */ /* 0x000fe80008000406 */
[----:B---3--:R-:W-:Y:S04]  /*b0e0*/  STS.U16 [R9+UR6+0xb00], R13 ;  /* 0x000b000d09007988 */ /* 0x008fe80008000406 */
[----:B------:R1:W-:Y:S04]  /*b0f0*/  STS.U16 [R9+UR6+0xf00], R5 ;  /* 0x000f000509007988 */ /* 0x0003e80008000406 */
[----:B------:R-:W-:Y:S04]  /*b100*/  STS.U16 [R8+UR6+0x380], R28 ;  /* 0x0003801c08007988 */ /* 0x000fe80008000406 */
[----:B----4-:R-:W-:Y:S04]  /*b110*/  STS.U16 [R8+UR6+0x780], R20 ;  /* 0x0007801408007988 */ /* 0x010fe80008000406 */
[----:B------:R-:W-:Y:S01]  /*b120*/  STS.U16 [R8+UR6+0xb80], R12 ;  /* 0x000b800c08007988 */ /* 0x000fe20008000406 */
[----:B0-----:R-:W-:-:S05]  /*b130*/  VIADD R6, R36, 0x7f ;  /* 0x0000007f24067836 */ /* 0x001fca0000000000 */
[----:B------:R-:W-:-:S04]  /*b140*/  SHF.R.S32.HI R7, RZ, 0x1f, R6 ;  /* 0x0000001fff077819 */ /* 0x000fc80000011406 */
[----:B-1----:R-:W-:-:S04]  /*b150*/  LEA.HI R5, R7, R6, RZ, 0x7 ;  /* 0x0000000607057211 */ /* 0x002fc800078f38ff */
[----:B------:R-:W-:Y:S01]  /*b160*/  SHF.R.S32.HI R5, RZ, 0x7, R5 ;  /* 0x00000007ff057819 */ /* 0x000fe20000011405 */
[----:B------:R-:W-:Y:S01]  /*b170*/  UIADD3 UR4, UPT, UPT, UR6, 0x2000, URZ ;  /* 0x0000200006047890 */ /* 0x000fe2000fffe0ff */
[----:B------:R-:W-:-:S03]  /*b180*/  ISETP.LT.OR P2, PT, R6, 0x80, P0 ;  /* 0x000000800600780c */ /* 0x000fc60000741670 */
[----:B------:R-:W-:-:S04]  /*b190*/  USHF.R.U32.HI UR4, URZ, 0x4, UR4 ;  /* 0x00000004ff047899 */ /* 0x000fc80008011604 */
[----:B------:R-:W-:-:S04]  /*b1a0*/  USGXT.U32 UR10, UR4, 0xe ;  /* 0x0000000e040a789a */ /* 0x000fc80008000000 */
[----:B------:R-:W-:Y:S01]  /*b1b0*/  UIADD3 UR11, UP1, UPT, UR10, 0x2, URZ ;  /* 0x000000020a0b7890 */ /* 0x000fe2000ff3e0ff */
[----:B------:R-:W-:Y:S01]  /*b1c0*/  UMOV UR4, URZ ;  /* 0x000000ff00047c82 */ /* 0x000fe20008000000 */
[----:B------:R-:W-:Y:S02]  /*b1d0*/  USHF.L.U32 UR5, UR13, 0x7, URZ ;  /* 0x000000070d057899 */ /* 0x000fe400080006ff */
[----:B------:R-:W-:Y:S02]  /*b1e0*/  USHF.L.U32 UR9, UR12, 0x7, URZ ;  /* 0x000000070c097899 */ /* 0x000fe400080006ff */
[----:B------:R-:W-:Y:S02]  /*b1f0*/  UIADD3.X UR14, UPT, UPT, UR4, 0x40004040, URZ, UP1, !UPT ;  /* 0x40004040040e7890 */ /* 0x000fe40008ffe4ff */
[----:B------:R-:W-:Y:S01]  /*b200*/  UIADD3 UR19, UPT, UPT, UR18, 0x40, URZ ;  /* 0x0000004012137890 */ /* 0x000fe2000fffe0ff */
[----:B--2---:R0:W-:Y:S01]  /*b210*/  STS.U16 [R8+UR6+0xf80], R4 ;  /* 0x000f800408007988 */ /* 0x0041e20008000406 */
[----:B------:R1:W-:Y:S06]  /*b220*/  MEMBAR.ALL.CTA ;  /* 0x0000000000007992 */ /* 0x0003ec0000008000 */
[----:B-1----:R-:W1:Y:S01]  /*b230*/  FENCE.VIEW.ASYNC.S ;  /* 0x00000000000073c6 */ /* 0x002e620000000000 */
[----:B0-----:R-:W-:-:S05]  /*b240*/  VIMNMX R4, PT, PT, R5, 0x1, !PT ;  /* 0x0000000105047848 */ /* 0x001fca0007fe0100 */
[----:B------:R-:W-:Y:S01]  /*b250*/  VIADD R7, R4, 0xffffffff ;  /* 0xffffffff04077836 */ /* 0x000fe20000000000 */
[----:B-1----:R-:W-:Y:S06]  /*b260*/  BAR.SYNC.DEFER_BLOCKING 0x0 ;  /* 0x0000000000007b1d */ /* 0x002fec0000010000 */
[----:B------:R0:W-:Y:S01]  /*b270*/  STL [R1+0x524], R7 ;  /* 0x0005240701007387 */ /* 0x0001e20000100800 */
[----:B------:R-:W-:Y:S01]  /*b280*/  ISETP.NE.U32.AND P3, PT, R7, RZ, PT ;  /* 0x000000ff0700720c */ /* 0x000fe20003f65070 */
[----:B------:R-:W-:-:S00]  /*b290*/  MEMBAR.ALL.CTA ;  /* 0x0000000000007992 */ /* 0x000fc00000008000 */
[----:B------:R-:W-:Y:S06]  /*b2a0*/  MEMBAR.ALL.GPU ;  /* 0x0000000000007992 */ /* 0x000fec000000a000 */
[----:B------:R-:W-:-:S00]  /*b2b0*/  ERRBAR ;  /* 0x00000000000079ab */ /* 0x000fc00000000000 */
[----:B------:R-:W-:Y:S08]  /*b2c0*/  CGAERRBAR ;  /* 0x00000000000075ab */ /* 0x000ff00000000000 */
[----:B------:R-:W-:Y:S06]  /*b2d0*/  UCGABAR_ARV ;  /* 0x00000000000079c7 */ /* 0x000fec0008000000 */
[----:B------:R-:W-:Y:S01]  /*b2e0*/  UCGABAR_WAIT ;  /* 0x0000000000007dc7 */ /* 0x000fe20008000000 */
[----:B------:R-:W-:Y:S01]  /*b2f0*/  CCTL.IVALL ;  /* 0x00000000ff00798f */ /* 0x000fe20002000000 */
[----:B0-----:R-:W-:Y:S05]  /*b300*/  @P2 BRA `(.L_x_13) ;  /* 0x0000000000b82947 */ /* 0x001fea0003800000 */
[----:B------:R-:W-:Y:S01]  /*b310*/  USHF.R.U32.HI UR12, URZ, 0x4, UR6 ;  /* 0x00000004ff0c7899 */ /* 0x000fe20008011606 */
[----:B------:R-:W-:Y:S01]  /*b320*/  UMOV UR4, URZ ;  /* 0x000000ff00047c82 */ /* 0x000fe20008000000 */
[----:B------:R-:W-:Y:S02]  /*b330*/  UIADD3 UR15, UPT, UPT, UR18, 0x48, URZ ;  /* 0x00000048120f7890 */ /* 0x000fe4000fffe0ff */
[----:B------:R-:W-:Y:S02]  /*b340*/  USGXT.U32 UR12, UR12, 0xe ;  /* 0x0000000e0c0c789a */ /* 0x000fe40008000000 */
[----:B------:R-:W-:Y:S02]  /*b350*/  UIADD3 UR30, UPT, UPT, UR18, 0x50, URZ ;  /* 0x00000050121e7890 */ /* 0x000fe4000fffe0ff */
[----:B------:R-:W-:Y:S02]  /*b360*/  UIADD3 UR46, UP1, UPT, UR12, 0x2, URZ ;  /* 0x000000020c2e7890 */ /* 0x000fe4000ff3e0ff */
[----:B------:R-:W-:-:S02]  /*b370*/  UIADD3 UR31, UPT, UPT, UR18, 0x58, URZ ;  /* 0x00000058121f7890 */ /* 0x000fc4000fffe0ff */
[----:B------:R-:W-:Y:S02]  /*b380*/  UIADD3.X UR47, UPT, UPT, UR4, 0x40004040, URZ, UP1, !UPT ;  /* 0x40004040042f7890 */ /* 0x000fe40008ffe4ff */
[----:B------:R-:W-:Y:S02]  /*b390*/  UIADD3 UR36, UPT, UPT, UR18, 0x60, URZ ;  /* 0x0000006012247890 */ /* 0x000fe4000fffe0ff */
[----:B------:R-:W-:Y:S02]  /*b3a0*/  UIADD3.64 UR28, UPT, UPT, UR46, 0x2, URZ ;  /* 0x000000022e1c7897 */ /* 0x000fe4000fffe0ff */
[----:B------:R-:W-:Y:S02]  /*b3b0*/  UIADD3.64 UR32, UPT, UPT, UR46, 0x4, URZ ;  /* 0x000000042e207897 */ /* 0x000fe4000fffe0ff */
[----:B------:R-:W-:Y:S02]  /*b3c0*/  UIADD3.64 UR34, UPT, UPT, UR46, 0xfe, URZ ;  /* 0x000000fe2e227897 */ /* 0x000fe4000fffe0ff */
[----:B------:R-:W-:-:S02]  /*b3d0*/  UIADD3 UR37, UPT, UPT, UR18, 0x68, URZ ;  /* 0x0000006812257890 */ /* 0x000fc4000fffe0ff */
[----:B------:R-:W-:Y:S02]  /*b3e0*/  UIADD3.64 UR38, UPT, UPT, UR46, 0x100, URZ ;  /* 0x000001002e267897 */ /* 0x000fe4000fffe0ff */
[----:B------:R-:W-:Y:S02]  /*b3f0*/  UIADD3 UR4, UPT, UPT, UR18, 0x70, URZ ;  /* 0x0000007012047890 */ /* 0x000fe4000fffe0ff */
[----:B------:R-:W-:Y:S01]  /*b400*/  UIADD3.64 UR40, UPT, UPT, UR46, 0x102, URZ ;  /* 0x000001022e287897 */ /* 0x000fe2000fffe0ff */
[----:B------:R-:W-:Y:S01]  /*b410*/  UMOV UR20, 0x0 ;  /* 0x0000000000147882 */ /* 0x000fe20000000000 */
[----:B------:R-:W-:Y:S01]  /*b420*/  UMOV UR21, 0x10100490 ;  /* 0x1010049000157882 */ /* 0x000fe20000000000 */
[----:B------:R-:W-:Y:S02]  /*b430*/  UIADD3 UR44, UPT, UPT, UR18, 0x78, URZ ;  /* 0x00000078122c7890 */ /* 0x000fe4000fffe0ff */
[----:B------:R-:W-:Y:S01]  /*b440*/  UIADD3.64 UR42, UPT, UPT, UR46, 0x104, URZ ;  /* 0x000001042e2a7897 */ /* 0x000fe2000fffe0ff */
[----:B------:R-:W-:Y:S01]  /*b450*/  UMOV UR13, 0x40004040 ;  /* 0x40004040000d7882 */ /* 0x000fe20000000000 */
[----:B------:R-:W-:Y:S01]  /*b460*/  UMOV UR22, 0x0 ;  /* 0x0000000000167882 */ /* 0x000fe20000000000 */
[----:B------:R-:W-:Y:S01]  /*b470*/  UMOV UR23, 0x10100490 ;  /* 0x1010049000177882 */ /* 0x000fe20000000000 */
[----:B------:R-:W-:Y:S01]  /*b480*/  UMOV UR26, 0x0 ;  /* 0x00000000001a7882 */ /* 0x000fe20000000000 */
[----:B------:R-:W-:Y:S01]  /*b490*/  UMOV UR27, 0x10100490 ;  /* 0x10100490001b7882 */ /* 0x000fe20000000000 */
[----:B------:R0:W-:Y:S01]  /*b4a0*/  UTCHMMA.2CTA tmem[UR19], gdesc[UR12], tmem[UR18], tmem[UR20], idesc[UR21], !UPT ;  /* 0x00ff140c130079ea */ /* 0x0001e2000fa00012 */
[----:B------:R-:W-:Y:S01]  /*b4b0*/  UMOV UR24, 0x0 ;  /* 0x0000000000187882 */ /* 0x000fe20000000000 */
[----:B------:R-:W-:Y:S01]  /*b4c0*/  UMOV UR25, 0x10100490 ;  /* 0x1010049000197882 */ /* 0x000fe20000000000 */
[----:B------:R0:W-:Y:S01]  /*b4d0*/  UTCHMMA.2CTA tmem[UR15], gdesc[UR46], tmem[UR18], tmem[UR22], idesc[UR23], UPT ;  /* 0x00ff162e0f0079ea */ /* 0x0001e2000ba00012 */
        /* <DEDUP_REMOVED lines=13> */
[----:B------:R0:W-:Y:S01]  /*b5b0*/  UTCHMMA.2CTA tmem[UR4], gdesc[UR40], tmem[UR18], tmem[UR52], idesc[UR53], UPT ;  /* 0x00ff3428040079ea */ /* 0x0001e2000ba00012 */
[----:B------:R0:W-:Y:S01]  /*b5c0*/  UTCHMMA.2CTA tmem[UR44], gdesc[UR42], tmem[UR18], tmem[UR54], idesc[UR55], UPT ;  /* 0x00ff362a2c0079ea */ /* 0x0001e2000ba00012 */
[----:B------:R0:W-:Y:S01]  /*b5d0*/  UTCBAR.2CTA.MULTICAST [UR8], URZ, UR45 ;  /* 0x000000ff080073e9 */ /* 0x0001e2000820082d */
[----:B------:R-:W-:Y:S01]  /*b5e0*/  NOP ;  /* 0x0000000000007918 */ /* 0x000fe20000000000 */
.L_x_13:
[----:B0-----:R-:W-:Y:S01]  /*b5f0*/  UMOV UR4, URZ ;  /* 0x000000ff00047c82 */ /* 0x001fe20008000000 */
[----:B------:R-:W-:Y:S01]  /*b600*/  UMOV UR12, UR11 ;  /* 0x0000000b000c7c82 */ /* 0x000fe20008000000 */
[----:B------:R-:W-:Y:S01]  /*b610*/  UMOV UR13, UR14 ;  /* 0x0000000e000d7c82 */ /* 0x000fe20008000000 */
[----:B------:R-:W-:Y:S01]  /*b620*/  IMAD.MOV.U32 R68, RZ, RZ, RZ ;  /* 0x000000ffff447224 */ /* 0x000fe200078e00ff */
[----:B------:R-:W-:Y:S06]  /*b630*/  @!P3 BRA `(.L_x_14) ;  /* 0x0000007800f8b947 */ /* 0x000fec0003800000 */
[----:B------:R-:W-:Y:S02]  /*b640*/  USHF.R.S32.HI UR14, URZ, 0x1f, UR5 ;  /* 0x0000001fff0e7899 */ /* 0x000fe40008011405 */
[----:B------:R-:W-:Y:S02]  /*b650*/  USHF.R.S32.HI UR11, URZ, 0x1f, UR9 ;  /* 0x0000001fff0b7899 */ /* 0x000fe40008011409 */
[----:B------:R-:W-:Y:S02]  /*b660*/  USHF.L.U64.HI UR15, UR5, 0x1, UR14 ;  /* 0x00000001050f7899 */ /* 0x000fe4000801020e */
[----:B------:R-:W-:Y:S02]  /*b670*/  USHF.L.U32 UR33, UR5, 0x1, URZ ;  /* 0x0000000105217899 */ /* 0x000fe400080006ff */
[----:B------:R-:W-:Y:S02]  /*b680*/  USHF.L.U32 UR32, UR9, 0x1, URZ ;  /* 0x0000000109207899 */ /* 0x000fe400080006ff */
[----:B------:R-:W-:-:S02]  /*b690*/  USHF.L.U64.HI UR14, UR9, 0x1, UR11 ;  /* 0x00000001090e7899 */ /* 0x000fc4000801020b */
[----:B------:R-:W-:Y:S02]  /*b6a0*/  UIADD3.64 UR20, UPT, UPT, UR12, 0x2, URZ ;  /* 0x000000020c147897 */ /* 0x000fe4000fffe0ff */
[----:B------:R-:W-:Y:S02]  /*b6b0*/  UIADD3.64 UR22, UPT, UPT, UR12, 0x4, URZ ;  /* 0x000000040c167897 */ /* 0x000fe4000fffe0ff */
[----:B------:R-:W-:Y:S02]  /*b6c0*/  UIADD3.64 UR24, UPT, UPT, UR12, 0xfe, URZ ;  /* 0x000000fe0c187897 */ /* 0x000fe4000fffe0ff */
[----:B------:R-:W-:Y:S02]  /*b6d0*/  UIADD3.64 UR26, UPT, UPT, UR12, 0x100, URZ ;  /* 0x000001000c1a7897 */ /* 0x000fe4000fffe0ff */
[----:B------:R-:W-:Y:S02]  /*b6e0*/  UIADD3.64 UR28, UPT, UPT, UR12, 0x102, URZ ;  /* 0x000001020c1c7897 */ /* 0x000fe4000fffe0ff */
[----:B------:R-:W-:Y:S01]  /*b6f0*/  UIADD3.64 UR30, UPT, UPT, UR12, 0x104, URZ ;  /* 0x000001040c1e7897 */ /* 0x000fe2000fffe0ff */
[----:B------:R-:W-:Y:S01]  /*b700*/  UMOV UR9, 0x1 ;  /* 0x0000000100097882 */ /* 0x000fe20000000000 */
[----:B------:R-:W-:-:S10]  /*b710*/  UMOV UR5, URZ ;  /* 0x000000ff00057c82 */ /* 0x000fd40008000000 */
.L_x_17:
[----:B------:R0:W-:Y:S01]  /*b720*/  STL [R1+0x5e0], R60 ;  /* 0x0005e03c01007387 */ /* 0x0001e20000100800 */
[----:B------:R-:W1:Y:S03]  /*b730*/  LDC R83, c[0x0][0x3a0] ;  /* 0x0000e800ff537b82 */ /* 0x000e660000000800 */
[----:B0-----:R-:W2:Y:S04]  /*b740*/  LDL.LU R60, [R1+0x48] ;  /* 0x00004800013c7983 */ /* 0x001ea80000300800 */
[----:B------:R0:W-:Y:S04]  /*b750*/  STL [R1+0x5dc], R76 ;  /* 0x0005dc4c01007387 */ /* 0x0001e80000100800 */
[----:B0-----:R-:W3:Y:S04]  /*b760*/  LDL.LU R76, [R1+0x40] ;  /* 0x00004000014c7983 */ /* 0x001ee80000300800 */
[----:B------:R-:W-:Y:S04]  /*b770*/  STL [R1+0x5d8], R61 ;  /* 0x0005d83d01007387 */ /* 0x000fe80000100800 */
[----:B------:R0:W-:Y:S04]  /*b780*/  STL [R1+0x5d4], R75 ;  /* 0x0005d44b01007387 */ /* 0x0001e80000100800 */
[----:B0-----:R-:W4:Y:S04]  /*b790*/  LDL.LU R75, [R1+0x30] ;  /* 0x00003000014b7983 */ /* 0x001f280000300800 */
[----:B------:R-:W-:Y:S04]  /*b7a0*/  STL [R1+0x5d0], R62 ;  /* 0x0005d03e01007387 */ /* 0x000fe80000100800 */
[----:B------:R-:W-:Y:S04]  /*b7b0*/  STL [R1+0x5cc], R74 ;  /* 0x0005cc4a01007387 */ /* 0x000fe80000100800 */
[----:B------:R0:W-:Y:S04]  /*b7c0*/  STL [R1+0x5c8], R63 ;  /* 0x0005c83f01007387 */ /* 0x0001e80000100800 */
[----:B0-----:R-:W2:Y:S04]  /*b7d0*/  LDL.LU R63, [R1+0x3c] ;  /* 0x00003c00013f7983 */ /* 0x001ea80000300800 */
[----:B------:R-:W-:Y:S04]  /*b7e0*/  STL [R1+0x5c4], R73 ;  /* 0x0005c44901007387 */ /* 0x000fe80000100800 */
[----:B------:R-:W-:Y:S04]  /*b7f0*/  STL [R1+0x5c0], R64 ;  /* 0x0005c04001007387 */ /* 0x000fe80000100800 */
[----:B------:R0:W-:Y:S04]  /*b800*/  STL [R1+0x5bc], R72 ;  /* 0x0005bc4801007387 */ /* 0x0001e80000100800 */
[----:B0-----:R-:W2:Y:S04]  /*b810*/  LDL.LU R72, [R1+0x38] ;  /* 0x0000380001487983 */ /* 0x001ea80000300800 */
[----:B------:R-:W-:Y:S04]  /*b820*/  STL [R1+0x5b8], R65 ;  /* 0x0005b84101007387 */ /* 0x000fe80000100800 */
[----:B------:R-:W-:Y:S04]  /*b830*/  STL [R1+0x5b4], R71 ;  /* 0x0005b44701007387 */ /* 0x000fe80000100800 */
[----:B------:R0:W-:Y:S04]  /*b840*/  STL [R1+0x5b0], R66 ;  /* 0x0005b04201007387 */ /* 0x0001e80000100800 */
[----:B0-----:R-:W3:Y:S01]  /*b850*/  LDL.LU R66, [R1+0x2c] ;  /* 0x00002c0001427983 */ /* 0x001ee20000300800 */
[----:B------:R-:W-:Y:S01]  /*b860*/  VIADD R68, R68, 0x1 ;  /* 0x0000000144447836 */ /* 0x000fe20000000000 */
[----:B------:R-:W-:-:S02]  /*b870*/  IADD3 R2, P3, PT, R2, UR32, RZ ;  /* 0x0000002002027c10 */ /* 0x000fc4000ff7e0ff */
[----:B------:R-:W-:Y:S01]  /*b880*/  PRMT R82, RZ, 0x7610, R82 ;  /* 0x00007610ff527816 */ /* 0x000fe20000000052 */
[----:B-1----:R-:W-:Y:S01]  /*b890*/  IMAD R83, R68, -0x80, R83 ;  /* 0xffffff8044537824 */ /* 0x002fe200078e0253 */
[----:B------:R-:W-:Y:S01]  /*b8a0*/  IADD3.X R0, PT, PT, R0, UR14, RZ, P3, !PT ;  /* 0x0000000e00007c10 */ /* 0x000fe20009ffe4ff */
[----:B------:R0:W-:Y:S03]  /*b8b0*/  STL [R1+0x5ac], R70 ;  /* 0x0005ac4601007387 */ /* 0x0001e60000100800 */
[C---:B------:R-:W-:Y:S01]  /*b8c0*/  ISETP.GT.AND P2, PT, R83.reuse, RZ, PT ;  /* 0x000000ff5300720c */ /* 0x040fe20003f44270 */
[----:B------:R-:W-:Y:S01]  /*b8d0*/  STL [R1+0x5a8], R67 ;  /* 0x0005a84301007387 */ /* 0x000fe20000100800 */
[----:B------:R-:W-:-:S03]  /*b8e0*/  ISETP.GT.AND P3, PT, R83, 0x1, PT ;  /* 0x000000015300780c */ /* 0x000fc60003f64270 */
[----:B------:R-:W-:Y:S01]  /*b8f0*/  STL [R1+0x5a4], R69 ;  /* 0x0005a44501007387 */ /* 0x000fe20000100800 */
[----:B------:R-:W-:-:S03]  /*b900*/  PRMT R84, RZ, 0x7610, R84 ;  /* 0x00007610ff547816 */ /* 0x000fc60000000054 */
[----:B------:R-:W-:Y:S04]  /*b910*/  STL [R1+0x5a0], R3 ;  /* 0x0005a00301007387 */ /* 0x000fe80000100800 */
[----:B------:R-:W-:Y:S02]  /*b920*/  @P2 IMAD.MOV.U32 R4, RZ, RZ, R2 ;  /* 0x000000ffff042224 */ /* 0x000fe400078e0002 */
[----:B------:R-:W-:-:S05]  /*b930*/  @P2 IMAD.MOV.U32 R5, RZ, RZ, R0 ;  /* 0x000000ffff052224 */ /* 0x000fca00078e0000 */
[----:B------:R1:W3:Y:S01]  /*b940*/  @P2 LDG.E.U16 R82, desc[UR16][R4.64] ;  /* 0x0000001004522981 */ /* 0x0002e2000c1e1500 */
[----:B----4-:R-:W-:-:S05]  /*b950*/  IADD3 R75, P5, PT, R75, UR32, RZ ;  /* 0x000000204b4b7c10 */ /* 0x010fca000ffbe0ff */
[----:B------:R4:W-:Y:S01]  /*b960*/  STL [R1+0x30], R75 ;  /* 0x0000304b01007387 */ /* 0x0009e20000100800 */
[----:B-1----:R-:W-:Y:S01]  /*b970*/  @P3 IMAD.MOV.U32 R4, RZ, RZ, R75 ;  /* 0x000000ffff043224 */ /* 0x002fe200078e004b */
[----:B--2---:R-:W-:Y:S02]  /*b980*/  IADD3 R72, P6, PT, R72, UR32, RZ ;  /* 0x0000002048487c10 */ /* 0x004fe4000ffde0ff */
[----:B---3--:R-:W-:Y:S02]  /*b990*/  IADD3.X R66, PT, PT, R66, UR14, RZ, P5, !PT ;  /* 0x0000000e42427c10 */ /* 0x008fe4000affe4ff */
[----:B------:R-:W-:-:S03]  /*b9a0*/  IADD3 R76, P5, PT, R76, UR32, RZ ;  /* 0x000000204c4c7c10 */ /* 0x000fc6000ffbe0ff */
[----:B------:R1:W-:Y:S01]  /*b9b0*/  STL [R1+0x2c], R66 ;  /* 0x00002c4201007387 */ /* 0x0003e20000100800 */
[----:B------:R-:W-:-:S03]  /*b9c0*/  @P3 IMAD.MOV.U32 R5, RZ, RZ, R66 ;  /* 0x000000ffff053224 */ /* 0x000fc600078e0042 */
[----:B0-----:R-:W2:Y:S04]  /*b9d0*/  LDL.LU R70, [R1+0x44] ;  /* 0x0000440001467983 */ /* 0x001ea80000300800 */
[----:B------:R0:W-:Y:S04]  /*b9e0*/  STL [R1+0x38], R72 ;  /* 0x0000384801007387 */ /* 0x0001e80000100800 */
[----:B----4-:R-:W3:Y:S04]  /*b9f0*/  LDL.LU R75, [R1+0x50] ;  /* 0x00005000014b7983 */ /* 0x010ee80000300800 */
[----:B------:R-:W-:Y:S04]  /*ba00*/  STL [R1+0x40], R76 ;  /* 0x0000404c01007387 */ /* 0x000fe80000100800 */
[----:B-1----:R-:W4:Y:S04]  /*ba10*/  LDL.LU R66, [R1+0x58] ;  /* 0x0000580001427983 */ /* 0x002f280000300800 */
[----:B------:R1:W3:Y:S04]  /*ba20*/  @P3 LDG.E.U16 R84, desc[UR16][R4.64] ;  /* 0x0000001004543981 */ /* 0x0002e8000c1e1500 */
[----:B------:R-:W3:Y:S01]  /*ba30*/  LDL.LU R5, [R1+0x34] ;  /* 0x0000340001057983 */ /* 0x000ee20000300800 */
[----:B------:R-:W-:-:S02]  /*ba40*/  ISETP.GT.AND P4, PT, R83, 0x2, PT ;  /* 0x000000025300780c */ /* 0x000fc40003f84270 */
[C---:B------:R-:W-:Y:S02]  /*ba50*/  ISETP.GT.AND P2, PT, R83.reuse, 0x3, PT ;  /* 0x000000035300780c */ /* 0x040fe40003f44270 */
[----:B------:R-:W-:Y:S02]  /*ba60*/  PRMT R80, RZ, 0x7610, R80 ;  /* 0x00007610ff507816 */ /* 0x000fe40000000050 */
[----:B------:R-:W-:Y:S02]  /*ba70*/  ISETP.GT.AND P3, PT, R83, 0x4, PT ;  /* 0x000000045300780c */ /* 0x000fe40003f64270 */
[----:B------:R-:W-:Y:S02]  /*ba80*/  IADD3.X R63, PT, PT, R63, UR14, RZ, P5, !PT ;  /* 0x0000000e3f3f7c10 */ /* 0x000fe4000affe4ff */
[----:B------:R-:W-:-:S03]  /*ba90*/  IADD3 R60, P5, PT, R60, UR32, RZ ;  /* 0x000000203c3c7c10 */ /* 0x000fc6000ffbe0ff */
[----:B-1----:R-:W-:Y:S01]  /*baa0*/  @P4 IMAD.MOV.U32 R4, RZ, RZ, R72 ;  /* 0x000000ffff044224 */ /* 0x002fe200078e0048 */
[----:B------:R-:W-:Y:S02]  /*bab0*/  PRMT R81, RZ, 0x7610, R81 ;  /* 0x00007610ff517816 */ /* 0x000fe40000000051 */
[----:B------:R-:W-:Y:S02]  /*bac0*/  PRMT R79, RZ, 0x7610, R79 ;  /* 0x00007610ff4f7816 */ /* 0x000fe4000000004f */
[----:B--2---:R-:W-:Y:S02]  /*bad0*/  IADD3.X R70, PT, PT, R70, UR14, RZ, P5, !PT ;  /* 0x0000000e46467c10 */ /* 0x004fe4000affe4ff */
[----:B----4-:R-:W-:Y:S02]  /*bae0*/  IADD3 R66, P5, PT, R66, UR32, RZ ;  /* 0x0000002042427c10 */ /* 0x010fe4000ffbe0ff */
[----:B---3--:R-:W-:-:S05]  /*baf0*/  IADD3.X R5, PT, PT, R5, UR14, RZ, P6, !PT ;  /* 0x0000000e05057c10 */ /* 0x008fca000b7fe4ff */
[----:B------:R1:W-:Y:S04]  /*bb00*/  STL [R1+0x34], R5 ;  /* 0x0000340501007387 */ /* 0x0003e80000100800 */
[----:B------:R2:W5:Y:S01]  /*bb10*/  @P4 LDG.E.U16 R80, desc[UR16][R4.64] ;  /* 0x0000001004504981 */ /* 0x000562000c1e1500 */
[----:B------:R-:W-:-:S03]  /*bb20*/  IADD3 R75, P6, PT, R75, UR32, RZ ;  /* 0x000000204b4b7c10 */ /* 0x000fc6000ffde0ff */
[----:B------:R3:W-:Y:S04]  /*bb30*/  STL [R1+0x3c], R63 ;  /* 0x00003c3f01007387 */ /* 0x0007e80000100800 */
[----:B0-----:R-:W4:Y:S01]  /*bb40*/  LDL.LU R72, [R1+0x54] ;  /* 0x0000540001487983 */ /* 0x001f220000300800 */
[----:B--2---:R-:W-:Y:S02]  /*bb50*/  @P2 IMAD.MOV.U32 R4, RZ, RZ, R76 ;  /* 0x000000ffff042224 */ /* 0x004fe400078e004c */
[----:B-1----:R-:W-:Y:S02]  /*bb60*/  @P2 IMAD.MOV.U32 R5, RZ, RZ, R63 ;  /* 0x000000ffff052224 */ /* 0x002fe400078e003f */
[----:B---3--:R-:W2:Y:S04]  /*bb70*/  LDL.LU R63, [R1+0x60] ;  /* 0x00006000013f7983 */ /* 0x008ea80000300800 */
[----:B------:R-:W-:Y:S04]  /*bb80*/  STL [R1+0x48], R60 ;  /* 0x0000483c01007387 */ /* 0x000fe80000100800 */
[----:B------:R0:W5:Y:S04]  /*bb90*/  @P2 LDG.E.U16 R81, desc[UR16][R4.64] ;  /* 0x0000001004512981 */ /* 0x000168000c1e1500 */
[----:B------:R1:W-:Y:S01]  /*bba0*/  STL [R1+0x44], R70 ;  /* 0x0000444601007387 */ /* 0x0003e20000100800 */
[----:B0-----:R-:W-:-:S02]  /*bbb0*/  @P3 IMAD.MOV.U32 R4, RZ, RZ, R60 ;  /* 0x000000ffff043224 */ /* 0x001fc400078e003c */
[----:B------:R-:W-:Y:S02]  /*bbc0*/  @P3 IMAD.MOV.U32 R5, RZ, RZ, R70 ;  /* 0x000000ffff053224 */ /* 0x000fe400078e0046 */
[----:B-1----:R-:W3:Y:S04]  /*bbd0*/  LDL.LU R70, [R1+0x5c] ;  /* 0x00005c0001467983 */ /* 0x002ee80000300800 */
[----:B------:R-:W-:Y:S04]  /*bbe0*/  STL [R1+0x50], R75 ;  /* 0x0000504b01007387 */ /* 0x000fe80000100800 */
[----:B------:R-:W3:Y:S04]  /*bbf0*/  LDL.LU R76, [R1+0x68] ;  /* 0x00006800014c7983 */ /* 0x000ee80000300800 */
[----:B------:R-:W-:Y:S04]  /*bc00*/  STL [R1+0x58], R66 ;  /* 0x0000584201007387 */ /* 0x000fe80000100800 */
[----:B------:R-:W3:Y:S04]  /*bc10*/  LDL.LU R60, [R1+0x70] ;  /* 0x00007000013c7983 */ /* 0x000ee80000300800 */
[----:B------:R0:W5:Y:S04]  /*bc20*/  @P3 LDG.E.U16 R79, desc[UR16][R4.64] ;  /* 0x00000010044f3981 */ /* 0x000168000c1e1500 */
[----:B------:R-:W3:Y:S01]  /*bc30*/  LDL.LU R5, [R1+0x4c] ;  /* 0x00004c0001057983 */ /* 0x000ee20000300800 */
[----:B------:R-:W-:-:S02]  /*bc40*/  ISETP.GT.AND P4, PT, R83, 0x5, PT ;  /* 0x000000055300780c */ /* 0x000fc40003f84270 */
[C---:B------:R-:W-:Y:S02]  /*bc50*/  ISETP.GT.AND P2, PT, R83.reuse, 0x6, PT ;  /* 0x000000065300780c */ /* 0x040fe40003f44270 */
[----:B------:R-:W-:Y:S02]  /*bc60*/  PRMT R6, RZ, 0x7610, R6 ;  /* 0x00007610ff067816 */ /* 0x000fe40000000006 */
[----:B------:R-:W-:Y:S02]  /*bc70*/  ISETP.GT.AND P3, PT, R83, 0x7, PT ;  /* 0x000000075300780c */ /* 0x000fe40003f64270 */
[----:B------:R-:W-:-:S05]  /*bc80*/  PRMT R7, RZ, 0x7610, R7 ;  /* 0x00007610ff077816 */ /* 0x000fca0000000007 */
[----:B0-----:R-:W-:Y:S01]  /*bc90*/  @P4 IMAD.MOV.U32 R4, RZ, RZ, R75 ;  /* 0x000000ffff044224 */ /* 0x001fe200078e004b */
[----:B------:R-:W-:Y:S02]  /*bca0*/  PRMT R56, RZ, 0x7610, R56 ;  /* 0x00007610ff387816 */ /* 0x000fe40000000038 */
[----:B----4-:R-:W-:Y:S02]  /*bcb0*/  IADD3.X R72, PT, PT, R72, UR14, RZ, P5, !PT ;  /* 0x0000000e48487c10 */ /* 0x010fe4000affe4ff */
[----:B--2---:R-:W-:-:S04]  /*bcc0*/  IADD3 R63, P5, PT, R63, UR32, RZ ;  /* 0x000000203f3f7c10 */ /* 0x004fc8000ffbe0ff */
[----:B---3--:R-:W-:Y:S02]  /*bcd0*/  IADD3.X R70, PT, PT, R70, UR14, RZ, P5, !PT ;  /* 0x0000000e46467c10 */ /* 0x008fe4000affe4ff */
[----:B------:R-:W-:Y:S02]  /*bce0*/  IADD3 R60, P5, PT, R60, UR32, RZ ;  /* 0x000000203c3c7c10 */ /* 0x000fe4000ffbe0ff */
[----:B------:R-:W-:-:S05]  /*bcf0*/  IADD3.X R5, PT, PT, R5, UR14, RZ, P6, !PT ;  /* 0x0000000e05057c10 */ /* 0x000fca000b7fe4ff */
[----:B------:R0:W-:Y:S04]  /*bd00*/  STL [R1+0x4c], R5 ;  /* 0x00004c0501007387 */ /* 0x0001e80000100800 */
[----:B------:R1:W5:Y:S01]  /*bd10*/  @P4 LDG.E.U16 R6, desc[UR16][R4.64] ;  /* 0x0000001004064981 */ /* 0x000362000c1e1500 */
[----:B------:R-:W-:-:S03]  /*bd20*/  IADD3 R76, P6, PT, R76, UR32, RZ ;  /* 0x000000204c4c7c10 */ /* 0x000fc6000ffde0ff */
[----:B------:R2:W-:Y:S01]  /*bd30*/  STL [R1+0x54], R72 ;  /* 0x0000544801007387 */ /* 0x0005e20000100800 */
[----:B-1----:R-:W-:Y:S02]  /*bd40*/  @P2 IMAD.MOV.U32 R4, RZ, RZ, R66 ;  /* 0x000000ffff042224 */ /* 0x002fe400078e0042 */
[----:B0-----:R-:W-:Y:S02]  /*bd50*/  @P2 IMAD.MOV.U32 R5, RZ, RZ, R72 ;  /* 0x000000ffff052224 */ /* 0x001fe400078e0048 */
[----:B--2---:R-:W2:Y:S04]  /*bd60*/  LDL.LU R72, [R1+0x6c] ;  /* 0x00006c0001487983 */ /* 0x004ea80000300800 */
[----:B------:R-:W3:Y:S04]  /*bd70*/  LDL.LU R66, [R1+0x78] ;  /* 0x0000780001427983 */ /* 0x000ee80000300800 */
[----:B------:R-:W-:Y:S04]  /*bd80*/  STL [R1+0x60], R63 ;  /* 0x0000603f01007387 */ /* 0x000fe80000100800 */
[----:B------:R0:W5:Y:S04]  /*bd90*/  @P2 LDG.E.U16 R7, desc[UR16][R4.64] ;  /* 0x0000001004072981 */ /* 0x000168000c1e1500 */
[----:B------:R1:W-:Y:S01]  /*bda0*/  STL [R1+0x5c], R70 ;  /* 0x00005c4601007387 */ /* 0x0003e20000100800 */
[----:B0-----:R-:W-:-:S02]  /*bdb0*/  @P3 IMAD.MOV.U32 R4, RZ, RZ, R63 ;  /* 0x000000ffff043224 */ /* 0x001fc400078e003f */
[----:B------:R-:W-:Y:S02]  /*bdc0*/  @P3 IMAD.MOV.U32 R5, RZ, RZ, R70 ;  /* 0x000000ffff053224 */ /* 0x000fe400078e0046 */
[----:B-1----:R-:W4:Y:S04]  /*bdd0*/  LDL.LU R70, [R1+0x74] ;  /* 0x0000740001467983 */ /* 0x002f280000300800 */
[----:B------:R-:W-:Y:S04]  /*bde0*/  STL [R1+0x68], R76 ;  /* 0x0000684c01007387 */ /* 0x000fe80000100800 */
[----:B------:R-:W4:Y:S04]  /*bdf0*/  LDL.LU R75, [R1+0x80] ;  /* 0x00008000014b7983 */ /* 0x000f280000300800 */
[----:B------:R-:W-:Y:S04]  /*be00*/  STL [R1+0x70], R60 ;  /* 0x0000703c01007387 */ /* 0x000fe80000100800 */
[----:B------:R-:W4:Y:S04]  /*be10*/  LDL.LU R63, [R1+0x88] ;  /* 0x00008800013f7983 */ /* 0x000f280000300800 */
[----:B------:R0:W5:Y:S04]  /*be20*/  @P3 LDG.E.U16 R56, desc[UR16][R4.64] ;  /* 0x0000001004383981 */ /* 0x000168000c1e1500 */
[----:B------:R-:W4:Y:S01]  /*be30*/  LDL.LU R5, [R1+0x64] ;  /* 0x0000640001057983 */ /* 0x000f220000300800 */
[----:B------:R-:W-:-:S02]  /*be40*/  ISETP.GT.AND P4, PT, R83, 0x8, PT ;  /* 0x000000085300780c */ /* 0x000fc40003f84270 */
[C---:B------:R-:W-:Y:S02]  /*be50*/  ISETP.GT.AND P2, PT, R83.reuse, 0x9, PT ;  /* 0x000000095300780c */ /* 0x040fe40003f44270 */
[----:B------:R-:W-:Y:S02]  /*be60*/  PRMT R8, RZ, 0x7610, R8 ;  /* 0x00007610ff087816 */ /* 0x000fe40000000008 */
[----:B------:R-:W-:Y:S02]  /*be70*/  ISETP.GT.AND P3, PT, R83, 0xa, PT ;  /* 0x0000000a5300780c */ /* 0x000fe40003f64270 */
[----:B------:R-:W-:-:S05]  /*be80*/  PRMT R55, RZ, 0x7610, R55 ;  /* 0x00007610ff377816 */ /* 0x000fca0000000037 */
[----:B0-----:R-:W-:Y:S01]  /*be90*/  @P4 IMAD.MOV.U32 R4, RZ, RZ, R76 ;  /* 0x000000ffff044224 */ /* 0x001fe200078e004c */
[----:B------:R-:W-:Y:S02]  /*bea0*/  PRMT R54, RZ, 0x7610, R54 ;  /* 0x00007610ff367816 */ /* 0x000fe40000000036 */
[----:B--2---:R-:W-:Y:S02]  /*beb0*/  IADD3.X R72, PT, PT, R72, UR14, RZ, P5, !PT ;  /* 0x0000000e48487c10 */ /* 0x004fe4000affe4ff */
[----:B---3--:R-:W-:-:S04]  /*bec0*/  IADD3 R66, P5, PT, R66, UR32, RZ ;  /* 0x0000002042427c10 */ /* 0x008fc8000ffbe0ff */
[----:B----4-:R-:W-:Y:S02]  /*bed0*/  IADD3.X R70, PT, PT, R70, UR14, RZ, P5, !PT ;  /* 0x0000000e46467c10 */ /* 0x010fe4000affe4ff */
        /* <DEDUP_REMOVED lines=400> */
[----:B------:R0:W-:Y:S04]  /*d7e0*/  STL [R1+0x2a0], R75 ;  /* 0x0002a04b01007387 */ /* 0x0001e80000100800 */
        /* <DEDUP_REMOVED lines=10> */
[----:B-1----:R-:W-:Y:S01]  /*d890*/  @P4 IMAD.MOV.U32 R4, RZ, RZ, R75 ;  /* 0x000000ffff044224 */ /* 0x002fe200078e004b */
        /* <DEDUP_REMOVED lines=9> */
[----:B------:R3:W-:Y:S04]  /*d930*/  STL [R1+0x2a4], R72 ;  /* 0x0002a44801007387 */ /* 0x0007e80000100800 */
[----:B0-----:R-:W4:Y:S01]  /*d940*/  LDL.LU R75, [R1+0x2bc] ;  /* 0x0002bc00014b7983 */ /* 0x001f220000300800 */
[----:B--2---:R-:W-:Y:S02]  /*d950*/  @P2 IMAD.MOV.U32 R4, RZ, RZ, R63 ;  /* 0x000000ffff042224 */ /* 0x004fe400078e003f */
[----:B-1----:R-:W-:Y:S01]  /*d960*/  @P2 IMAD.MOV.U32 R5, RZ, RZ, R72 ;  /* 0x000000ffff052224 */ /* 0x002fe200078e0048 */
[----:B------:R-:W2:Y:S04]  /*d970*/  LDL.LU R63, [R1+0x2c8] ;  /* 0x0002c800013f7983 */ /* 0x000ea80000300800 */
[----:B------:R0:W-:Y:S04]  /*d980*/  STL [R1+0x2b0], R60 ;  /* 0x0002b03c01007387 */ /* 0x0001e80000100800 */
[----:B------:R1:W5:Y:S04]  /*d990*/  @P2 LDG.E.U16 R28, desc[UR16][R4.64] ;  /* 0x00000010041c2981 */ /* 0x000368000c1e1500 */
[----:B------:R0:W-:Y:S04]  /*d9a0*/  STL [R1+0x2ac], R70 ;  /* 0x0002ac4601007387 */ /* 0x0001e80000100800 */
[----:B---3--:R-:W3:Y:S01]  /*d9b0*/  LDL.LU R72, [R1+0x2c4] ;  /* 0x0002c40001487983 */ /* 0x008ee20000300800 */
[----:B-1----:R-:W-:-:S02]  /*d9c0*/  @P3 IMAD.MOV.U32 R4, RZ, RZ, R60 ;  /* 0x000000ffff043224 */ /* 0x002fc400078e003c */
[----:B------:R-:W-:Y:S01]  /*d9d0*/  @P3 IMAD.MOV.U32 R5, RZ, RZ, R70 ;  /* 0x000000ffff053224 */ /* 0x000fe200078e0046 */
[----:B------:R-:W-:Y:S04]  /*d9e0*/  STL [R1+0x2b8], R76 ;  /* 0x0002b84c01007387 */ /* 0x000fe80000100800 */
[----:B0-----:R-:W3:Y:S04]  /*d9f0*/  LDL.LU R60, [R1+0x2d0] ;  /* 0x0002d000013c7983 */ /* 0x001ee80000300800 */
        /* <DEDUP_REMOVED lines=24> */
[----:B------:R0:W5:Y:S04]  /*db80*/  @P2 LDG.E.U16 R34, desc[UR16][R4.64] ;  /* 0x0000001004222981 */ /* 0x000168000c1e1500 */
[----:B------:R-:W-:Y:S04]  /*db90*/  STL [R1+0x2c8], R63 ;  /* 0x0002c83f01007387 */ /* 0x000fe80000100800 */
[----:B------:R1:W-:Y:S01]  /*dba0*/  STL [R1+0x2c4], R72 ;  /* 0x0002c44801007387 */ /* 0x0003e20000100800 */
[----:B0-----:R-:W-:-:S02]  /*dbb0*/  @P3 IMAD.MOV.U32 R4, RZ, RZ, R63 ;  /* 0x000000ffff043224 */ /* 0x001fc400078e003f */
[----:B------:R-:W-:-:S05]  /*dbc0*/  @P3 IMAD.MOV.U32 R5, RZ, RZ, R72 ;  /* 0x000000ffff053224 */ /* 0x000fca00078e0048 */
[----:B------:R0:W5:Y:S04]  /*dbd0*/  @P3 LDG.E.U16 R30, desc[UR16][R4.64] ;  /* 0x00000010041e3981 */ /* 0x000168000c1e1500 */
[----:B-1----:R-:W4:Y:S04]  /*dbe0*/  LDL.LU R72, [R1+0x2dc] ;  /* 0x0002dc0001487983 */ /* 0x002f280000300800 */
[----:B------:R1:W-:Y:S01]  /*dbf0*/  STL [R1+0x2d0], R60 ;  /* 0x0002d03c01007387 */ /* 0x0003e20000100800 */
[----:B0-----:R-:W-:-:S03]  /*dc00*/  IMAD.MOV.U32 R5, RZ, RZ, R60 ;  /* 0x000000ffff057224 */ /* 0x001fc600078e003c */
[----:B------:R-:W4:Y:S04]  /*dc10*/  LDL.LU R76, [R1+0x2e8] ;  /* 0x0002e800014c7983 */ /* 0x000f280000300800 */
[----:B------:R-:W-:Y:S04]  /*dc20*/  STL [R1+0x2d8], R70 ;  /* 0x0002d84601007387 */ /* 0x000fe80000100800 */
[----:B------:R-:W4:Y:S04]  /*dc30*/  LDL.LU R63, [R1+0x2f0] ;  /* 0x0002f000013f7983 */ /* 0x000f280000300800 */
[----:B-1----:R-:W4:Y:S04]  /*dc40*/  LDL.LU R60, [R1+0x5e0] ;  /* 0x0005e000013c7983 */ /* 0x002f280000300800 */
[----:B------:R-:W4:Y:S01]  /*dc50*/  LDL.LU R4, [R1+0x2cc] ;  /* 0x0002cc0001047983 */ /* 0x000f220000300800 */
[----:B------:R-:W-:-:S02]  /*dc60*/  ISETP.GT.AND P4, PT, R83, 0x35, PT ;  /* 0x000000355300780c */ /* 0x000fc40003f84270 */
[C---:B------:R-:W-:Y:S02]  /*dc70*/  ISETP.GT.AND P2, PT, R83.reuse, 0x36, PT ;  /* 0x000000365300780c */ /* 0x040fe40003f44270 */
[----:B------:R-:W-:Y:S02]  /*dc80*/  PRMT R33, RZ, 0x7610, R33 ;  /* 0x00007610ff217816 */ /* 0x000fe40000000021 */
[----:B------:R-:W-:Y:S02]  /*dc90*/  ISETP.GT.AND P3, PT, R83, 0x37, PT ;  /* 0x000000375300780c */ /* 0x000fe40003f64270 */
[----:B------:R-:W-:Y:S02]  /*dca0*/  PRMT R31, RZ, 0x7610, R31 ;  /* 0x00007610ff1f7816 */ /* 0x000fe4000000001f */
[----:B------:R-:W-:Y:S02]  /*dcb0*/  PRMT R32, RZ, 0x7610, R32 ;  /* 0x00007610ff207816 */ /* 0x000fe40000000020 */
[----:B--2---:R-:W-:-:S02]  /*dcc0*/  IADD3.X R75, PT, PT, R75, UR14, RZ, P5, !PT ;  /* 0x0000000e4b4b7c10 */ /* 0x004fc4000affe4ff */
[----:B---3--:R-:W-:-:S04]  /*dcd0*/  IADD3 R66, P5, PT, R66, UR32, RZ ;  /* 0x0000002042427c10 */ /* 0x008fc8000ffbe0ff */
[----:B----4-:R-:W-:Y:S02]  /*dce0*/  IADD3.X R72, PT, PT, R72, UR14, RZ, P5, !PT ;  /* 0x0000000e48487c10 */ /* 0x010fe4000affe4ff */
[----:B------:R-:W-:-:S04]  /*dcf0*/  IADD3.X R4, PT, PT, R4, UR14, RZ, P6, !PT ;  /* 0x0000000e04047c10 */ /* 0x000fc8000b7fe4ff */
[-C--:B------:R-:W-:Y:S01]  /*dd00*/  @P4 LOP3.LUT R5, R5, R4.reuse, RZ, 0x3c, !PT ;  /* 0x0000000405054212 */ /* 0x080fe200078e3cff */
[----:B------:R0:W-:Y:S03]  /*dd10*/  STL [R1+0x2cc], R4 ;  /* 0x0002cc0401007387 */ /* 0x0001e60000100800 */
[----:B0-----:R-:W-:-:S04]  /*dd20*/  @P4 LOP3.LUT R4, R5, R4, RZ, 0x3c, !PT ;  /* 0x0000000405044212 */ /* 0x001fc800078e3cff */
[----:B------:R-:W-:-:S05]  /*dd30*/  @P4 LOP3.LUT R5, R5, R4, RZ, 0x3c, !PT ;  /* 0x0000000405054212 */ /* 0x000fca00078e3cff */
[----:B------:R0:W5:Y:S01]  /*dd40*/  @P4 LDG.E.U16 R33, desc[UR16][R4.64] ;  /* 0x0000001004214981 */ /* 0x000162000c1e1500 */
[----:B------:R-:W-:-:S03]  /*dd50*/  IADD3 R76, P6, PT, R76, UR32, RZ ;  /* 0x000000204c4c7c10 */ /* 0x000fc6000ffde0ff */
[----:B------:R1:W-:Y:S01]  /*dd60*/  STL [R1+0x2d4], R75 ;  /* 0x0002d44b01007387 */ /* 0x0003e20000100800 */
[----:B0-----:R-:W-:Y:S02]  /*dd70*/  @P2 IMAD.MOV.U32 R4, RZ, RZ, R70 ;  /* 0x000000ffff042224 */ /* 0x001fe400078e0046 */
[----:B------:R-:W-:Y:S02]  /*dd80*/  @P2 IMAD.MOV.U32 R5, RZ, RZ, R75 ;  /* 0x000000ffff052224 */ /* 0x000fe400078e004b */
[----:B-1----:R-:W2:Y:S01]  /*dd90*/  LDL.LU R75, [R1+0x2ec] ;  /* 0x0002ec00014b7983 */ /* 0x002ea20000300800 */
[----:B------:R-:W-:-:S03]  /*dda0*/  IADD3 R63, P5, PT, R63, UR32, RZ ;  /* 0x000000203f3f7c10 */ /* 0x000fc6000ffbe0ff */
[----:B------:R0:W5:Y:S04]  /*ddb0*/  @P2 LDG.E.U16 R31, desc[UR16][R4.64] ;  /* 0x00000010041f2981 */ /* 0x000168000c1e1500 */
[----:B------:R-:W3:Y:S04]  /*ddc0*/  LDL.LU R70, [R1+0x2f8] ;  /* 0x0002f80001467983 */ /* 0x000ee80000300800 */
[----:B------:R1:W-:Y:S01]  /*ddd0*/  STL [R1+0x2e0], R66 ;  /* 0x0002e04201007387 */ /* 0x0003e20000100800 */
[----:B0-----:R-:W-:Y:S02]  /*dde0*/  @P3 IMAD.MOV.U32 R4, RZ, RZ, R66 ;  /* 0x000000ffff043224 */ /* 0x001fe400078e0042 */
[----:B------:R-:W-:Y:S01]  /*ddf0*/  @P3 IMAD.MOV.U32 R5, RZ, RZ, R72 ;  /* 0x000000ffff053224 */ /* 0x000fe200078e0048 */
[----:B------:R0:W-:Y:S04]  /*de00*/  STL [R1+0x2dc], R72 ;  /* 0x0002dc4801007387 */ /* 0x0001e80000100800 */
[----:B------:R4:W5:Y:S04]  /*de10*/  @P3 LDG.E.U16 R32, desc[UR16][R4.64] ;  /* 0x0000001004203981 */ /* 0x000968000c1e1500 */
[----:B-1----:R-:W3:Y:S04]  /*de20*/  LDL.LU R66, [R1+0x300] ;  /* 0x0003000001427983 */ /* 0x002ee80000300800 */
[----:B------:R1:W-:Y:S01]  /*de30*/  STL [R1+0x2e8], R76 ;  /* 0x0002e84c01007387 */ /* 0x0003e20000100800 */
[----:B----4-:R-:W-:-:S03]  /*de40*/  IMAD.MOV.U32 R5, RZ, RZ, R76 ;  /* 0x000000ffff057224 */ /* 0x010fc600078e004c */
[----:B0-----:R-:W4:Y:S04]  /*de50*/  LDL.LU R72, [R1+0x308] ;  /* 0x0003080001487983 */ /* 0x001f280000300800 */
[----:B------:R-:W-:Y:S04]  /*de60*/  STL [R1+0x2f0], R63 ;  /* 0x0002f03f01007387 */ /* 0x000fe80000100800 */
[----:B-1----:R-:W3:Y:S04]  /*de70*/  LDL.LU R76, [R1+0x5dc] ;  /* 0x0005dc00014c7983 */ /* 0x002ee80000300800 */
[----:B------:R-:W3:Y:S01]  /*de80*/  LDL.LU R4, [R1+0x2e4] ;  /* 0x0002e40001047983 */ /* 0x000ee20000300800 */
[----:B------:R-:W-:-:S02]  /*de90*/  ISETP.GT.AND P4, PT, R83, 0x38, PT ;  /* 0x000000385300780c */ /* 0x000fc40003f84270 */
[----:B------:R-:W-:Y:S02]  /*dea0*/  ISETP.GT.AND P2, PT, R83, 0x39, PT ;  /* 0x000000395300780c */ /* 0x000fe40003f44270 */
[----:B------:R-:W-:Y:S02]  /*deb0*/  PRMT R61, RZ, 0x7610, R61 ;  /* 0x00007610ff3d7816 */ /* 0x000fe4000000003d */
[----:B------:R-:W-:Y:S02]  /*dec0*/  PRMT R62, RZ, 0x7610, R62 ;  /* 0x00007610ff3e7816 */ /* 0x000fe4000000003e */
[----:B--2---:R-:W-:Y:S02]  /*ded0*/  IADD3.X R75, PT, PT, R75, UR14, RZ, P5, !PT ;  /* 0x0000000e4b4b7c10 */ /* 0x004fe4000affe4ff */
[----:B---3--:R-:W-:-:S04]  /*dee0*/  IADD3.X R4, PT, PT, R4, UR14, RZ, P6, !PT ;  /* 0x0000000e04047c10 */ /* 0x008fc8000b7fe4ff */
[-C--:B------:R-:W-:Y:S01]  /*def0*/  @P4 LOP3.LUT R5, R5, R4.reuse, RZ, 0x3c, !PT ;  /* 0x0000000405054212 */ /* 0x080fe200078e3cff */
[----:B------:R0:W-:Y:S03]  /*df00*/  STL [R1+0x2e4], R4 ;  /* 0x0002e40401007387 */ /* 0x0001e60000100800 */
[----:B0-----:R-:W-:-:S04]  /*df10*/  @P4 LOP3.LUT R4, R5, R4, RZ, 0x3c, !PT ;  /* 0x0000000405044212 */ /* 0x001fc800078e3cff */
[----:B------:R-:W-:-:S05]  /*df20*/  @P4 LOP3.LUT R5, R5, R4, RZ, 0x3c, !PT ;  /* 0x0000000405054212 */ /* 0x000fca00078e3cff */
[----:B------:R0:W2:Y:S02]  /*df30*/  @P4 LDG.E.U16 R61, desc[UR16][R4.64] ;  /* 0x00000010043d4981 */ /* 0x0000a4000c1e1500 */
[----:B0-----:R-:W-:Y:S02]  /*df40*/  IMAD.MOV.U32 R5, RZ, RZ, R75 ;  /* 0x000000ffff057224 */ /* 0x001fe400078e004b */
[----:B------:R-:W-:-:S05]  /*df50*/  @P2 IMAD.MOV.U32 R4, RZ, RZ, R63 ;  /* 0x000000ffff042224 */ /* 0x000fca00078e003f */
[----:B------:R-:W3:Y:S01]  /*df60*/  @P2 LDG.E.U16 R62, desc[UR16][R4.64] ;  /* 0x00000010043e2981 */ /* 0x000ee2000c1e1500 */
[----:B------:R-:W-:-:S03]  /*df70*/  IADD3 R70, P5, PT, R70, UR32, RZ ;  /* 0x0000002046467c10 */ /* 0x000fc6000ffbe0ff */
[----:B------:R-:W-:Y:S04]  /*df80*/  STL [R1+0x2ec], R75 ;  /* 0x0002ec4b01007387 */ /* 0x000fe80000100800 */
[----:B--2---:R0:W-:Y:S04]  /*df90*/  STL [R1+0x24], R61 ;  /* 0x0000243d01007387 */ /* 0x0041e80000100800 */
[----:B0-----:R-:W2:Y:S04]  /*dfa0*/  LDL.LU R61, [R1+0x5d8] ;  /* 0x0005d800013d7983 */ /* 0x001ea80000300800 */
[----:B------:R-:W2:Y:S04]  /*dfb0*/  LDL.LU R75, [R1+0x5d4] ;  /* 0x0005d400014b7983 */ /* 0x000ea80000300800 */
[----:B------:R-:W2:Y:S04]  /*dfc0*/  LDL.LU R63, [R1+0x304] ;  /* 0x00030400013f7983 */ /* 0x000ea80000300800 */
[----:B---3--:R0:W-:Y:S04]  /*dfd0*/  STL [R1+0x20], R62 ;  /* 0x0000203e01007387 */ /* 0x0081e80000100800 */
[----:B0-----:R-:W3:Y:S04]  /*dfe0*/  LDL.LU R62, [R1+0x5d0] ;  /* 0x0005d000013e7983 */ /* 0x001ee80000300800 */
[----:B------:R0:W-:Y:S04]  /*dff0*/  STL [R1+0x2f8], R70 ;  /* 0x0002f84601007387 */ /* 0x0001e80000100800 */
[----:B------:R-:W2:Y:S01]  /*e000*/  LDL.LU R4, [R1+0x2f4] ;  /* 0x0002f40001047983 */ /* 0x000ea20000300800 */
[----:B------:R-:W-:Y:S01]  /*e010*/  ISETP.GT.AND P3, PT, R83, 0x3a, PT ;  /* 0x0000003a5300780c */ /* 0x000fe20003f64270 */
[----:B------:R-:W-:-:S02]  /*e020*/  IMAD.MOV.U32 R5, RZ, RZ, R70 ;  /* 0x000000ffff057224 */ /* 0x000fc400078e0046 */
[----:B0-----:R-:W3:Y:S01]  /*e030*/  LDL.LU R70, [R1+0x310] ;  /* 0x0003100001467983 */ /* 0x001ee20000300800 */
[----:B------:R-:W-:Y:S02]  /*e040*/  PRMT R71, RZ, 0x7610, R71 ;  /* 0x00007610ff477816 */ /* 0x000fe40000000047 */
[----:B------:R-:W-:Y:S02]  /*e050*/  IADD3 R66, P6, PT, R66, UR32, RZ ;  /* 0x0000002042427c10 */ /* 0x000fe4000ffde0ff */
[----:B--2---:R-:W-:-:S05]  /*e060*/  IADD3.X R4, PT, PT, R4, UR14, RZ, P5, !PT ;  /* 0x0000000e04047c10 */ /* 0x004fca000affe4ff */
[-C--:B------:R-:W-:Y:S01]  /*e070*/  @P3 LOP3.LUT R5, R5, R4.reuse, RZ, 0x3c, !PT ;  /* 0x0000000405053212 */ /* 0x080fe200078e3cff */
[----:B------:R0:W-:Y:S03]  /*e080*/  STL [R1+0x2f4], R4 ;  /* 0x0002f40401007387 */ /* 0x0001e60000100800 */
[----:B0-----:R-:W-:-:S04]  /*e090*/  @P3 LOP3.LUT R4, R5, R4, RZ, 0x3c, !PT ;  /* 0x0000000405043212 */ /* 0x001fc800078e3cff */
[----:B------:R-:W-:Y:S01]  /*e0a0*/  @P3 LOP3.LUT R5, R5, R4, RZ, 0x3c, !PT ;  /* 0x0000000405053212 */ /* 0x000fe200078e3cff */
[----:B------:R0:W-:Y:S04]  /*e0b0*/  STL [R1+0x300], R66 ;  /* 0x0003004201007387 */ /* 0x0001e80000100800 */
[----:B------:R1:W2:Y:S04]  /*e0c0*/  @P3 LDG.E.U16 R71, desc[UR16][R4.64] ;  /* 0x0000001004473981 */ /* 0x0002a8000c1e1500 */
[----:B------:R-:W3:Y:S01]  /*e0d0*/  LDL.LU R4, [R1+0x2fc] ;  /* 0x0002fc0001047983 */ /* 0x000ee20000300800 */
[C---:B------:R-:W-:Y:S01]  /*e0e0*/  ISETP.GT.AND P4, PT, R83.reuse, 0x3b, PT ;  /* 0x0000003b5300780c */ /* 0x040fe20003f84270 */
[----:B-1----:R-:W-:Y:S01]  /*e0f0*/  IMAD.MOV.U32 R5, RZ, RZ, R66 ;  /* 0x000000ffff057224 */ /* 0x002fe200078e0042 */
[----:B----4-:R-:W-:Y:S01]  /*e100*/  IADD3 R72, P5, PT, R72, UR32, RZ ;  /* 0x0000002048487c10 */ /* 0x010fe2000ffbe0ff */
[----:B0-----:R-:W4:Y:S01]  /*e110*/  LDL.LU R66, [R1+0x318] ;  /* 0x0003180001427983 */ /* 0x001f220000300800 */
[----:B------:R-:W-:-:S03]  /*e120*/  ISETP.GT.AND P2, PT, R83, 0x3c, PT ;  /* 0x0000003c5300780c */ /* 0x000fc60003f44270 */
[----:B------:R-:W-:Y:S01]  /*e130*/  STL [R1+0x308], R72 ;  /* 0x0003084801007387 */ /* 0x000fe20000100800 */
[----:B------:R-:W-:Y:S02]  /*e140*/  PRMT R74, RZ, 0x7610, R74 ;  /* 0x00007610ff4a7816 */ /* 0x000fe4000000004a */
[----:B------:R-:W-:Y:S02]  /*e150*/  IADD3.X R63, PT, PT, R63, UR14, RZ, P5, !PT ;  /* 0x0000000e3f3f7c10 */ /* 0x000fe4000affe4ff */
[----:B------:R-:W-:Y:S01]  /*e160*/  PRMT R73, RZ, 0x7610, R73 ;  /* 0x00007610ff497816 */ /* 0x000fe20000000049 */
[----:B--2---:R0:W-:Y:S01]  /*e170*/  STL [R1+0x1c], R71 ;  /* 0x00001c4701007387 */ /* 0x0041e20000100800 */
[----:B---3--:R-:W-:-:S03]  /*e180*/  IADD3.X R4, PT, PT, R4, UR14, RZ, P6, !PT ;  /* 0x0000000e04047c10 */ /* 0x008fc6000b7fe4ff */
[----:B0-----:R-:W2:Y:S01]  /*e190*/  LDL.LU R71, [R1+0x320] ;  /* 0x0003200001477983 */ /* 0x001ea20000300800 */
[----:B------:R-:W-:-:S03]  /*e1a0*/  @P4 LOP3.LUT R5, R5, R4, RZ, 0x3c, !PT ;  /* 0x0000000405054212 */ /* 0x000fc600078e3cff */
[----:B------:R0:W-:Y:S02]  /*e1b0*/  STL [R1+0x2fc], R4 ;  /* 0x0002fc0401007387 */ /* 0x0001e40000100800 */
[----:B0-----:R-:W-:-:S04]  /*e1c0*/  @P4 LOP3.LUT R4, R5, R4, RZ, 0x3c, !PT ;  /* 0x0000000405044212 */ /* 0x001fc800078e3cff */
[----:B------:R-:W-:-:S05]  /*e1d0*/  @P4 LOP3.LUT R5, R5, R4, RZ, 0x3c, !PT ;  /* 0x0000000405054212 */ /* 0x000fca00078e3cff */
[----:B------:R0:W3:Y:S02]  /*e1e0*/  @P4 LDG.E.U16 R74, desc[UR16][R4.64] ;  /* 0x00000010044a4981 */ /* 0x0000e4000c1e1500 */
[----:B0-----:R-:W-:Y:S02]  /*e1f0*/  IMAD.MOV.U32 R5, RZ, RZ, R63 ;  /* 0x000000ffff057224 */ /* 0x001fe400078e003f */
[----:B------:R-:W-:-:S05]  /*e200*/  @P2 IMAD.MOV.U32 R4, RZ, RZ, R72 ;  /* 0x000000ffff042224 */ /* 0x000fca00078e0048 */
[----:B------:R-:W2:Y:S01]  /*e210*/  @P2 LDG.E.U16 R73, desc[UR16][R4.64] ;  /* 0x0000001004492981 */ /* 0x000ea2000c1e1500 */
[----:B------:R-:W-:-:S03]  /*e220*/  IADD3 R70, P5, PT, R70, UR32, RZ ;  /* 0x0000002046467c10 */ /* 0x000fc6000ffbe0ff */
[----:B------:R-:W-:Y:S04]  /*e230*/  STL [R1+0x304], R63 ;  /* 0x0003043f01007387 */ /* 0x000fe80000100800 */
[----:B---3--:R0:W-:Y:S04]  /*e240*/  STL [R1+0x14], R74 ;  /* 0x0000144a01007387 */ /* 0x0081e80000100800 */
[----:B0-----:R-:W3:Y:S04]  /*e250*/  LDL.LU R74, [R1+0x5cc] ;  /* 0x0005cc00014a7983 */ /* 0x001ee80000300800 */
[----:B------:R-:W3:Y:S04]  /*e260*/  LDL.LU R63, [R1+0x5c8] ;  /* 0x0005c800013f7983 */ /* 0x000ee80000300800 */
[----:B------:R-:W3:Y:S04]  /*e270*/  LDL.LU R72, [R1+0x31c] ;  /* 0x00031c0001487983 */ /* 0x000ee80000300800 */
[----:B--2---:R0:W-:Y:S04]  /*e280*/  STL [R1+0x18], R73 ;  /* 0x0000184901007387 */ /* 0x0041e80000100800 */
[----:B0-----:R-:W2:Y:S04]  /*e290*/  LDL.LU R73, [R1+0x5c4] ;  /* 0x0005c40001497983 */ /* 0x001ea80000300800 */
[----:B------:R0:W-:Y:S04]  /*e2a0*/  STL [R1+0x310], R70 ;  /* 0x0003104601007387 */ /* 0x0001e80000100800 */
[----:B------:R-:W2:Y:S01]  /*e2b0*/  LDL.LU R4, [R1+0x30c] ;  /* 0x00030c0001047983 */ /* 0x000ea20000300800 */
[----:B------:R-:W-:Y:S01]  /*e2c0*/  ISETP.GT.AND P3, PT, R83, 0x3d, PT ;  /* 0x0000003d5300780c */ /* 0x000fe20003f64270 */
[----:B------:R-:W-:-:S02]  /*e2d0*/  IMAD.MOV.U32 R5, RZ, RZ, R70 ;  /* 0x000000ffff057224 */ /* 0x000fc400078e0046 */
[----:B0-----:R-:W3:Y:S01]  /*e2e0*/  LDL.LU R70, [R1+0x328] ;  /* 0x0003280001467983 */ /* 0x001ee20000300800 */
[----:B------:R-:W-:Y:S02]  /*e2f0*/  PRMT R69, RZ, 0x7610, R69 ;  /* 0x00007610ff457816 */ /* 0x000fe40000000045 */
[----:B----4-:R-:W-:Y:S02]  /*e300*/  IADD3 R66, P6, PT, R66, UR32, RZ ;  /* 0x0000002042427c10 */ /* 0x010fe4000ffde0ff */
[----:B--2---:R-:W-:-:S05]  /*e310*/  IADD3.X R4, PT, PT, R4, UR14, RZ, P5, !PT ;  /* 0x0000000e04047c10 */ /* 0x004fca000affe4ff */
[-C--:B------:R-:W-:Y:S01]  /*e320*/  @P3 LOP3.LUT R5, R5, R4.reuse, RZ, 0x3c, !PT ;  /* 0x0000000405053212 */ /* 0x080fe200078e3cff */
[----:B------:R0:W-:Y:S03]  /*e330*/  STL [R1+0x30c], R4 ;  /* 0x00030c0401007387 */ /* 0x0001e60000100800 */
[----:B0-----:R-:W-:-:S04]  /*e340*/  @P3 LOP3.LUT R4, R5, R4, RZ, 0x3c, !PT ;  /* 0x0000000405043212 */ /* 0x001fc800078e3cff */
[----:B------:R-:W-:Y:S01]  /*e350*/  @P3 LOP3.LUT R5, R5, R4, RZ, 0x3c, !PT ;  /* 0x0000000405053212 */ /* 0x000fe200078e3cff */
[----:B------:R0:W-:Y:S04]  /*e360*/  STL [R1+0x318], R66 ;  /* 0x0003184201007387 */ /* 0x0001e80000100800 */
[----:B------:R1:W2:Y:S04]  /*e370*/  @P3 LDG.E.U16 R69, desc[UR16][R4.64] ;  /* 0x0000001004453981 */ /* 0x0002a8000c1e1500 */
[----:B------:R-:W4:Y:S01]  /*e380*/  LDL.LU R4, [R1+0x314] ;  /* 0x0003140001047983 */ /* 0x000f220000300800 */
[----:B------:R-:W-:Y:S01]  /*e390*/  ISETP.GT.AND P4, PT, R83, 0x3e, PT ;  /* 0x0000003e5300780c */ /* 0x000fe20003f84270 */
[----:B-1----:R-:W-:Y:S01]  /*e3a0*/  IMAD.MOV.U32 R5, RZ, RZ, R66 ;  /* 0x000000ffff057224 */ /* 0x002fe200078e0042 */
[----:B------:R-:W-:Y:S01]  /*e3b0*/  IADD3 R71, P5, PT, R71, UR32, RZ ;  /* 0x0000002047477c10 */ /* 0x000fe2000ffbe0ff */
[----:B0-----:R-:W3:Y:S04]  /*e3c0*/  LDL.LU R66, [R1+0x330] ;  /* 0x0003300001427983 */ /* 0x001ee80000300800 */
[----:B------:R-:W-:Y:S01]  /*e3d0*/  STL [R1+0x320], R71 ;  /* 0x0003204701007387 */ /* 0x000fe20000100800 */
[----:B------:R-:W-:-:S03]  /*e3e0*/  PRMT R64, RZ, 0x7610, R64 ;  /* 0x00007610ff407816 */ /* 0x000fc60000000040 */
[----:B--2---:R0:W-:Y:S01]  /*e3f0*/  STL [R1+0x10], R69 ;  /* 0x0000104501007387 */ /* 0x0041e20000100800 */
[----:B----4-:R-:W-:-:S03]  /*e400*/  IADD3.X R4, PT, PT, R4, UR14, RZ, P6, !PT ;  /* 0x0000000e04047c10 */ /* 0x010fc6000b7fe4ff */
[----:B0-----:R-:W2:Y:S01]  /*e410*/  LDL.LU R69, [R1+0x338] ;  /* 0x0003380001457983 */ /* 0x001ea20000300800 */
[----:B------:R-:W-:-:S03]  /*e420*/  @P4 LOP3.LUT R5, R5, R4, RZ, 0x3c, !PT ;  /* 0x0000000405054212 */ /* 0x000fc600078e3cff */
[----:B------:R0:W-:Y:S02]  /*e430*/  STL [R1+0x314], R4 ;  /* 0x0003140401007387 */ /* 0x0001e40000100800 */
[----:B0-----:R-:W-:-:S04]  /*e440*/  @P4 LOP3.LUT R4, R5, R4, RZ, 0x3c, !PT ;  /* 0x0000000405044212 */ /* 0x001fc800078e3cff */
[----:B------:R-:W-:-:S05]  /*e450*/  @P4 LOP3.LUT R5, R5, R4, RZ, 0x3c, !PT ;  /* 0x0000000405054212 */ /* 0x000fca00078e3cff */
[----:B------:R0:W4:Y:S01]  /*e460*/  @P4 LDG.E.U16 R64, desc[UR16][R4.64] ;  /* 0x0000001004404981 */ /* 0x000122000c1e1500 */
[----:B------:R-:W-:Y:S02]  /*e470*/  ISETP.GT.AND P2, PT, R83, 0x3f, PT ;  /* 0x0000003f5300780c */ /* 0x000fe40003f44270 */
[----:B---3--:R-:W-:Y:S02]  /*e480*/  IADD3.X R72, PT, PT, R72, UR14, RZ, P5, !PT ;  /* 0x0000000e48487c10 */ /* 0x008fe4000affe4ff */
[----:B------:R-:W-:-:S03]  /*e490*/  PRMT R65, RZ, 0x7610, R65 ;  /* 0x00007610ff417816 */ /* 0x000fc60000000041 */
[----:B------:R-:W-:Y:S01]  /*e4a0*/  STL [R1+0x31c], R72 ;  /* 0x00031c4801007387 */ /* 0x000fe20000100800 */
[----:B0-----:R-:W-:-:S05]  /*e4b0*/  IMAD.MOV.U32 R5, RZ, RZ, R72 ;  /* 0x000000ffff057224 */ /* 0x001fca00078e0048 */
[----:B------:R-:W-:-:S05]  /*e4c0*/  @P2 IMAD.MOV.U32 R4, RZ, RZ, R71 ;  /* 0x000000ffff042224 */ /* 0x000fca00078e0047 */
[----:B------:R-:W3:Y:S04]  /*e4d0*/  @P2 LDG.E.U16 R65, desc[UR16][R4.64] ;  /* 0x0000001004412981 */ /* 0x000ee8000c1e1500 */
[----:B----4-:R0:W-:Y:S04]  /*e4e0*/  STL [R1+0xc], R64 ;  /* 0x00000c4001007387 */ /* 0x0101e80000100800 */
[----:B0-----:R-:W4:Y:S04]  /*e4f0*/  LDL.LU R64, [R1+0x5c0] ;  /* 0x0005c00001407983 */ /* 0x001f280000300800 */
[----:B------:R-:W2:Y:S04]  /*e500*/  LDL.LU R72, [R1+0x5bc] ;  /* 0x0005bc0001487983 */ /* 0x000ea80000300800 */
[----:B------:R-:W2:Y:S01]  /*e510*/  LDL.LU R5, [R1+0x324] ;  /* 0x0003240001057983 */ /* 0x000ea20000300800 */
[----:B------:R-:W-:-:S02]  /*e520*/  ISETP.GT.AND P3, PT, R83, 0x40, PT ;  /* 0x000000405300780c */ /* 0x000fc40003f64270 */
[----:B------:R-:W-:Y:S01]  /*e530*/  IADD3 R70, P5, PT, R70, UR32, RZ ;  /* 0x0000002046467c10 */ /* 0x000fe2000ffbe0ff */
[----:B------:R-:W4:Y:S01]  /*e540*/  LDL.LU R71, [R1+0x334] ;  /* 0x0003340001477983 */ /* 0x000f220000300800 */
[----:B------:R-:W-:Y:S02]  /*e550*/  PRMT R67, RZ, 0x7610, R67 ;  /* 0x00007610ff437816 */ /* 0x000fe40000000043 */
[----:B------:R-:W-:Y:S01]  /*e560*/  IADD3 R66, P6, PT, R66, UR32, RZ ;  /* 0x0000002042427c10 */ /* 0x000fe2000ffde0ff */
[----:B------:R-:W-:Y:S04]  /*e570*/  STL [R1+0x328], R70 ;  /* 0x0003284601007387 */ /* 0x000fe80000100800 */
[----:B---3--:R0:W-:Y:S02]  /*e580*/  STL [R1+0x8], R65 ;  /* 0x0000084101007387 */ /* 0x0081e40000100800 */
[----:B------:R-:W-:-:S02]  /*e590*/  @P3 IMAD.MOV.U32 R4, RZ, RZ, R70 ;  /* 0x000000ffff043224 */ /* 0x000fc400078e0046 */
[----:B0-----:R-:W3:Y:S01]  /*e5a0*/  LDL.LU R65, [R1+0x340] ;  /* 0x0003400001417983 */ /* 0x001ee20000300800 */
[----:B--2---:R-:W-:-:S05]  /*e5b0*/  IADD3.X R5, PT, PT, R5, UR14, RZ, P5, !PT ;  /* 0x0000000e05057c10 */ /* 0x004fca000affe4ff */
[----:B------:R0:W-:Y:S04]  /*e5c0*/  STL [R1+0x324], R5 ;  /* 0x0003240501007387 */ /* 0x0001e80000100800 */
[----:B------:R0:W2:Y:S04]  /*e5d0*/  @P3 LDG.E.U16 R67, desc[UR16][R4.64] ;  /* 0x0000001004433981 */ /* 0x0000a8000c1e1500 */
[----:B------:R-:W-:Y:S04]  /*e5e0*/  STL [R1+0x330], R66 ;  /* 0x0003304201007387 */ /* 0x000fe80000100800 */
[----:B------:R-:W3:Y:S01]  /*e5f0*/  LDL.LU R4, [R1+0x32c] ;  /* 0x00032c0001047983 */ /* 0x000ee20000300800 */
[----:B------:R-:W-:Y:S01]  /*e600*/  ISETP.GT.AND P4, PT, R83, 0x41, PT ;  /* 0x000000415300780c */ /* 0x000fe20003f84270 */
[----:B0-----:R-:W-:Y:S01]  /*e610*/  IMAD.MOV.U32 R5, RZ, RZ, R66 ;  /* 0x000000ffff057224 */ /* 0x001fe200078e0042 */
[----:B------:R-:W-:-:S02]  /*e620*/  IADD3 R69, P5, PT, R69, UR32, RZ ;  /* 0x0000002045457c10 */ /* 0x000fc4000ffbe0ff */
[----:B------:R-:W-:Y:S02]  /*e630*/  ISETP.GT.AND P2, PT, R83, 0x42, PT ;  /* 0x000000425300780c */ /* 0x000fe40003f44270 */
[----:B------:R-:W-:Y:S02]  /*e640*/  PRMT R125, RZ, 0x7610, R125 ;  /* 0x00007610ff7d7816 */ /* 0x000fe4000000007d */
[----:B----4-:R-:W-:Y:S02]  /*e650*/  IADD3.X R71, PT, PT, R71, UR14, RZ, P5, !PT ;  /* 0x0000000e47477c10 */ /* 0x010fe4000affe4ff */
[----:B------:R-:W-:Y:S01]  /*e660*/  PRMT R3, RZ, 0x7610, R3 ;  /* 0x00007610ff037816 */ /* 0x000fe20000000003 */
[----:B--2---:R0:W-:Y:S01]  /*e670*/  STL [R1+0x4], R67 ;  /* 0x0000044301007387 */ /* 0x0041e20000100800 */
[----:B---3--:R-:W-:-:S03]  /*e680*/  IADD3.X R4, PT, PT, R4, UR14, RZ, P6, !PT ;  /* 0x0000000e04047c10 */ /* 0x008fc6000b7fe4ff */
[----:B0-----:R-:W2:Y:S01]  /*e690*/  LDL.LU R67, [R1+0x33c] ;  /* 0x00033c0001437983 */ /* 0x001ea20000300800 */
[----:B------:R-:W-:-:S03]  /*e6a0*/  @P4 LOP3.LUT R5, R5, R4, RZ, 0x3c, !PT ;  /* 0x0000000405054212 */ /* 0x000fc600078e3cff */
[----:B------:R-:W-:Y:S04]  /*e6b0*/  STL [R1+0x338], R69 ;  /* 0x0003384501007387 */ /* 0x000fe80000100800 */
[----:B------:R-:W3:Y:S04]  /*e6c0*/  LDL.LU R70, [R1+0x348] ;  /* 0x0003480001467983 */ /* 0x000ee80000300800 */
[----:B------:R-:W4:Y:S04]  /*e6d0*/  LDL.LU R66, [R1+0x350] ;  /* 0x0003500001427983 */ /* 0x000f280000300800 */
[----:B------:R0:W-:Y:S02]  /*e6e0*/  STL [R1+0x32c], R4 ;  /* 0x00032c0401007387 */ /* 0x0001e40000100800 */
[----:B0-----:R-:W-:-:S04]  /*e6f0*/  @P4 LOP3.LUT R4, R5, R4, RZ, 0x3c, !PT ;  /* 0x0000000405044212 */ /* 0x001fc800078e3cff */
[----:B------:R-:W-:-:S05]  /*e700*/  @P4 LOP3.LUT R5, R5, R4, RZ, 0x3c, !PT ;  /* 0x0000000405054212 */ /* 0x000fca00078e3cff */
[----:B------:R0:W5:Y:S02]  /*e710*/  @P4 LDG.E.U16 R125, desc[UR16][R4.64] ;  /* 0x00000010047d4981 */ /* 0x000164000c1e1500 */
[----:B0-----:R-:W-:Y:S02]  /*e720*/  @P2 IMAD.MOV.U32 R4, RZ, RZ, R69 ;  /* 0x000000ffff042224 */ /* 0x001fe400078e0045 */
[----:B------:R-:W-:-:S05]  /*e730*/  @P2 IMAD.MOV.U32 R5, RZ, RZ, R71 ;  /* 0x000000ffff052224 */ /* 0x000fca00078e0047 */
[----:B------:R0:W4:Y:S01]  /*e740*/  @P2 LDG.E.U16 R3, desc[UR16][R4.64] ;  /* 0x0000001004032981 */ /* 0x000122000c1e1500 */
[----:B------:R-:W-:Y:S02]  /*e750*/  ISETP.GT.AND P3, PT, R83, 0x43, PT ;  /* 0x000000435300780c */ /* 0x000fe40003f64270 */
[----:B------:R-:W-:Y:S01]  /*e760*/  IADD3 R65, P5, PT, R65, UR32, RZ ;  /* 0x0000002041417c10 */ /* 0x000fe2000ffbe0ff */
[----:B------:R-:W-:Y:S01]  /*e770*/  STL [R1+0x334], R71 ;  /* 0x0003344701007387 */ /* 0x000fe20000100800 */
[----:B------:R-:W-:-:S03]  /*e780*/  PRMT R124, RZ, 0x7610, R124 ;  /* 0x00007610ff7c7816 */ /* 0x000fc6000000007c */
[----:B------:R-:W4:Y:S04]  /*e790*/  LDL.LU R69, [R1+0x34c] ;  /* 0x00034c0001457983 */ /* 0x000f280000300800 */
[----:B------:R-:W-:Y:S02]  /*e7a0*/  STL [R1+0x340], R65 ;  /* 0x0003404101007387 */ /* 0x000fe40000100800 */
[----:B0-----:R-:W-:Y:S01]  /*e7b0*/  @P3 IMAD.MOV.U32 R4, RZ, RZ, R65 ;  /* 0x000000ffff043224 */ /* 0x001fe200078e0041 */
[----:B--2---:R-:W-:-:S05]  /*e7c0*/  IADD3.X R67, PT, PT, R67, UR14, RZ, P5, !PT ;  /* 0x0000000e43437c10 */ /* 0x004fca000affe4ff */
[----:B------:R-:W-:Y:S01]  /*e7d0*/  @P3 IMAD.MOV.U32 R5, RZ, RZ, R67 ;  /* 0x000000ffff053224 */ /* 0x000fe200078e0043 */
[----:B---3--:R-:W-:-:S04]  /*e7e0*/  IADD3 R70, P6, PT, R70, UR32, RZ ;  /* 0x0000002046467c10 */ /* 0x008fc8000ffde0ff */
[----:B------:R0:W5:Y:S01]  /*e7f0*/  @P3 LDG.E.U16 R124, desc[UR16][R4.64] ;  /* 0x00000010047c3981 */ /* 0x000162000c1e1500 */
[----:B----4-:R-:W-:-:S03]  /*e800*/  IADD3 R66, P5, PT, R66, UR32, RZ ;  /* 0x0000002042427c10 */ /* 0x010fc6000ffbe0ff */
[----:B------:R1:W-:Y:S04]  /*e810*/  STL [R1], R3 ;  /* 0x0000000301007387 */ /* 0x0003e80000100800 */
[----:B-1----:R-:W2:Y:S04]  /*e820*/  LDL.LU R3, [R1+0x358] ;  /* 0x0003580001037983 */ /* 0x002ea80000300800 */
[----:B------:R1:W-:Y:S04]  /*e830*/  STL [R1+0x33c], R67 ;  /* 0x00033c4301007387 */ /* 0x0003e80000100800 */
[----:B-1----:R-:W3:Y:S04]  /*e840*/  LDL.LU R67, [R1+0x354] ;  /* 0x0003540001437983 */ /* 0x002ee80000300800 */
[----:B------:R-:W-:Y:S04]  /*e850*/  STL [R1+0x348], R70 ;  /* 0x0003484601007387 */ /* 0x000fe80000100800 */
[----:B------:R-:W4:Y:S04]  /*e860*/  LDL.LU R71, [R1+0x360] ;  /* 0x0003600001477983 */ /* 0x000f280000300800 */
[----:B------:R-:W-:Y:S04]  /*e870*/  STL [R1+0x350], R66 ;  /* 0x0003504201007387 */ /* 0x000fe80000100800 */
[----:B------:R-:W4:Y:S04]  /*e880*/  LDL.LU R65, [R1+0x368] ;  /* 0x0003680001417983 */ /* 0x000f280000300800 */
[----:B------:R-:W4:Y:S01]  /*e890*/  LDL.LU R5, [R1+0x344] ;  /* 0x0003440001057983 */ /* 0x000f220000300800 */
[----:B------:R-:W-:-:S02]  /*e8a0*/  ISETP.GT.AND P4, PT, R83, 0x44, PT ;  /* 0x000000445300780c */ /* 0x000fc40003f84270 */
[C---:B------:R-:W-:Y:S02]  /*e8b0*/  ISETP.GT.AND P2, PT, R83.reuse, 0x45, PT ;  /* 0x000000455300780c */ /* 0x040fe40003f44270 */
[----:B------:R-:W-:Y:S02]  /*e8c0*/  PRMT R123, RZ, 0x7610, R123 ;  /* 0x00007610ff7b7816 */ /* 0x000fe4000000007b */
[----:B------:R-:W-:Y:S02]  /*e8d0*/  ISETP.GT.AND P3, PT, R83, 0x46, PT ;  /* 0x000000465300780c */ /* 0x000fe40003f64270 */
[----:B------:R-:W-:-:S05]  /*e8e0*/  IADD3.X R69, PT, PT, R69, UR14, RZ, P5, !PT ;  /* 0x0000000e45457c10 */ /* 0x000fca000affe4ff */
[----:B0-----:R-:W-:Y:S01]  /*e8f0*/  @P4 IMAD.MOV.U32 R4, RZ, RZ, R70 ;  /* 0x000000ffff044224 */ /* 0x001fe200078e0046 */
[----:B------:R-:W-:Y:S02]  /*e900*/  PRMT R122, RZ, 0x7610, R122 ;  /* 0x00007610ff7a7816 */ /* 0x000fe4000000007a */
[----:B------:R-:W-:Y:S02]  /*e910*/  PRMT R121, RZ, 0x7610, R121 ;  /* 0x00007610ff797816 */ /* 0x000fe40000000079 */
[----:B--2---:R-:W-:-:S04]  /*e920*/  IADD3 R3, P5, PT, R3, UR32, RZ ;  /* 0x0000002003037c10 */ /* 0x004fc8000ffbe0ff */
[----:B---3--:R-:W-:Y:S02]  /*e930*/  IADD3.X R67, PT, PT, R67, UR14, RZ, P5, !PT ;  /* 0x0000000e43437c10 */ /* 0x008fe4000affe4ff */
[----:B----4-:R-:W-:-:S05]  /*e940*/  IADD3.X R5, PT, PT, R5, UR14, RZ, P6, !PT ;  /* 0x0000000e05057c10 */ /* 0x010fca000b7fe4ff */
[----:B------:R0:W-:Y:S04]  /*e950*/  STL [R1+0x344], R5 ;  /* 0x0003440501007387 */ /* 0x0001e80000100800 */
[----:B------:R1:W5:Y:S01]  /*e960*/  @P4 LDG.E.U16 R123, desc[UR16][R4.64] ;  /* 0x00000010047b4981 */ /* 0x000362000c1e1500 */
[----:B------:R-:W-:-:S03]  /*e970*/  IADD3 R71, P6, PT, R71, UR32, RZ ;  /* 0x0000002047477c10 */ /* 0x000fc6000ffde0ff */
[----:B------:R2:W-:Y:S01]  /*e980*/  STL [R1+0x34c], R69 ;  /* 0x00034c4501007387 */ /* 0x0005e20000100800 */
[----:B------:R-:W-:Y:S01]  /*e990*/  IADD3 R65, P5, PT, R65, UR32, RZ ;  /* 0x0000002041417c10 */ /* 0x000fe2000ffbe0ff */
        /* <DEDUP_REMOVED lines=255> */
[----:B------:R-:W-:Y:S04]  /*f990*/  STL [R1+0x40c], R69 ;  /* 0x00040c4501007387 */ /* 0x000fe80000100800 */
[----:B0-----:R-:W3:Y:S01]  /*f9a0*/  LDL.LU R70, [R1+0x424] ;  /* 0x0004240001467983 */ /* 0x001ee20000300800 */
[----:B--2---:R-:W-:Y:S02]  /*f9b0*/  @P2 IMAD.MOV.U32 R4, RZ, RZ, R3 ;  /* 0x000000ffff042224 */ /* 0x004fe400078e0003 */
[----:B-1----:R-:W-:Y:S01]  /*f9c0*/  @P2 IMAD.MOV.U32 R5, RZ, RZ, R69 ;  /* 0x000000ffff052224 */ /* 0x002fe200078e0045 */
[----:B------:R-:W2:Y:S04]  /*f9d0*/  LDL.LU R3, [R1+0x430] ;  /* 0x0004300001037983 */ /* 0x000ea80000300800 */
        /* <DEDUP_REMOVED lines=19> */
[----:B---3--:R-:W-:Y:S02]  /*fb10*/  IADD3.X R70, PT, PT, R70, UR14, RZ, P5, !PT ;  /* 0x0000000e46467c10 */ /* 0x008fe4000affe4ff */
[----:B--2---:R-:W-:-:S04]  /*fb20*/  IADD3 R3, P5, PT, R3, UR32, RZ ;  /* 0x0000002003037c10 */ /* 0x004fc8000ffbe0ff */
        /* <DEDUP_REMOVED lines=31> */
[----:B---3--:R-:W-:-:S02]  /*fd20*/  IADD3.X R71, PT, PT, R71, UR14, RZ, P5, !PT ;  /* 0x0000000e47477c10 */ /* 0x008fc4000affe4ff */
[----:B--2---:R-:W-:-:S04]  /*fd30*/  IADD3 R66, P5, PT, R66, UR32, RZ ;  /* 0x0000002042427c10 */ /* 0x004fc8000ffbe0ff */
[----:B----4-:R-:W-:Y:S02]  /*fd40*/  IADD3.X R67, PT, PT, R67, UR14, RZ, P5, !PT ;  /* 0x0000000e43437c10 */ /* 0x010fe4000affe4ff */
[----:B------:R-:W-:-:S04]  /*fd50*/  IADD3.X R4, PT, PT, R4, UR14, RZ, P6, !PT ;  /* 0x0000000e04047c10 */ /* 0x000fc8000b7fe4ff */
[-C--:B------:R-:W-:Y:S01]  /*fd60*/  @P4 LOP3.LUT R5, R5, R4.reuse, RZ, 0x3c, !PT ;  /* 0x0000000405054212 */ /* 0x080fe200078e3cff */
[----:B------:R0:W-:Y:S03]  /*fd70*/  STL [R1+0x434], R4 ;  /* 0x0004340401007387 */ /* 0x0001e60000100800 */
[----:B0-----:R-:W-:-:S04]  /*fd80*/  @P4 LOP3.LUT R4, R5, R4, RZ, 0x3c, !PT ;  /* 0x0000000405044212 */ /* 0x001fc800078e3cff */
[----:B------:R-:W-:Y:S01]  /*fd90*/  @P4 LOP3.LUT R5, R5, R4, RZ, 0x3c, !PT ;  /* 0x0000000405054212 */ /* 0x000fe200078e3cff */
[----:B------:R0:W-:Y:S04]  /*fda0*/  STL [R1+0x43c], R71 ;  /* 0x00043c4701007387 */ /* 0x0001e80000100800 */
[----:B------:R1:W5:Y:S01]  /*fdb0*/  @P4 LDG.E.U16 R93, desc[UR16][R4.64] ;  /* 0x00000010045d4981 */ /* 0x000362000c1e1500 */
[----:B------:R-:W-:Y:S02]  /*fdc0*/  IADD3 R70, P6, PT, R70, UR32, RZ ;  /* 0x0000002046467c10 */ /* 0x000fe4000ffde0ff */
[----:B------:R-:W-:Y:S01]  /*fdd0*/  IADD3 R3, P5, PT, R3, UR32, RZ ;  /* 0x0000002003037c10 */ /* 0x000fe2000ffbe0ff */
[----:B-1----:R-:W-:Y:S02]  /*fde0*/  @P2 IMAD.MOV.U32 R4, RZ, RZ, R69 ;  /* 0x000000ffff042224 */ /* 0x002fe400078e0045 */
[----:B------:R-:W-:Y:S01]  /*fdf0*/  @P2 IMAD.MOV.U32 R5, RZ, RZ, R71 ;  /* 0x000000ffff052224 */ /* 0x000fe200078e0047 */
[----:B------:R-:W2:Y:S04]  /*fe00*/  LDL.LU R69, [R1+0x454] ;  /* 0x0004540001457983 */ /* 0x000ea80000300800 */
[----:B0-----:R-:W3:Y:S04]  /*fe10*/  LDL.LU R71, [R1+0x460] ;  /* 0x0004600001477983 */ /* 0x001ee80000300800 */
[----:B------:R0:W5:Y:S04]  /*fe20*/  @P2 LDG.E.U16 R92, desc[UR16][R4.64] ;  /* 0x00000010045c2981 */ /* 0x000168000c1e1500 */
[----:B------:R1:W-:Y:S04]  /*fe30*/  STL [R1+0x448], R66 ;  /* 0x0004484201007387 */ /* 0x0003e80000100800 */
[----:B------:R4:W-:Y:S01]  /*fe40*/  STL [R1+0x444], R67 ;  /* 0x0004444301007387 */ /* 0x0009e20000100800 */
[----:B0-----:R-:W-:-:S02]  /*fe50*/  @P3 IMAD.MOV.U32 R4, RZ, RZ, R66 ;  /* 0x000000ffff043224 */ /* 0x001fc400078e0042 */
[----:B------:R-:W-:Y:S01]  /*fe60*/  @P3 IMAD.MOV.U32 R5, RZ, RZ, R67 ;  /* 0x000000ffff053224 */ /* 0x000fe200078e0043 */
[----:B-1----:R-:W3:Y:S04]  /*fe70*/  LDL.LU R66, [R1+0x468] ;  /* 0x0004680001427983 */ /* 0x002ee80000300800 */
[----:B------:R0:W-:Y:S04]  /*fe80*/  STL [R1+0x450], R70 ;  /* 0x0004504601007387 */ /* 0x0001e80000100800 */
[----:B----4-:R-:W4:Y:S04]  /*fe90*/  LDL.LU R67, [R1+0x470] ;  /* 0x0004700001437983 */ /* 0x010f280000300800 */
[----:B------:R-:W-:Y:S04]  /*fea0*/  STL [R1+0x458], R3 ;  /* 0x0004580301007387 */ /* 0x000fe80000100800 */
[----:B------:R1:W5:Y:S04]  /*feb0*/  @P3 LDG.E.U16 R91, desc[UR16][R4.64] ;  /* 0x00000010045b3981 */ /* 0x000368000c1e1500 */
[----:B------:R-:W4:Y:S01]  /*fec0*/  LDL.LU R5, [R1+0x44c] ;  /* 0x00044c0001057983 */ /* 0x000f220000300800 */
[----:B------:R-:W-:-:S02]  /*fed0*/  ISETP.GT.AND P4, PT, R83, 0x65, PT ;  /* 0x000000655300780c */ /* 0x000fc40003f84270 */
[----:B------:R-:W-:Y:S02]  /*fee0*/  ISETP.GT.AND P2, PT, R83, 0x66, PT ;  /* 0x000000665300780c */ /* 0x000fe40003f44270 */
[----:B------:R-:W-:Y:S02]  /*fef0*/  PRMT R89, RZ, 0x7610, R89 ;  /* 0x00007610ff597816 */ /* 0x000fe40000000059 */
[----:B------:R-:W-:-:S07]  /*ff00*/  PRMT R90, RZ, 0x7610, R90 ;  /* 0x00007610ff5a7816 */ /* 0x000fce000000005a */
[----:B-1----:R-:W-:Y:S01]  /*ff10*/  @P4 IMAD.MOV.U32 R4, RZ, RZ, R70 ;  /* 0x000000ffff044224 */ /* 0x002fe200078e0046 */
[----:B--2---:R-:W-:Y:S02]  /*ff20*/  IADD3.X R69, PT, PT, R69, UR14, RZ, P5, !PT ;  /* 0x0000000e45457c10 */ /* 0x004fe4000affe4ff */
[----:B---3--:R-:W-:Y:S02]  /*ff30*/  IADD3 R71, P5, PT, R71, UR32, RZ ;  /* 0x0000002047477c10 */ /* 0x008fe4000ffbe0ff */
[----:B----4-:R-:W-:-:S05]  /*ff40*/  IADD3.X R5, PT, PT, R5, UR14, RZ, P6, !PT ;  /* 0x0000000e05057c10 */ /* 0x010fca000b7fe4ff */
[----:B------:R1:W-:Y:S04]  /*ff50*/  STL [R1+0x44c], R5 ;  /* 0x00044c0501007387 */ /* 0x0003e80000100800 */
[----:B------:R2:W5:Y:S04]  /*ff60*/  @P4 LDG.E.U16 R89, desc[UR16][R4.64] ;  /* 0x0000001004594981 */ /* 0x000568000c1e1500 */
[----:B------:R3:W-:Y:S04]  /*ff70*/  STL [R1+0x454], R69 ;  /* 0x0004544501007387 */ /* 0x0007e80000100800 */
[----:B0-----:R-:W4:Y:S01]  /*ff80*/  LDL.LU R70, [R1+0x46c] ;  /* 0x00046c0001467983 */ /* 0x001f220000300800 */
[----:B--2---:R-:W-:-:S02]  /*ff90*/  @P2 IMAD.MOV.U32 R4, RZ, RZ, R3 ;  /* 0x000000ffff042224 */ /* 0x004fc400078e0003 */
[----:B-1----:R-:W-:Y:S02]  /*ffa0*/  @P2 IMAD.MOV.U32 R5, RZ, RZ, R69 ;  /* 0x000000ffff052224 */ /* 0x002fe400078e0045 */
[----:B---3--:R-:W2:Y:S04]  /*ffb0*/  LDL.LU R69, [R1+0x478] ;  /* 0x0004780001457983 */ /* 0x008ea80000300800 */
[----:B------:R-:W3:Y:S04]  /*ffc0*/  LDL.LU R3, [R1+0x480] ;  /* 0x0004800001037983 */ /* 0x000ee80000300800 */
[----:B------:R0:W5:Y:S04]  /*ffd0*/  @P2 LDG.E.U16 R90, desc[UR16][R4.64] ;  /* 0x00000010045a2981 */ /* 0x000168000c1e1500 */
[----:B------:R1:W-:Y:S01]  /*ffe0*/  STL [R1+0x460], R71 ;  /* 0x0004604701007387 */ /* 0x0003e20000100800 */
[----:B0-----:R-:W-:-:S03]  /*fff0*/  IMAD.MOV.U32 R5, RZ, RZ, R71 ;  /* 0x000000ffff057224 */ /* 0x001fc600078e0047 */
[----:B-1----:R-:W2:Y:S04]  /*10000*/  LDL.LU R71, [R1+0x5b4] ;  /* 0x0005b40001477983 */ /* 0x002ea80000300800 */
[----:B------:R-:W2:Y:S01]  /*10010*/  LDL.LU R4, [R1+0x45c] ;  /* 0x00045c0001047983 */ /* 0x000ea20000300800 */
[----:B------:R-:W-:Y:S02]  /*10020*/  ISETP.GT.AND P3, PT, R83, 0x67, PT ;  /* 0x000000675300780c */ /* 0x000fe40003f64270 */
[----:B------:R-:W-:Y:S02]  /*10030*/  PRMT R88, RZ, 0x7610, R88 ;  /* 0x00007610ff587816 */ /* 0x000fe40000000058 */
[----:B------:R-:W-:Y:S02]  /*10040*/  IADD3 R66, P6, PT, R66, UR32, RZ ;  /* 0x0000002042427c10 */ /* 0x000fe4000ffde0ff */
[----:B--2---:R-:W-:-:S07]  /*10050*/  IADD3.X R4, PT, PT, R4, UR14, RZ, P5, !PT ;  /* 0x0000000e04047c10 */ /* 0x004fce000affe4ff */
[-C--:B------:R-:W-:Y:S01]  /*10060*/  @P3 LOP3.LUT R5, R5, R4.reuse, RZ, 0x3c, !PT ;  /* 0x0000000405053212 */ /* 0x080fe200078e3cff */
[----:B------:R0:W-:Y:S03]  /*10070*/  STL [R1+0x45c], R4 ;  /* 0x00045c0401007387 */ /* 0x0001e60000100800 */
[----:B0-----:R-:W-:-:S04]  /*10080*/  @P3 LOP3.LUT R4, R5, R4, RZ, 0x3c, !PT ;  /* 0x0000000405043212 */ /* 0x001fc800078e3cff */
[----:B------:R-:W-:Y:S01]  /*10090*/  @P3 LOP3.LUT R5, R5, R4, RZ, 0x3c, !PT ;  /* 0x0000000405053212 */ /* 0x000fe200078e3cff */
[----:B------:R0:W-:Y:S04]  /*100a0*/  STL [R1+0x468], R66 ;  /* 0x0004684201007387 */ /* 0x0001e80000100800 */
[----:B------:R1:W5:Y:S02]  /*100b0*/  @P3 LDG.E.U16 R88, desc[UR16][R4.64] ;  /* 0x0000001004583981 */ /* 0x000364000c1e1500 */
[----:B-1----:R-:W-:Y:S02]  /*100c0*/  IMAD.MOV.U32 R5, RZ, RZ, R66 ;  /* 0x000000ffff057224 */ /* 0x002fe400078e0042 */
[----:B0-----:R-:W2:Y:S04]  /*100d0*/  LDL.LU R66, [R1+0x5b0] ;  /* 0x0005b00001427983 */ /* 0x001ea80000300800 */
[----:B------:R-:W2:Y:S01]  /*100e0*/  LDL.LU R4, [R1+0x464] ;  /* 0x0004640001047983 */ /* 0x000ea20000300800 */
[----:B------:R-:W-:-:S02]  /*100f0*/  ISETP.GT.AND P4, PT, R83, 0x68, PT ;  /* 0x000000685300780c */ /* 0x000fc40003f84270 */
[----:B------:R-:W-:-:S05]  /*10100*/  IADD3 R67, P5, PT, R67, UR32, RZ ;  /* 0x0000002043437c10 */ /* 0x000fca000ffbe0ff */
[----:B------:R-:W-:Y:S01]  /*10110*/  STL [R1+0x470], R67 ;  /* 0x0004704301007387 */ /* 0x000fe20000100800 */
[----:B------:R-:W-:Y:S02]  /*10120*/  ISETP.GT.AND P2, PT, R83, 0x69, PT ;  /* 0x000000695300780c */ /* 0x000fe40003f44270 */
[----:B------:R-:W-:Y:S02]  /*10130*/  PRMT R87, RZ, 0x7610, R87 ;  /* 0x00007610ff577816 */ /* 0x000fe40000000057 */
[----:B----4-:R-:W-:Y:S02]  /*10140*/  IADD3.X R70, PT, PT, R70, UR14, RZ, P5, !PT ;  /* 0x0000000e46467c10 */ /* 0x010fe4000affe4ff */
[----:B------:R-:W-:Y:S02]  /*10150*/  PRMT R86, RZ, 0x7610, R86 ;  /* 0x00007610ff567816 */ /* 0x000fe40000000056 */
[----:B--2---:R-:W-:-:S04]  /*10160*/  IADD3.X R4, PT, PT, R4, UR14, RZ, P6, !PT ;  /* 0x0000000e04047c10 */ /* 0x004fc8000b7fe4ff */
[-C--:B------:R-:W-:Y:S01]  /*10170*/  @P4 LOP3.LUT R5, R5, R4.reuse, RZ, 0x3c, !PT ;  /* 0x0000000405054212 */ /* 0x080fe200078e3cff */
[----:B------:R0:W-:Y:S03]  /*10180*/  STL [R1+0x464], R4 ;  /* 0x0004640401007387 */ /* 0x0001e60000100800 */
[----:B0-----:R-:W-:-:S04]  /*10190*/  @P4 LOP3.LUT R4, R5, R4, RZ, 0x3c, !PT ;  /* 0x0000000405044212 */ /* 0x001fc800078e3cff */
[----:B------:R-:W-:-:S05]  /*101a0*/  @P4 LOP3.LUT R5, R5, R4, RZ, 0x3c, !PT ;  /* 0x0000000405054212 */ /* 0x000fca00078e3cff */
[----:B------:R0:W5:Y:S02]  /*101b0*/  @P4 LDG.E.U16 R87, desc[UR16][R4.64] ;  /* 0x0000001004574981 */ /* 0x000164000c1e1500 */
[----:B0-----:R-:W-:Y:S02]  /*101c0*/  IMAD.MOV.U32 R4, RZ, RZ, R70 ;  /* 0x000000ffff047224 */ /* 0x001fe400078e0046 */
[----:B------:R-:W-:-:S05]  /*101d0*/  IMAD.MOV.U32 R5, RZ, RZ, R67 ;  /* 0x000000ffff057224 */ /* 0x000fca00078e0043 */
[----:B------:R-:W-:-:S04]  /*101e0*/  @P2 LOP3.LUT R5, R5, R4, RZ, 0x3c, !PT ;  /* 0x0000000405052212 */ /* 0x000fc800078e3cff */
[----:B------:R-:W-:Y:S02]  /*101f0*/  @P2 LOP3.LUT R4, R5, R4, RZ, 0x3c, !PT ;  /* 0x0000000405042212 */ /* 0x000fe400078e3cff */
[----:B------:R-:W-:Y:S02]  /*10200*/  IADD3 R69, P4, PT, R69, UR32, RZ ;  /* 0x0000002045457c10 */ /* 0x000fe4000ff9e0ff */
[----:B------:R-:W-:Y:S01]  /*10210*/  @P2 LOP3.LUT R5, R5, R4, RZ, 0x3c, !PT ;  /* 0x0000000405052212 */ /* 0x000fe200078e3cff */
[----:B------:R0:W-:Y:S04]  /*10220*/  STL [R1+0x46c], R70 ;  /* 0x00046c4601007387 */ /* 0x0001e80000100800 */
[----:B------:R1:W5:Y:S04]  /*10230*/  @P2 LDG.E.U16 R86, desc[UR16][R4.64] ;  /* 0x0000001004562981 */ /* 0x000368000c1e1500 */
[----:B0-----:R-:W2:Y:S04]  /*10240*/  LDL.LU R70, [R1+0x5ac] ;  /* 0x0005ac0001467983 */ /* 0x001ea80000300800 */
[----:B------:R-:W4:Y:S01]  /*10250*/  LDL.LU R67, [R1+0x5a8] ;  /* 0x0005a80001437983 */ /* 0x000f220000300800 */
[----:B-1----:R-:W-:-:S03]  /*10260*/  IMAD.MOV.U32 R5, RZ, RZ, R69 ;  /* 0x000000ffff057224 */ /* 0x002fc600078e0045 */
[----:B------:R0:W-:Y:S04]  /*10270*/  STL [R1+0x478], R69 ;  /* 0x0004784501007387 */ /* 0x0001e80000100800 */
[----:B0-----:R-:W2:Y:S04]  /*10280*/  LDL.LU R69, [R1+0x5a4] ;  /* 0x0005a40001457983 */ /* 0x001ea80000300800 */
[----:B------:R-:W2:Y:S01]  /*10290*/  LDL.LU R4, [R1+0x474] ;  /* 0x0004740001047983 */ /* 0x000ea20000300800 */
[----:B------:R-:W-:Y:S02]  /*102a0*/  ISETP.GT.AND P3, PT, R83, 0x6a, PT ;  /* 0x0000006a5300780c */ /* 0x000fe40003f64270 */
[----:B------:R-:W-:-:S02]  /*102b0*/  PRMT R85, RZ, 0x7610, R85 ;  /* 0x00007610ff557816 */ /* 0x000fc40000000055 */
[----:B--2---:R-:W-:-:S09]  /*102c0*/  IADD3.X R4, PT, PT, R4, UR14, RZ, P4, !PT ;  /* 0x0000000e04047c10 */ /* 0x004fd2000a7fe4ff */
[-C--:B------:R-:W-:Y:S01]  /*102d0*/  @P3 LOP3.LUT R5, R5, R4.reuse, RZ, 0x3c, !PT ;  /* 0x0000000405053212 */ /* 0x080fe200078e3cff */
[----:B------:R0:W-:Y:S03]  /*102e0*/  STL [R1+0x474], R4 ;  /* 0x0004740401007387 */ /* 0x0001e60000100800 */
[----:B0-----:R-:W-:-:S04]  /*102f0*/  @P3 LOP3.LUT R4, R5, R4, RZ, 0x3c, !PT ;  /* 0x0000000405043212 */ /* 0x001fc800078e3cff */
[----:B------:R-:W-:-:S05]  /*10300*/  @P3 LOP3.LUT R5, R5, R4, RZ, 0x3c, !PT ;  /* 0x0000000405053212 */ /* 0x000fca00078e3cff */
[----:B------:R0:W5:Y:S04]  /*10310*/  @P3 LDG.E.U16 R85, desc[UR16][R4.64] ;  /* 0x0000001004553981 */ /* 0x000168000c1e1500 */
[----:B------:R-:W2:Y:S01]  /*10320*/  LDL.LU R5, [R1+0x47c] ;  /* 0x00047c0001057983 */ /* 0x000ea20000300800 */
[----:B------:R-:W-:Y:S02]  /*10330*/  ISETP.GT.AND P5, PT, R83, 0x6b, PT ;  /* 0x0000006b5300780c */ /* 0x000fe40003fa4270 */
[----:B---3--:R-:W-:Y:S02]  /*10340*/  IADD3 R3, P2, PT, R3, UR32, RZ ;  /* 0x0000002003037c10 */ /* 0x008fe4000ff5e0ff */
[----:B------:R-:W-:-:S03]  /*10350*/  PRMT R57, RZ, 0x7610, R57 ;  /* 0x00007610ff397816 */ /* 0x000fc60000000039 */
[----:B------:R1:W-:Y:S06]  /*10360*/  STL [R1+0x480], R3 ;  /* 0x0004800301007387 */ /* 0x0003ec0000100800 */
[----:B0-----:R-:W-:Y:S01]  /*10370*/  @P5 IMAD.MOV.U32 R4, RZ, RZ, R3 ;  /* 0x000000ffff045224 */ /* 0x001fe200078e0003 */
[----:B--2---:R-:W-:-:S05]  /*10380*/  IADD3.X R5, PT, PT, R5, UR14, RZ, P2, !PT ;  /* 0x0000000e05057c10 */ /* 0x004fca00097fe4ff */
[----:B------:R0:W-:Y:S04]  /*10390*/  STL [R1+0x47c], R5 ;  /* 0x00047c0501007387 */ /* 0x0001e80000100800 */
[----:B-1----:R-:W5:Y:S04]  /*103a0*/  LDL.LU R3, [R1+0x5a0] ;  /* 0x0005a00001037983 */ /* 0x002f680000300800 */
[----:B------:R1:W5:Y:S04]  /*103b0*/  @P5 LDG.E.U16 R57, desc[UR16][R4.64] ;  /* 0x0000001004395981 */ /* 0x000368000c1e1500 */
[----:B------:R-:W2:Y:S04]  /*103c0*/  LDL.LU R4, [R1+0x484] ;  /* 0x0004840001047983 */ /* 0x000ea80000300800 */
[----:B0-----:R-:W1:Y:S01]  /*103d0*/  LDL.LU R5, [R1+0x488] ;  /* 0x0004880001057983 */ /* 0x001e620000300800 */
[----:B------:R-:W-:-:S02]  /*103e0*/  ISETP.GT.AND P3, PT, R83, 0x6c, PT ;  /* 0x0000006c5300780c */ /* 0x000fc40003f64270 */
[----:B------:R-:W-:Y:S02]  /*103f0*/  PRMT R58, RZ, 0x7610, R58 ;  /* 0x00007610ff3a7816 */ /* 0x000fe4000000003a */
[----:B-1----:R-:W-:-:S04]  /*10400*/  IADD3 R5, P2, PT, R5, UR32, RZ ;  /* 0x0000002005057c10 */ /* 0x002fc8000ff5e0ff */
[----:B--2---:R-:W-:Y:S01]  /*10410*/  IADD3.X R4, PT, PT, R4, UR14, RZ, P2, !PT ;  /* 0x0000000e04047c10 */ /* 0x004fe200097fe4ff */
[----:B------:R0:W-:Y:S04]  /*10420*/  STL [R1+0x488], R5 ;  /* 0x0004880501007387 */ /* 0x0001e80000100800 */
[----:B------:R1:W-:Y:S01]  /*10430*/  STL [R1+0x484], R4 ;  /* 0x0004840401007387 */ /* 0x0003e20000100800 */
[----:B0-----:R-:W-:-:S04]  /*10440*/  @P3 LOP3.LUT R5, R5, R4, RZ, 0x3c, !PT ;  /* 0x0000000405053212 */ /* 0x001fc800078e3cff */
[----:B-1----:R-:W-:-:S04]  /*10450*/  @P3 LOP3.LUT R4, R5, R4, RZ, 0x3c, !PT ;  /* 0x0000000405043212 */ /* 0x002fc800078e3cff */
[----:B------:R-:W-:-:S05]  /*10460*/  @P3 LOP3.LUT R5, R5, R4, RZ, 0x3c, !PT ;  /* 0x0000000405053212 */ /* 0x000fca00078e3cff */
[----:B------:R0:W5:Y:S04]  /*10470*/  @P3 LDG.E.U16 R58, desc[UR16][R4.64] ;  /* 0x00000010043a3981 */ /* 0x000168000c1e1500 */
[----:B------:R-:W2:Y:S04]  /*10480*/  LDL.LU R4, [R1+0x48c] ;  /* 0x00048c0001047983 */ /* 0x000ea80000300800 */
[----:B------:R-:W0:Y:S01]  /*10490*/  LDL.LU R5, [R1+0x490] ;  /* 0x0004900001057983 */ /* 0x000e220000300800 */
[----:B------:R-:W-:Y:S02]  /*104a0*/  ISETP.GT.AND P3, PT, R83, 0x6d, PT ;  /* 0x0000006d5300780c */ /* 0x000fe40003f64270 */
[----:B------:R-:W-:-:S02]  /*104b0*/  PRMT R78, RZ, 0x7610, R78 ;  /* 0x00007610ff4e7816 */ /* 0x000fc4000000004e */
[----:B0-----:R-:W-:-:S04]  /*104c0*/  IADD3 R5, P2, PT, R5, UR32, RZ ;  /* 0x0000002005057c10 */ /* 0x001fc8000ff5e0ff */
        /* <DEDUP_REMOVED lines=202> */
[----:B----4-:R-:W-:-:S02]  /*11170*/  PRMT R67, RZ, 0x7610, R67 ;  /* 0x00007610ff437816 */ /* 0x010fc40000000043 */
        /* <DEDUP_REMOVED lines=11> */
[----:B------:R-:W-:Y:S01]  /*11230*/  PRMT R69, RZ, 0x7610, R69 ;  /* 0x00007610ff457816 */ /* 0x000fe20000000045 */
[----:B------:R-:W-:Y:S01]  /*11240*/  USHF.L.U32 UR4, UR4, 0x1f, URZ ;  /* 0x0000001f04047899 */ /* 0x000fe200080006ff */
[----:B0-----:R-:W-:-:S04]  /*11250*/  IADD3 R5, P2, PT, R5, UR32, RZ ;  /* 0x0000002005057c10 */ /* 0x001fc8000ff5e0ff */
[----:B--2---:R-:W-:Y:S01]  /*11260*/  IADD3.X R4, PT, PT, R4, UR14, RZ, P2, !PT ;  /* 0x0000000e04047c10 */ /* 0x004fe200097fe4ff */
[----:B------:R0:W-:Y:S04]  /*11270*/  STL [R1+0x520], R5 ;  /* 0x0005200501007387 */ /* 0x0001e80000100800 */
[----:B------:R1:W-:Y:S01]  /*11280*/  STL [R1+0x51c], R4 ;  /* 0x00051c0401007387 */ /* 0x0003e20000100800 */
[----:B0-----:R-:W-:-:S04]  /*11290*/  @P3 LOP3.LUT R5, R5, R4, RZ, 0x3c, !PT ;  /* 0x0000000405053212 */ /* 0x001fc800078e3cff */
[----:B-1----:R-:W-:-:S04]  /*112a0*/  @P3 LOP3.LUT R4, R5, R4, RZ, 0x3c, !PT ;  /* 0x0000000405043212 */ /* 0x002fc800078e3cff */
[----:B------:R-:W-:-:S05]  /*112b0*/  @P3 LOP3.LUT R5, R5, R4, RZ, 0x3c, !PT ;  /* 0x0000000405053212 */ /* 0x000fca00078e3cff */
[----:B------:R0:W5:Y:S02]  /*112c0*/  @P3 LDG.E.U16 R69, desc[UR16][R4.64] ;  /* 0x0000001004453981 */ /* 0x000164000c1e1500 */
[----:B0-----:R-:W0:Y:S02]  /*112d0*/  S2R R5, SR_TID.X ;  /* 0x0000000000057919 */ /* 0x001e240000002100 */
[----:B0-----:R-:W-:Y:S01]  /*112e0*/  LOP3.LUT R4, R5, 0x7f, RZ, 0xc0, !PT ;  /* 0x0000007f05047812 */ /* 0x001fe200078ec0ff */
[----:B------:R-:W-:-:S04]  /*112f0*/  IMAD.U32 R5, RZ, RZ, UR4 ;  /* 0x00000004ff057e24 */ /* 0x000fc8000f8e00ff */
[----:B------:R-:W0:Y:S01]  /*11300*/  SYNCS.PHASECHK.TRANS64.TRYWAIT P3, [UR8], R5 ;  /* 0x00000005ff0075a7 */ /* 0x000e220008061108 */
[----:B------:R-:W-:Y:S02]  /*11310*/  ISETP.GE.AND P2, PT, R4, R83, PT ;  /* 0x000000530400720c */ /* 0x000fe40003f46270 */
[----:B------:R-:W-:Y:S01]  /*11320*/  PRMT R4, R82, 0x5410, R84 ;  /* 0x0000541052047816 */ /* 0x000fe20000000054 */
[----:B0-----:R-:W-:Y:S10]  /*11330*/  @!P3 BRA `(.L_x_15) ;  /* 0x0000003c00f0b947 */ /* 0x001ff40003800000 */
.L_x_25:
[----:B------:R-:W2:Y:S01]  /*11340*/  LDL.LU R84, [R1+0xc] ;  /* 0x00000c0001547983 */ /* 0x000ea20000300800 */
[----:B-----5:R-:W-:-:S03]  /*11350*/  PRMT R5, R80, 0x5410, R81 ;  /* 0x0000541050057816 */ /* 0x020fc60000000051 */
[----:B------:R-:W3:Y:S04]  /*11360*/  LDL.LU R83, [R1+0x4] ;  /* 0x0000040001537983 */ /* 0x000ee80000300800 */
[----:B------:R-:W4:Y:S04]  /*11370*/  LDL.LU R82, [R1] ;  /* 0x0000000001527983 */ /* 0x000f280000300800 */
[----:B------:R-:W2:Y:S01]  /*11380*/  LDL.LU R80, [R1+0x18] ;  /* 0x0000180001507983 */ /* 0x000ea20000300800 */
[----:B------:R-:W-:-:S03]  /*11390*/  PRMT R6, R79, 0x5410, R6 ;  /* 0x000054104f067816 */ /* 0x000fc60000000006 */
[----:B------:R-:W2:Y:S04]  /*113a0*/  LDL.LU R81, [R1+0x8] ;  /* 0x0000080001517983 */ /* 0x000ea80000300800 */
[----:B------:R-:W2:Y:S01]  /*113b0*/  LDL.LU R79, [R1+0x10] ;  /* 0x00001000014f7983 */ /* 0x000ea20000300800 */
[----:B------:R-:W-:Y:S02]  /*113c0*/  PRMT R7, R7, 0x5410, R56 ;  /* 0x0000541007077816 */ /* 0x000fe40000000038 */
[----:B------:R-:W-:Y:S01]  /*113d0*/  PRMT R8, R8, 0x5410, R55 ;  /* 0x0000541008087816 */ /* 0x000fe20000000037 */
[----:B------:R-:W2:Y:S01]  /*113e0*/  LDL.LU R56, [R1+0x1c] ;  /* 0x00001c0001387983 */ /* 0x000ea20000300800 */
[----:B------:R-:W-:Y:S02]  /*113f0*/  PRMT R9, R54, 0x5410, R9 ;  /* 0x0000541036097816 */ /* 0x000fe40000000009 */
[----:B------:R-:W-:Y:S01]  /*11400*/  PRMT R10, R10, 0x5410, R53 ;  /* 0x000054100a0a7816 */ /* 0x000fe20000000035 */
[----:B------:R-:W2:Y:S01]  /*11410*/  LDL.LU R55, [R1+0x14] ;  /* 0x0000140001377983 */ /* 0x000ea20000300800 */
[----:B------:R-:W-:-:S02]  /*11420*/  PRMT R26, R26, 0x5410, R37 ;  /* 0x000054101a1a7816 */ /* 0x000fc40000000025 */
[----:B------:R-:W-:Y:S01]  /*11430*/  PRMT R27, R27, 0x5410, R36 ;  /* 0x000054101b1b7816 */ /* 0x000fe20000000024 */
[----:B------:R-:W2:Y:S01]  /*11440*/  LDL.LU R54, [R1+0x24] ;  /* 0x0000240001367983 */ /* 0x000ea20000300800 */
[----:B------:R-:W-:-:S03]  /*11450*/  PRMT R28, R28, 0x5410, R35 ;  /* 0x000054101c1c7816 */ /* 0x000fc60000000023 */
[----:B------:R-:W2:Y:S01]  /*11460*/  LDL.LU R53, [R1+0x20] ;  /* 0x0000200001357983 */ /* 0x000ea20000300800 */
        /* <DEDUP_REMOVED lines=20> */
[----:B---3--:R-:W-:Y:S02]  /*115b0*/  PRMT R36, R83, 0x5410, R125 ;  /* 0x0000541053247816 */ /* 0x008fe4000000007d */
[----:B----4-:R-:W-:Y:S02]  /*115c0*/  PRMT R37, R82, 0x5410, R124 ;  /* 0x0000541052257816 */ /* 0x010fe4000000007c */
[----:B------:R-:W3:Y:S04]  /*115d0*/  LDL.LU R124, [R1+0x120] ;  /* 0x00012000017c7983 */ /* 0x000ee80000300800 */
[----:B------:R-:W4:Y:S01]  /*115e0*/  LDL.LU R125, [R1+0x124] ;  /* 0x00012400017d7983 */ /* 0x000f220000300800 */
[----:B--2---:R-:W-:-:S03]  /*115f0*/  PRMT R35, R84, 0x5410, R81 ;  /* 0x0000541054237816 */ /* 0x004fc60000000051 */
[----:B------:R-:W2:Y:S01]  /*11600*/  LDL.LU R84, [R1+0x128] ;  /* 0x0001280001547983 */ /* 0x000ea20000300800 */
[----:B------:R-:W-:-:S03]  /*11610*/  PRMT R34, R80, 0x5410, R79 ;  /* 0x0000541050227816 */ /* 0x000fc6000000004f */
[----:B------:R-:W4:Y:S04]  /*11620*/  LDL.LU R83, [R1+0x12c] ;  /* 0x00012c0001537983 */ /* 0x000f280000300800 */
[----:B------:R-:W4:Y:S01]  /*11630*/  LDL.LU R82, [R1+0x130] ;  /* 0x0001300001527983 */ /* 0x000f220000300800 */
[----:B------:R-:W-:Y:S02]  /*11640*/  PRMT R42, R115, 0x5410, R113 ;  /* 0x00005410732a7816 */ /* 0x000fe40000000071 */
[----:B------:R-:W-:Y:S01]  /*11650*/  PRMT R33, R56, 0x5410, R55 ;  /* 0x0000541038217816 */ /* 0x000fe20000000037 */
[----:B------:R-:W4:Y:S04]  /*11660*/  LDL.LU R81, [R1+0x134] ;  /* 0x0001340001517983 */ /* 0x000f280000300800 */
[----:B------:R-:W4:Y:S01]  /*11670*/  LDL.LU R80, [R1+0x138] ;  /* 0x0001380001507983 */ /* 0x000f220000300800 */
[----:B------:R-:W-:-:S02]  /*11680*/  PRMT R57, R85, 0x5410, R57 ;  /* 0x0000541055397816 */ /* 0x000fc40000000039 */
[----:B------:R-:W-:Y:S01]  /*11690*/  PRMT R32, R54, 0x5410, R53 ;  /* 0x0000541036207816 */ /* 0x000fe20000000035 */
        /* <DEDUP_REMOVED lines=29> */
[----:B------:R-:W-:-:S04]  /*11870*/  PRMT R67, R67, 0x5410, R69 ;  /* 0x0000541043437816 */ /* 0x000fc80000000045 */
[----:B------:R0:W-:Y:S01]  /*11880*/  STTM.x64 tmem[UR7+0x40], R4 ;  /* 0x00004004000079ed */ /* 0x0001e20008340007 */
[----:B------:R-:W1:Y:S02]  /*11890*/  FENCE.VIEW.ASYNC.T ;  /* 0x00000000000073c6 */ /* 0x000e640000000200 */
[----:B-1----:R-:W-:Y:S01]  /*118a0*/  BAR.SYNC.DEFER_BLOCKING 0x0 ;  /* 0x0000000000007b1d */ /* 0x002fe20000010000 */
[----:B---3--:R-:W-:Y:S02]  /*118b0*/  IADD3 R124, P3, PT, R124, UR33, RZ ;  /* 0x000000217c7c7c10 */ /* 0x008fe4000ff7e0ff */
[----:B--2---:R-:W-:Y:S02]  /*118c0*/  IADD3 R84, P5, PT, R84, UR33, RZ ;  /* 0x0000002154547c10 */ /* 0x004fe4000ffbe0ff */
[----:B----4-:R-:W-:Y:S02]  /*118d0*/  IADD3 R123, P4, PT, R123, UR33, RZ ;  /* 0x000000217b7b7c10 */ /* 0x010fe4000ff9e0ff */
[----:B------:R-:W-:-:S03]  /*118e0*/  IADD3.X R122, PT, PT, R122, UR15, RZ, P3, !PT ;  /* 0x0000000f7a7a7c10 */ /* 0x000fc60009ffe4ff */
[----:B------:R-:W-:Y:S01]  /*118f0*/  STL [R1+0x118], R123 ;  /* 0x0001187b01007387 */ /* 0x000fe20000100800 */
[----:B------:R-:W-:-:S03]  /*11900*/  IADD3.X R119, PT, PT, R119, UR15, RZ, P4, !PT ;  /* 0x0000000f77777c10 */ /* 0x000fc6000a7fe4ff */
[----:B------:R-:W-:Y:S04]  /*11910*/  STL [R1+0x120], R124 ;  /* 0x0001207c01007387 */ /* 0x000fe80000100800 */
[----:B------:R-:W-:Y:S04]  /*11920*/  STL [R1+0x114], R119 ;  /* 0x0001147701007387 */ /* 0x000fe80000100800 */
[----:B0-----:R-:W2:Y:S04]  /*11930*/  LDL.LU R42, [R1+0x140] ;  /* 0x00014000012a7983 */ /* 0x001ea80000300800 */
[----:B------:R-:W3:Y:S04]  /*11940*/  LDL.LU R39, [R1+0x148] ;  /* 0x0001480001277983 */ /* 0x000ee80000300800 */
[----:B------:R-:W-:Y:S04]  /*11950*/  STL [R1+0x11c], R122 ;  /* 0x00011c7a01007387 */ /* 0x000fe80000100800 */
[----:B------:R-:W4:Y:S04]  /*11960*/  LDL.LU R45, [R1+0x13c] ;  /* 0x00013c00012d7983 */ /* 0x000f280000300800 */
[----:B------:R-:W4:Y:S04]  /*11970*/  LDL.LU R46, [R1+0x144] ;  /* 0x00014400012e7983 */ /* 0x000f280000300800 */
[----:B------:R-:W-:Y:S04]  /*11980*/  STL [R1+0x128], R84 ;  /* 0x0001285401007387 */ /* 0x000fe80000100800 */
[----:B------:R-:W4:Y:S01]  /*11990*/  LDL.LU R38, [R1+0x14c] ;  /* 0x00014c0001267983 */ /* 0x000f220000300800 */
[----:B------:R-:W-:Y:S01]  /*119a0*/  PRMT R70, RZ, 0x7610, R70 ;  /* 0x00007610ff467816 */ /* 0x000fe20000000046 */
[----:B------:R-:W-:-:S02]  /*119b0*/  @!P2 IMAD.MOV.U32 R4, RZ, RZ, R123 ;  /* 0x000000ffff04a224 */ /* 0x000fc400078e007b */
[----:B------:R-:W-:Y:S01]  /*119c0*/  @!P2 IMAD.MOV.U32 R5, RZ, RZ, R119 ;  /* 0x000000ffff05a224 */ /* 0x000fe200078e0077 */
[----:B------:R-:W-:Y:S01]  /*119d0*/  IADD3 R82, P4, PT, R82, UR33, RZ ;  /* 0x0000002152527c10 */ /* 0x000fe2000ff9e0ff */
[----:B------:R-:W4:Y:S01]  /*119e0*/  LDL.LU R37, [R1+0x168] ;  /* 0x0001680001257983 */ /* 0x000f220000300800 */
[----:B------:R-:W-:Y:S02]  /*119f0*/  IADD3 R80, P3, PT, R80, UR33, RZ ;  /* 0x0000002150507c10 */ /* 0x000fe4000ff7e0ff */
[----:B------:R-:W-:Y:S01]  /*11a00*/  PRMT R69, RZ, 0x7610, R69 ;  /* 0x00007610ff457816 */ /* 0x000fe20000000045 */
[----:B------:R0:W4:Y:S01]  /*11a10*/  @!P2 LDG.E.U16 R70, desc[UR16][R4.64] ;  /* 0x000000100446a981 */ /* 0x000122000c1e1500 */
[----:B------:R-:W-:Y:S02]  /*11a20*/  IADD3.X R125, PT, PT, R125, UR15, RZ, P5, !PT ;  /* 0x0000000f7d7d7c10 */ /* 0x000fe4000affe4ff */
[----:B------:R-:W-:Y:S01]  /*11a30*/  IADD3.X R83, PT, PT, R83, UR15, RZ, P4, !PT ;  /* 0x0000000f53537c10 */ /* 0x000fe2000a7fe4ff */
[----:B------:R-:W-:Y:S01]  /*11a40*/  STL [R1+0x138], R80 ;  /* 0x0001385001007387 */ /* 0x000fe20000100800 */
[----:B------:R-:W-:Y:S01]  /*11a50*/  IADD3.X R81, PT, PT, R81, UR15, RZ, P3, !PT ;  /* 0x0000000f51517c10 */ /* 0x000fe20009ffe4ff */
[----:B0-----:R-:W-:-:S02]  /*11a60*/  @!P2 IMAD.MOV.U32 R4, RZ, RZ, R124 ;  /* 0x000000ffff04a224 */ /* 0x001fc400078e007c */
[----:B------:R-:W-:Y:S01]  /*11a70*/  @!P2 IMAD.MOV.U32 R5, RZ, RZ, R122 ;  /* 0x000000ffff05a224 */ /* 0x000fe200078e007a */
[----:B------:R-:W-:Y:S01]  /*11a80*/  STL [R1+0x130], R82 ;  /* 0x0001305201007387 */ /* 0x000fe20000100800 */
[----:B------:R-:W-:-:S03]  /*11a90*/  PRMT R6, RZ, 0x7610, R6 ;  /* 0x00007610ff067816 */ /* 0x000fc60000000006 */
[----:B------:R-:W-:Y:S04]  /*11aa0*/  STL [R1+0x124], R125 ;  /* 0x0001247d01007387 */ /* 0x000fe80000100800 */
[----:B------:R0:W4:Y:S04]  /*11ab0*/  @!P2 LDG.E.U16 R69, desc[UR16][R4.64] ;  /* 0x000000100445a981 */ /* 0x000128000c1e1500 */
[----:B------:R-:W-:Y:S04]  /*11ac0*/  STL [R1+0x12c], R83 ;  /* 0x00012c5301007387 */ /* 0x000fe80000100800 */
[----:B------:R-:W4:Y:S01]  /*11ad0*/  LDL.LU R40, [R1+0x158] ;  /* 0x0001580001287983 */ /* 0x000f220000300800 */
[----:B0-----:R-:W-:-:S02]  /*11ae0*/  @!P2 IMAD.MOV.U32 R4, RZ, RZ, R84 ;  /* 0x000000ffff04a224 */ /* 0x001fc400078e0054 */
[----:B------:R-:W-:Y:S01]  /*11af0*/  @!P2 IMAD.MOV.U32 R5, RZ, RZ, R125 ;  /* 0x000000ffff05a224 */ /* 0x000fe200078e007d */
[----:B------:R-:W4:Y:S01]  /*11b00*/  LDL.LU R43, [R1+0x160] ;  /* 0x00016000012b7983 */ /* 0x000f220000300800 */
[----:B------:R-:W-:-:S03]  /*11b10*/  PRMT R7, RZ, 0x7610, R7 ;  /* 0x00007610ff077816 */ /* 0x000fc60000000007 */
[----:B------:R-:W-:Y:S04]  /*11b20*/  STL [R1+0x134], R81 ;  /* 0x0001345101007387 */ /* 0x000fe80000100800 */
[----:B------:R-:W4:Y:S04]  /*11b30*/  LDL.LU R44, [R1+0x154] ;  /* 0x00015400012c7983 */ /* 0x000f280000300800 */
[----:B------:R0:W4:Y:S04]  /*11b40*/  @!P2 LDG.E.U16 R6, desc[UR16][R4.64] ;  /* 0x000000100406a981 */ /* 0x000128000c1e1500 */
[----:B------:R-:W4:Y:S01]  /*11b50*/  LDL.LU R48, [R1+0x15c] ;  /* 0x00015c0001307983 */ /* 0x000f220000300800 */
[----:B------:R-:W-:-:S03]  /*11b60*/  PRMT R8, RZ, 0x7610, R8 ;  /* 0x00007610ff087816 */ /* 0x000fc60000000008 */
[----:B------:R-:W4:Y:S01]  /*11b70*/  LDL.LU R41, [R1+0x164] ;  /* 0x0001640001297983 */ /* 0x000f220000300800 */
[----:B0-----:R-:W-:Y:S02]  /*11b80*/  @!P2 IMAD.MOV.U32 R4, RZ, RZ, R82 ;  /* 0x000000ffff04a224 */ /* 0x001fe400078e0052 */
[----:B------:R-:W-:Y:S01]  /*11b90*/  @!P2 IMAD.MOV.U32 R5, RZ, RZ, R83 ;  /* 0x000000ffff05a224 */ /* 0x000fe200078e0053 */
[----:B------:R-:W-:Y:S01]  /*11ba0*/  IADD3 R79, P3, PT, R79, UR33, RZ ;  /* 0x000000214f4f7c10 */ /* 0x000fe2000ff7e0ff */
[----:B------:R-:W4:Y:S04]  /*11bb0*/  LDL.LU R36, [R1+0x180] ;  /* 0x0001800001247983 */ /* 0x000f280000300800 */
[----:B------:R0:W4:Y:S01]  /*11bc0*/  @!P2 LDG.E.U16 R7, desc[UR16][R4.64] ;  /* 0x000000100407a981 */ /* 0x000122000c1e1500 */
[----:B------:R-:W-:Y:S01]  /*11bd0*/  PRMT R9, RZ, 0x7610, R9 ;  /* 0x00007610ff097816 */ /* 0x000fe20000000009 */
[----:B0-----:R-:W-:-:S02]  /*11be0*/  @!P2 IMAD.MOV.U32 R4, RZ, RZ, R80 ;  /* 0x000000ffff04a224 */ /* 0x001fc400078e0050 */
[----:B------:R-:W-:-:S05]  /*11bf0*/  @!P2 IMAD.MOV.U32 R5, RZ, RZ, R81 ;  /* 0x000000ffff05a224 */ /* 0x000fca00078e0051 */
[----:B------:R0:W4:Y:S01]  /*11c00*/  @!P2 LDG.E.U16 R8, desc[UR16][R4.64] ;  /* 0x000000100408a981 */ /* 0x000122000c1e1500 */
[----:B--2---:R-:W-:Y:S02]  /*11c10*/  IADD3 R42, P5, PT, R42, UR33, RZ ;  /* 0x000000212a2a7c10 */ /* 0x004fe4000ffbe0ff */
[----:B---3--:R-:W-:-:S03]  /*11c20*/  IADD3 R39, P4, PT, R39, UR33, RZ ;  /* 0x0000002127277c10 */ /* 0x008fc6000ff9e0ff */
[----:B------:R1:W-:Y:S01]  /*11c30*/  STL [R1+0x140], R42 ;  /* 0x0001402a01007387 */ /* 0x0003e20000100800 */
[----:B0-----:R-:W-:Y:S01]  /*11c40*/  @!P2 IMAD.MOV.U32 R4, RZ, RZ, R42 ;  /* 0x000000ffff04a224 */ /* 0x001fe200078e002a */
[----:B----4-:R-:W-:Y:S02]  /*11c50*/  IADD3.X R45, PT, PT, R45, UR15, RZ, P5, !PT ;  /* 0x0000000f2d2d7c10 */ /* 0x010fe4000affe4ff */
[----:B------:R-:W-:Y:S01]  /*11c60*/  STL [R1+0x150], R79 ;  /* 0x0001504f01007387 */ /* 0x000fe20000100800 */
[----:B------:R-:W-:-:S03]  /*11c70*/  IADD3.X R46, PT, PT, R46, UR15, RZ, P4, !PT ;  /* 0x0000000f2e2e7c10 */ /* 0x000fc6000a7fe4ff */
[----:B------:R-:W-:Y:S01]  /*11c80*/  STL [R1+0x148], R39 ;  /* 0x0001482701007387 */ /* 0x000fe20000100800 */
[----:B------:R-:W-:-:S03]  /*11c90*/  @!P2 IMAD.MOV.U32 R5, RZ, RZ, R45 ;  /* 0x000000ffff05a224 */ /* 0x000fc600078e002d */
[----:B------:R0:W-:Y:S01]  /*11ca0*/  STL [R1+0x13c], R45 ;  /* 0x00013c2d01007387 */ /* 0x0001e20000100800 */
[----:B------:R-:W-:-:S03]  /*11cb0*/  IADD3.X R38, PT, PT, R38, UR15, RZ, P3, !PT ;  /* 0x0000000f26267c10 */ /* 0x000fc60009ffe4ff */
[----:B------:R2:W-:Y:S04]  /*11cc0*/  STL [R1+0x144], R46 ;  /* 0x0001442e01007387 */ /* 0x0005e80000100800 */
[----:B-1----:R-:W3:Y:S04]  /*11cd0*/  LDL.LU R42, [R1+0x170] ;  /* 0x00017000012a7983 */ /* 0x002ee80000300800 */
[----:B0-----:R-:W4:Y:S04]  /*11ce0*/  LDL.LU R45, [R1+0x178] ;  /* 0x00017800012d7983 */ /* 0x001f280000300800 */
[----:B------:R0:W4:Y:S04]  /*11cf0*/  @!P2 LDG.E.U16 R9, desc[UR16][R4.64] ;  /* 0x000000100409a981 */ /* 0x000128000c1e1500 */
[----:B------:R1:W-:Y:S01]  /*11d00*/  STL [R1+0x14c], R38 ;  /* 0x00014c2601007387 */ /* 0x0003e20000100800 */
[----:B0-----:R-:W-:-:S03]  /*11d10*/  @!P2 IMAD.MOV.U32 R5, RZ, RZ, R46 ;  /* 0x000000ffff05a224 */ /* 0x001fc600078e002e */
[----:B--2---:R-:W2:Y:S01]  /*11d20*/  LDL.LU R46, [R1+0x16c] ;  /* 0x00016c00012e7983 */ /* 0x004ea20000300800 */
[----:B------:R-:W-:-:S03]  /*11d30*/  @!P2 IMAD.MOV.U32 R4, RZ, RZ, R39 ;  /* 0x000000ffff04a224 */ /* 0x000fc600078e0027 */
[----:B------:R-:W2:Y:S04]  /*11d40*/  LDL.LU R47, [R1+0x174] ;  /* 0x00017400012f7983 */ /* 0x000ea80000300800 */
[----:B------:R-:W2:Y:S01]  /*11d50*/  LDL.LU R39, [R1+0x17c] ;  /* 0x00017c0001277983 */ /* 0x000ea20000300800 */
[----:B------:R-:W-:Y:S02]  /*11d60*/  PRMT R10, RZ, 0x7610, R10 ;  /* 0x00007610ff0a7816 */ /* 0x000fe4000000000a */
[----:B------:R-:W-:Y:S02]  /*11d70*/  PRMT R11, RZ, 0x7610, R11 ;  /* 0x00007610ff0b7816 */ /* 0x000fe4000000000b */
[----:B------:R-:W-:Y:S02]  /*11d80*/  IADD3 R40, P5, PT, R40, UR33, RZ ;  /* 0x0000002128287c10 */ /* 0x000fe4000ffbe0ff */
[----:B------:R0:W2:Y:S01]  /*11d90*/  @!P2 LDG.E.U16 R10, desc[UR16][R4.64] ;  /* 0x00000010040aa981 */ /* 0x0000a2000c1e1500 */
[----:B------:R-:W-:-:S02]  /*11da0*/  IADD3 R37, P3, PT, R37, UR33, RZ ;  /* 0x0000002125257c10 */ /* 0x000fc4000ff7e0ff */
[----:B------:R-:W-:Y:S01]  /*11db0*/  IADD3 R43, P4, PT, R43, UR33, RZ ;  /* 0x000000212b2b7c10 */ /* 0x000fe2000ff9e0ff */
[----:B0-----:R-:W-:Y:S02]  /*11dc0*/  @!P2 IMAD.MOV.U32 R4, RZ, RZ, R79 ;  /* 0x000000ffff04a224 */ /* 0x001fe400078e004f */
[----:B------:R-:W-:Y:S01]  /*11dd0*/  @!P2 IMAD.MOV.U32 R5, RZ, RZ, R38 ;  /* 0x000000ffff05a224 */ /* 0x000fe200078e0026 */
[----:B------:R-:W-:Y:S01]  /*11de0*/  IADD3.X R44, PT, PT, R44, UR15, RZ, P5, !PT ;  /* 0x0000000f2c2c7c10 */ /* 0x000fe2000affe4ff */
[----:B-1----:R-:W2:Y:S01]  /*11df0*/  LDL.LU R38, [R1+0x198] ;  /* 0x0001980001267983 */ /* 0x002ea20000300800 */
[----:B------:R-:W-:-:S03]  /*11e00*/  PRMT R12, RZ, 0x7610, R12 ;  /* 0x00007610ff0c7816 */ /* 0x000fc6000000000c */
[----:B------:R0:W-:Y:S01]  /*11e10*/  STL [R1+0x158], R40 ;  /* 0x0001582801007387 */ /* 0x0001e20000100800 */
[----:B------:R-:W-:-:S03]  /*11e20*/  IADD3.X R48, PT, PT, R48, UR15, RZ, P4, !PT ;  /* 0x0000000f30307c10 */ /* 0x000fc6000a7fe4ff */
[----:B------:R1:W2:Y:S01]  /*11e30*/  @!P2 LDG.E.U16 R11, desc[UR16][R4.64] ;  /* 0x00000010040ba981 */ /* 0x0002a2000c1e1500 */
[----:B------:R-:W-:-:S03]  /*11e40*/  IADD3.X R41, PT, PT, R41, UR15, RZ, P3, !PT ;  /* 0x0000000f29297c10 */ /* 0x000fc60009ffe4ff */
[----:B------:R-:W-:Y:S04]  /*11e50*/  STL [R1+0x168], R37 ;  /* 0x0001682501007387 */ /* 0x000fe80000100800 */
[----:B------:R-:W-:Y:S01]  /*11e60*/  STL [R1+0x160], R43 ;  /* 0x0001602b01007387 */ /* 0x000fe20000100800 */
[----:B-1----:R-:W-:Y:S02]  /*11e70*/  @!P2 IMAD.MOV.U32 R4, RZ, RZ, R40 ;  /* 0x000000ffff04a224 */ /* 0x002fe400078e0028 */
[----:B------:R-:W-:Y:S01]  /*11e80*/  @!P2 IMAD.MOV.U32 R5, RZ, RZ, R44 ;  /* 0x000000ffff05a224 */ /* 0x000fe200078e002c */
[----:B------:R1:W-:Y:S04]  /*11e90*/  STL [R1+0x154], R44 ;  /* 0x0001542c01007387 */ /* 0x0003e80000100800 */
[----:B------:R1:W-:Y:S04]  /*11ea0*/  STL [R1+0x15c], R48 ;  /* 0x00015c3001007387 */ /* 0x0003e80000100800 */
[----:B0-----:R-:W2:Y:S01]  /*11eb0*/  LDL.LU R40, [R1+0x188] ;  /* 0x0001880001287983 */ /* 0x001ea20000300800 */
[----:B------:R-:W-:-:S03]  /*11ec0*/  PRMT R13, RZ, 0x7610, R13 ;  /* 0x00007610ff0d7816 */ /* 0x000fc6000000000d */
[----:B-1----:R-:W2:Y:S04]  /*11ed0*/  LDL.LU R44, [R1+0x190] ;  /* 0x00019000012c7983 */ /* 0x002ea80000300800 */
[----:B------:R0:W2:Y:S04]  /*11ee0*/  @!P2 LDG.E.U16 R12, desc[UR16][R4.64] ;  /* 0x00000010040ca981 */ /* 0x0000a8000c1e1500 */
[----:B------:R1:W-:Y:S01]  /*11ef0*/  STL [R1+0x164], R41 ;  /* 0x0001642901007387 */ /* 0x0003e20000100800 */
[----:B0-----:R-:W-:-:S03]  /*11f00*/  @!P2 IMAD.MOV.U32 R4, RZ, RZ, R43 ;  /* 0x000000ffff04a224 */ /* 0x001fc600078e002b */
[----:B------:R-:W2:Y:S01]  /*11f10*/  LDL.LU R43, [R1+0x184] ;  /* 0x00018400012b7983 */ /* 0x000ea20000300800 */
[----:B------:R-:W-:Y:S01]  /*11f20*/  @!P2 IMAD.MOV.U32 R5, RZ, RZ, R48 ;  /* 0x000000ffff05a224 */ /* 0x000fe200078e0030 */
[----:B------:R-:W-:Y:S02]  /*11f30*/  PRMT R14, RZ, 0x7610, R14 ;  /* 0x00007610ff0e7816 */ /* 0x000fe4000000000e */
[----:B------:R-:W2:Y:S01]  /*11f40*/  LDL.LU R48, [R1+0x18c] ;  /* 0x00018c0001307983 */ /* 0x000ea20000300800 */
[----:B------:R-:W-:-:S03]  /*11f50*/  IADD3 R36, P3, PT, R36, UR33, RZ ;  /* 0x0000002124247c10 */ /* 0x000fc6000ff7e0ff */
[----:B------:R0:W2:Y:S01]  /*11f60*/  @!P2 LDG.E.U16 R13, desc[UR16][R4.64] ;  /* 0x00000010040da981 */ /* 0x0000a2000c1e1500 */
[----:B------:R-:W-:Y:S01]  /*11f70*/  PRMT R15, RZ, 0x7610, R15 ;  /* 0x00007610ff0f7816 */ /* 0x000fe2000000000f */
[----:B0-----:R-:W-:Y:S02]  /*11f80*/  @!P2 IMAD.MOV.U32 R4, RZ, RZ, R37 ;  /* 0x000000ffff04a224 */ /* 0x001fe400078e0025 */
[----:B------:R-:W-:Y:S02]  /*11f90*/  @!P2 IMAD.MOV.U32 R5, RZ, RZ, R41 ;  /* 0x000000ffff05a224 */ /* 0x000fe400078e0029 */
[----:B-1----:R-:W2:Y:S04]  /*11fa0*/  LDL.LU R41, [R1+0x194] ;  /* 0x0001940001297983 */ /* 0x002ea80000300800 */
[----:B------:R-:W2:Y:S04]  /*11fb0*/  LDL.LU R37, [R1+0x1b0] ;  /* 0x0001b00001257983 */ /* 0x000ea80000300800 */
[----:B------:R0:W2:Y:S01]  /*11fc0*/  @!P2 LDG.E.U16 R14, desc[UR16][R4.64] ;  /* 0x00000010040ea981 */ /* 0x0000a2000c1e1500 */
[----:B------:R-:W-:-:S02]  /*11fd0*/  PRMT R16, RZ, 0x7610, R16 ;  /* 0x00007610ff107816 */ /* 0x000fc40000000010 */
[----:B---3--:R-:W-:Y:S02]  /*11fe0*/  IADD3 R42, P5, PT, R42, UR33, RZ ;  /* 0x000000212a2a7c10 */ /* 0x008fe4000ffbe0ff */
[----:B----4-:R-:W-:-:S03]  /*11ff0*/  IADD3 R45, P4, PT, R45, UR33, RZ ;  /* 0x000000212d2d7c10 */ /* 0x010fc6000ff9e0ff */
[----:B------:R-:W-:Y:S01]  /*12000*/  STL [R1+0x170], R42 ;  /* 0x0001702a01007387 */ /* 0x000fe20000100800 */
[----:B0-----:R-:W-:-:S03]  /*12010*/  @!P2 IMAD.MOV.U32 R4, RZ, RZ, R42 ;  /* 0x000000ffff04a224 */ /* 0x001fc600078e002a */
[----:B------:R-:W-:Y:S04]  /*12020*/  STL [R1+0x180], R36 ;  /* 0x0001802401007387 */ /* 0x000fe80000100800 */
[----:B------:R-:W-:Y:S01]  /*12030*/  STL [R1+0x178], R45 ;  /* 0x0001782d01007387 */ /* 0x000fe20000100800 */
[----:B--2---:R-:W-:Y:S02]  /*12040*/  IADD3.X R46, PT, PT, R46, UR15, RZ, P5, !PT ;  /* 0x0000000f2e2e7c10 */ /* 0x004fe4000affe4ff */
[----:B------:R-:W-:-:S03]  /*12050*/  IADD3.X R47, PT, PT, R47, UR15, RZ, P4, !PT ;  /* 0x0000000f2f2f7c10 */ /* 0x000fc6000a7fe4ff */
[----:B------:R-:W-:Y:S01]  /*12060*/  @!P2 IMAD.MOV.U32 R5, RZ, RZ, R46 ;  /* 0x000000ffff05a224 */ /* 0x000fe200078e002e */
[----:B------:R0:W-:Y:S01]  /*12070*/  STL [R1+0x16c], R46 ;  /* 0x00016c2e01007387 */ /* 0x0001e20000100800 */
[----:B------:R-:W-:-:S03]  /*12080*/  IADD3.X R39, PT, PT, R39, UR15, RZ, P3, !PT ;  /* 0x0000000f27277c10 */ /* 0x000fc60009ffe4ff */
[----:B------:R1:W-:Y:S04]  /*12090*/  STL [R1+0x174], R47 ;  /* 0x0001742f01007387 */ /* 0x0003e80000100800 */
[----:B------:R2:W3:Y:S04]  /*120a0*/  @!P2 LDG.E.U16 R15, desc[UR16][R4.64] ;  /* 0x00000010040fa981 */ /* 0x0004e8000c1e1500 */
[----:B0-----:R-:W4:Y:S04]  /*120b0*/  LDL.LU R46, [R1+0x1a0] ;  /* 0x0001a000012e7983 */ /* 0x001f280000300800 */
[----:B------:R-:W3:Y:S01]  /*120c0*/  LDL.LU R42, [R1+0x1a8] ;  /* 0x0001a800012a7983 */ /* 0x000ee20000300800 */
[----:B--2---:R-:W-:-:S03]  /*120d0*/  @!P2 IMAD.MOV.U32 R5, RZ, RZ, R47 ;  /* 0x000000ffff05a224 */ /* 0x004fc600078e002f */
[----:B------:R0:W-:Y:S04]  /*120e0*/  STL [R1+0x17c], R39 ;  /* 0x00017c2701007387 */ /* 0x0001e80000100800 */
[----:B-1----:R-:W2:Y:S01]  /*120f0*/  LDL.LU R47, [R1+0x19c] ;  /* 0x00019c00012f7983 */ /* 0x002ea20000300800 */
[----:B------:R-:W-:-:S03]  /*12100*/  @!P2 IMAD.MOV.U32 R4, RZ, RZ, R45 ;  /* 0x000000ffff04a224 */ /* 0x000fc600078e002d */
[----:B------:R-:W2:Y:S04]  /*12110*/  LDL.LU R45, [R1+0x1a4] ;  /* 0x0001a400012d7983 */ /* 0x000ea80000300800 */
[----:B------:R1:W2:Y:S02]  /*12120*/  @!P2 LDG.E.U16 R16, desc[UR16][R4.64] ;  /* 0x000000100410a981 */ /* 0x0002a4000c1e1500 */
[----:B-1----:R-:W-:Y:S02]  /*12130*/  @!P2 IMAD.MOV.U32 R5, RZ, RZ, R39 ;  /* 0x000000ffff05a224 */ /* 0x002fe400078e0027 */
[----:B0-----:R-:W2:Y:S01]  /*12140*/  LDL.LU R39, [R1+0x1ac] ;  /* 0x0001ac0001277983 */ /* 0x001ea20000300800 */
[----:B------:R-:W-:Y:S01]  /*12150*/  PRMT R17, RZ, 0x7610, R17 ;  /* 0x00007610ff117816 */ /* 0x000fe20000000011 */
[----:B------:R-:W-:Y:S01]  /*12160*/  @!P2 IMAD.MOV.U32 R4, RZ, RZ, R36 ;  /* 0x000000ffff04a224 */ /* 0x000fe200078e0024 */
[----:B------:R-:W-:-:S04]  /*12170*/  IADD3 R40, P5, PT, R40, UR33, RZ ;  /* 0x0000002128287c10 */ /* 0x000fc8000ffbe0ff */
[----:B------:R0:W2:Y:S01]  /*12180*/  @!P2 LDG.E.U16 R17, desc[UR16][R4.64] ;  /* 0x000000100411a981 */ /* 0x0000a2000c1e1500 */
[----:B------:R-:W-:Y:S02]  /*12190*/  IADD3 R38, P3, PT, R38, UR33, RZ ;  /* 0x0000002126267c10 */ /* 0x000fe4000ff7e0ff */
[----:B------:R-:W-:Y:S01]  /*121a0*/  IADD3 R44, P4, PT, R44, UR33, RZ ;  /* 0x000000212c2c7c10 */ /* 0x000fe2000ff9e0ff */
[----:B------:R-:W2:Y:S01]  /*121b0*/  LDL.LU R36, [R1+0x1c8] ;  /* 0x0001c80001247983 */ /* 0x000ea20000300800 */
[----:B------:R-:W-:Y:S01]  /*121c0*/  PRMT R18, RZ, 0x7610, R18 ;  /* 0x00007610ff127816 */ /* 0x000fe20000000012 */
[----:B0-----:R-:W-:Y:S02]  /*121d0*/  @!P2 IMAD.MOV.U32 R4, RZ, RZ, R40 ;  /* 0x000000ffff04a224 */ /* 0x001fe400078e0028 */
[----:B------:R-:W-:Y:S01]  /*121e0*/  STL [R1+0x188], R40 ;  /* 0x0001882801007387 */ /* 0x000fe20000100800 */
[----:B------:R-:W-:-:S03]  /*121f0*/  IADD3.X R43, PT, PT, R43, UR15, RZ, P5, !PT ;  /* 0x0000000f2b2b7c10 */ /* 0x000fc6000affe4ff */
[----:B------:R-:W-:Y:S01]  /*12200*/  STL [R1+0x198], R38 ;  /* 0x0001982601007387 */ /* 0x000fe20000100800 */
[----:B------:R-:W-:Y:S01]  /*12210*/  IADD3.X R48, PT, PT, R48, UR15, RZ, P4, !PT ;  /* 0x0000000f30307c10 */ /* 0x000fe2000a7fe4ff */
[----:B------:R-:W-:Y:S02]  /*12220*/  @!P2 IMAD.MOV.U32 R5, RZ, RZ, R43 ;  /* 0x000000ffff05a224 */ /* 0x000fe400078e002b */
[----:B------:R-:W-:Y:S01]  /*12230*/  STL [R1+0x190], R44 ;  /* 0x0001902c01007387 */ /* 0x000fe20000100800 */
[----:B------:R-:W-:-:S03]  /*12240*/  PRMT R19, RZ, 0x7610, R19 ;  /* 0x00007610ff137816 */ /* 0x000fc60000000013 */
[----:B------:R0:W2:Y:S04]  /*12250*/  @!P2 LDG.E.U16 R18, desc[UR16][R4.64] ;  /* 0x000000100412a981 */ /* 0x0000a8000c1e1500 */
[----:B------:R1:W-:Y:S04]  /*12260*/  STL [R1+0x184], R43 ;  /* 0x0001842b01007387 */ /* 0x0003e80000100800 */
[----:B------:R-:W-:Y:S01]  /*12270*/  STL [R1+0x18c], R48 ;  /* 0x00018c3001007387 */ /* 0x000fe20000100800 */
[----:B0-----:R-:W-:Y:S01]  /*12280*/  @!P2 IMAD.MOV.U32 R4, RZ, RZ, R44 ;  /* 0x000000ffff04a224 */ /* 0x001fe200078e002c */
[----:B------:R-:W-:Y:S01]  /*12290*/  IADD3.X R41, PT, PT, R41, UR15, RZ, P3, !PT ;  /* 0x0000000f29297c10 */ /* 0x000fe20009ffe4ff */
[----:B------:R-:W-:Y:S01]  /*122a0*/  @!P2 IMAD.MOV.U32 R5, RZ, RZ, R48 ;  /* 0x000000ffff05a224 */ /* 0x000fe200078e0030 */
[----:B-1----:R-:W2:Y:S04]  /*122b0*/  LDL.LU R43, [R1+0x1b8] ;  /* 0x0001b800012b7983 */ /* 0x002ea80000300800 */
[----:B------:R-:W2:Y:S01]  /*122c0*/  LDL.LU R40, [R1+0x1c0] ;  /* 0x0001c00001287983 */ /* 0x000ea20000300800 */
[----:B------:R-:W-:-:S03]  /*122d0*/  PRMT R20, RZ, 0x7610, R20 ;  /* 0x00007610ff147816 */ /* 0x000fc60000000014 */
[----:B------:R0:W-:Y:S04]  /*122e0*/  STL [R1+0x194], R41 ;  /* 0x0001942901007387 */ /* 0x0001e80000100800 */
[----:B------:R1:W2:Y:S04]  /*122f0*/  @!P2 LDG.E.U16 R19, desc[UR16][R4.64] ;  /* 0x000000100413a981 */ /* 0x0002a8000c1e1500 */
[----:B------:R-:W2:Y:S01]  /*12300*/  LDL.LU R44, [R1+0x1b4] ;  /* 0x0001b400012c7983 */ /* 0x000ea20000300800 */
[----:B-1----:R-:W-:-:S03]  /*12310*/  @!P2 IMAD.MOV.U32 R5, RZ, RZ, R41 ;  /* 0x000000ffff05a224 */ /* 0x002fc600078e0029 */
[----:B0-----:R-:W2:Y:S01]  /*12320*/  LDL.LU R41, [R1+0x1bc] ;  /* 0x0001bc0001297983 */ /* 0x001ea20000300800 */
[----:B------:R-:W-:-:S03]  /*12330*/  @!P2 IMAD.MOV.U32 R4, RZ, RZ, R38 ;  /* 0x000000ffff04a224 */ /* 0x000fc600078e0026 */
[----:B------:R-:W2:Y:S01]  /*12340*/  LDL.LU R38, [R1+0x1c4] ;  /* 0x0001c40001267983 */ /* 0x000ea20000300800 */
[----:B------:R-:W-:-:S03]  /*12350*/  PRMT R21, RZ, 0x7610, R21 ;  /* 0x00007610ff157816 */ /* 0x000fc60000000015 */
[----:B------:R0:W2:Y:S01]  /*12360*/  @!P2 LDG.E.U16 R20, desc[UR16][R4.64] ;  /* 0x000000100414a981 */ /* 0x0000a2000c1e1500 */
[----:B------:R-:W-:Y:S02]  /*12370*/  IADD3 R37, P3, PT, R37, UR33, RZ ;  /* 0x0000002125257c10 */ /* 0x000fe4000ff7e0ff */
[----:B------:R-:W-:Y:S02]  /*12380*/  PRMT R22, RZ, 0x7610, R22 ;  /* 0x00007610ff167816 */ /* 0x000fe40000000016 */
[----:B----4-:R-:W-:Y:S02]  /*12390*/  IADD3 R46, P5, PT, R46, UR33, RZ ;  /* 0x000000212e2e7c10 */ /* 0x010fe4000ffbe0ff */
[----:B---3--:R-:W-:-:S03]  /*123a0*/  IADD3 R42, P4, PT, R42, UR33, RZ ;  /* 0x000000212a2a7c10 */ /* 0x008fc6000ff9e0ff */
[----:B0-----:R-:W-:Y:S01]  /*123b0*/  @!P2 IMAD.MOV.U32 R4, RZ, RZ, R46 ;  /* 0x000000ffff04a224 */ /* 0x001fe200078e002e */
[----:B--2---:R-:W-:Y:S02]  /*123c0*/  IADD3.X R47, PT, PT, R47, UR15, RZ, P5, !PT ;  /* 0x0000000f2f2f7c10 */ /* 0x004fe4000affe4ff */
[----:B------:R-:W-:-:S03]  /*123d0*/  IADD3.X R45, PT, PT, R45, UR15, RZ, P4, !PT ;  /* 0x0000000f2d2d7c10 */ /* 0x000fc6000a7fe4ff */
[----:B------:R-:W-:Y:S01]  /*123e0*/  @!P2 IMAD.MOV.U32 R5, RZ, RZ, R47 ;  /* 0x000000ffff05a224 */ /* 0x000fe200078e002f */
[----:B------:R-:W-:Y:S04]  /*123f0*/  STL [R1+0x1a0], R46 ;  /* 0x0001a02e01007387 */ /* 0x000fe80000100800 */
[----:B------:R0:W2:Y:S04]  /*12400*/  @!P2 LDG.E.U16 R21, desc[UR16][R4.64] ;  /* 0x000000100415a981 */ /* 0x0000a8000c1e1500 */
[----:B------:R-:W-:Y:S04]  /*12410*/  STL [R1+0x1b0], R37 ;  /* 0x0001b02501007387 */ /* 0x000fe80000100800 */
[----:B------:R-:W-:Y:S01]  /*12420*/  STL [R1+0x1a8], R42 ;  /* 0x0001a82a01007387 */ /* 0x000fe20000100800 */
[----:B------:R-:W-:Y:S01]  /*12430*/  IADD3.X R39, PT, PT, R39, UR15, RZ, P3, !PT ;  /* 0x0000000f27277c10 */ /* 0x000fe20009ffe4ff */
[----:B0-----:R-:W-:-:S02]  /*12440*/  @!P2 IMAD.MOV.U32 R4, RZ, RZ, R42 ;  /* 0x000000ffff04a224 */ /* 0x001fc400078e002a */
[----:B------:R-:W-:Y:S01]  /*12450*/  @!P2 IMAD.MOV.U32 R5, RZ, RZ, R45 ;  /* 0x000000ffff05a224 */ /* 0x000fe200078e002d */
[----:B------:R-:W-:Y:S04]  /*12460*/  STL [R1+0x19c], R47 ;  /* 0x00019c2f01007387 */ /* 0x000fe80000100800 */
[----:B------:R-:W-:Y:S04]  /*12470*/  STL [R1+0x1a4], R45 ;  /* 0x0001a42d01007387 */ /* 0x000fe80000100800 */
[----:B------:R0:W-:Y:S04]  /*12480*/  STL [R1+0x1ac], R39 ;  /* 0x0001ac2701007387 */ /* 0x0001e80000100800 */
[----:B------:R1:W3:Y:S04]  /*12490*/  @!P2 LDG.E.U16 R22, desc[UR16][R4.64] ;  /* 0x000000100416a981 */ /* 0x0002e8000c1e1500 */
[----:B------:R-:W4:Y:S01]  /*124a0*/  LDL.LU R48, [R1+0x1e8] ;  /* 0x0001e80001307983 */ /* 0x000f220000300800 */
[----:B-1----:R-:W-:-:S02]  /*124b0*/  @!P2 IMAD.MOV.U32 R5, RZ, RZ, R39 ;  /* 0x000000ffff05a224 */ /* 0x002fc400078e0027 */
[----:B------:R-:W-:Y:S01]  /*124c0*/  @!P2 IMAD.MOV.U32 R4, RZ, RZ, R37 ;  /* 0x000000ffff04a224 */ /* 0x000fe200078e0025 */
[----:B0-----:R-:W2:Y:S04]  /*124d0*/  LDL.LU R39, [R1+0x1d4] ;  /* 0x0001d40001277983 */ /* 0x001ea80000300800 */
[----:B------:R-:W2:Y:S04]  /*124e0*/  LDL.LU R37, [R1+0x1d8] ;  /* 0x0001d80001257983 */ /* 0x000ea80000300800 */
[----:B------:R-:W3:Y:S04]  /*124f0*/  LDL.LU R51, [R1+0x1dc] ;  /* 0x0001dc0001337983 */ /* 0x000ee80000300800 */
[----:B------:R-:W3:Y:S01]  /*12500*/  LDL.LU R50, [R1+0x1e0] ;  /* 0x0001e00001327983 */ /* 0x000ee20000300800 */
[----:B------:R-:W-:-:S02]  /*12510*/  IADD3 R36, P3, PT, R36, UR33, RZ ;  /* 0x0000002124247c10 */ /* 0x000fc4000ff7e0ff */
[----:B------:R-:W-:Y:S01]  /*12520*/  PRMT R23, RZ, 0x7610, R23 ;  /* 0x00007610ff177816 */ /* 0x000fe20000000017 */
[----:B------:R-:W3:Y:S04]  /*12530*/  LDL.LU R49, [R1+0x1e4] ;  /* 0x0001e40001317983 */ /* 0x000ee80000300800 */
[----:B------:R-:W3:Y:S01]  /*12540*/  LDL.LU R42, [R1+0x200] ;  /* 0x00020000012a7983 */ /* 0x000ee20000300800 */
[----:B------:R-:W-:-:S03]  /*12550*/  IADD3 R43, P5, PT, R43, UR33, RZ ;  /* 0x000000212b2b7c10 */ /* 0x000fc6000ffbe0ff */
[----:B------:R0:W3:Y:S01]  /*12560*/  @!P2 LDG.E.U16 R23, desc[UR16][R4.64] ;  /* 0x000000100417a981 */ /* 0x0000e2000c1e1500 */
[----:B------:R-:W-:-:S03]  /*12570*/  IADD3 R40, P4, PT, R40, UR33, RZ ;  /* 0x0000002128287c10 */ /* 0x000fc6000ff9e0ff */
[----:B------:R-:W-:Y:S04]  /*12580*/  STL [R1+0x1b8], R43 ;  /* 0x0001b82b01007387 */ /* 0x000fe80000100800 */
[----:B------:R-:W-:Y:S01]  /*12590*/  STL [R1+0x1c8], R36 ;  /* 0x0001c82401007387 */ /* 0x000fe20000100800 */
[----:B------:R-:W-:-:S03]  /*125a0*/  IADD3.X R44, PT, PT, R44, UR15, RZ, P5, !PT ;  /* 0x0000000f2c2c7c10 */ /* 0x000fc6000affe4ff */
[----:B------:R-:W-:Y:S01]  /*125b0*/  STL [R1+0x1c0], R40 ;  /* 0x0001c02801007387 */ /* 0x000fe20000100800 */
[----:B------:R-:W-:-:S03]  /*125c0*/  IADD3.X R41, PT, PT, R41, UR15, RZ, P4, !PT ;  /* 0x0000000f29297c10 */ /* 0x000fc6000a7fe4ff */
[----:B------:R1:W-:Y:S01]  /*125d0*/  STL [R1+0x1b4], R44 ;  /* 0x0001b42c01007387 */ /* 0x0003e20000100800 */
[----:B------:R-:W-:-:S03]  /*125e0*/  IADD3.X R38, PT, PT, R38, UR15, RZ, P3, !PT ;  /* 0x0000000f26267c10 */ /* 0x000fc60009ffe4ff */
[----:B------:R1:W-:Y:S01]  /*125f0*/  STL [R1+0x1bc], R41 ;  /* 0x0001bc2901007387 */ /* 0x0003e20000100800 */
[----:B0-----:R-:W-:-:S03]  /*12600*/  @!P2 IMAD.MOV.U32 R5, RZ, RZ, R44 ;  /* 0x000000ffff05a224 */ /* 0x001fc600078e002c */
[----:B------:R-:W3:Y:S04]  /*12610*/  LDL.LU R46, [R1+0x1f0] ;  /* 0x0001f000012e7983 */ /* 0x000ee80000300800 */
[----:B-1----:R-:W3:Y:S04]  /*12620*/  LDL.LU R44, [R1+0x1f8] ;  /* 0x0001f800012c7983 */ /* 0x002ee80000300800 */
[----:B------:R0:W-:Y:S01]  /*12630*/  STL [R1+0x1c4], R38 ;  /* 0x0001c42601007387 */ /* 0x0001e20000100800 */
[----:B------:R-:W-:-:S03]  /*12640*/  PRMT R24, RZ, 0x7610, R24 ;  /* 0x00007610ff187816 */ /* 0x000fc60000000018 */
[----:B------:R-:W3:Y:S01]  /*12650*/  LDL.LU R47, [R1+0x1ec] ;  /* 0x0001ec00012f7983 */ /* 0x000ee20000300800 */
[----:B------:R-:W-:-:S03]  /*12660*/  @!P2 IMAD.MOV.U32 R4, RZ, RZ, R43 ;  /* 0x000000ffff04a224 */ /* 0x000fc600078e002b */
[----:B------:R-:W3:Y:S01]  /*12670*/  LDL.LU R45, [R1+0x1f4] ;  /* 0x0001f400012d7983 */ /* 0x000ee20000300800 */
[----:B------:R-:W-:-:S03]  /*12680*/  PRMT R25, RZ, 0x7610, R25 ;  /* 0x00007610ff197816 */ /* 0x000fc60000000019 */
[----:B------:R1:W3:Y:S04]  /*12690*/  @!P2 LDG.E.U16 R24, desc[UR16][R4.64] ;  /* 0x000000100418a981 */ /* 0x0002e8000c1e1500 */
[----:B------:R-:W3:Y:S01]  /*126a0*/  LDL.LU R43, [R1+0x1fc] ;  /* 0x0001fc00012b7983 */ /* 0x000ee20000300800 */
[----:B-1----:R-:W-:Y:S02]  /*126b0*/  @!P2 IMAD.MOV.U32 R4, RZ, RZ, R40 ;  /* 0x000000ffff04a224 */ /* 0x002fe400078e0028 */
[----:B------:R-:W-:Y:S02]  /*126c0*/  @!P2 IMAD.MOV.U32 R5, RZ, RZ, R41 ;  /* 0x000000ffff05a224 */ /* 0x000fe400078e0029 */
[----:B------:R-:W3:Y:S01]  /*126d0*/  LDL.LU R41, [R1+0x204] ;  /* 0x0002040001297983 */ /* 0x000ee20000300800 */
[----:B------:R-:W-:-:S03]  /*126e0*/  PRMT R26, RZ, 0x7610, R26 ;  /* 0x00007610ff1a7816 */ /* 0x000fc6000000001a */
[----:B------:R-:W3:Y:S04]  /*126f0*/  LDL.LU R40, [R1+0x208] ;  /* 0x0002080001287983 */ /* 0x000ee80000300800 */
[----:B------:R1:W3:Y:S02]  /*12700*/  @!P2 LDG.E.U16 R25, desc[UR16][R4.64] ;  /* 0x000000100419a981 */ /* 0x0002e4000c1e1500 */
[----:B-1----:R-:W-:Y:S02]  /*12710*/  @!P2 IMAD.MOV.U32 R5, RZ, RZ, R38 ;  /* 0x000000ffff05a224 */ /* 0x002fe400078e0026 */
[----:B------:R-:W-:Y:S01]  /*12720*/  @!P2 IMAD.MOV.U32 R4, RZ, RZ, R36 ;  /* 0x000000ffff04a224 */ /* 0x000fe200078e0024 */
[----:B0-----:R-:W3:Y:S04]  /*12730*/  LDL.LU R38, [R1+0x1d0] ;  /* 0x0001d00001267983 */ /* 0x001ee80000300800 */
[----:B------:R-:W3:Y:S04]  /*12740*/  LDL.LU R36, [R1+0x210] ;  /* 0x0002100001247983 */ /* 0x000ee80000300800 */
[----:B------:R0:W3:Y:S01]  /*12750*/  @!P2 LDG.E.U16 R26, desc[UR16][R4.64] ;  /* 0x00000010041aa981 */ /* 0x0000e2000c1e1500 */
[----:B----4-:R-:W-:-:S02]  /*12760*/  IADD3 R48, P3, PT, R48, UR33, RZ ;  /* 0x0000002130307c10 */ /* 0x010fc4000ff7e0ff */
[----:B--2---:R-:W-:-:S04]  /*12770*/  IADD3 R37, P5, PT, R37, UR33, RZ ;  /* 0x0000002125257c10 */ /* 0x004fc8000ffbe0ff */
[----:B------:R-:W-:Y:S02]  /*12780*/  IADD3.X R39, PT, PT, R39, UR15, RZ, P5, !PT ;  /* 0x0000000f27277c10 */ /* 0x000fe4000affe4ff */
[----:B---3--:R-:W-:Y:S01]  /*12790*/  IADD3 R50, P4, PT, R50, UR33, RZ ;  /* 0x0000002132327c10 */ /* 0x008fe2000ff9e0ff */
[----:B------:R-:W-:Y:S03]  /*127a0*/  STL [R1+0x1d8], R37 ;  /* 0x0001d82501007387 */ /* 0x000fe60000100800 */
[----:B------:R-:W-:Y:S01]  /*127b0*/  IADD3.X R51, PT, PT, R51, UR15, RZ, P4, !PT ;  /* 0x0000000f33337c10 */ /* 0x000fe2000a7fe4ff */
[----:B------:R-:W-:Y:S01]  /*127c0*/  STL [R1+0x1e8], R48 ;  /* 0x0001e83001007387 */ /* 0x000fe20000100800 */
[----:B0-----:R-:W-:-:S03]  /*127d0*/  @!P2 IMAD.MOV.U32 R5, RZ, RZ, R39 ;  /* 0x000000ffff05a224 */ /* 0x001fc600078e0027 */
[----:B------:R-:W-:Y:S04]  /*127e0*/  STL [R1+0x1e0], R50 ;  /* 0x0001e03201007387 */ /* 0x000fe80000100800 */
[----:B------:R0:W-:Y:S04]  /*127f0*/  STL [R1+0x1d4], R39 ;  /* 0x0001d42701007387 */ /* 0x0001e80000100800 */
[----:B------:R-:W-:Y:S01]  /*12800*/  STL [R1+0x1dc], R51 ;  /* 0x0001dc3301007387 */ /* 0x000fe20000100800 */
[----:B------:R-:W-:-:S03]  /*12810*/  @!P2 IMAD.MOV.U32 R4, RZ, RZ, R37 ;  /* 0x000000ffff04a224 */ /* 0x000fc600078e0025 */
[----:B0-----:R-:W2:Y:S04]  /*12820*/  LDL.LU R39, [R1+0x1cc] ;  /* 0x0001cc0001277983 */ /* 0x001ea80000300800 */
[----:B------:R-:W3:Y:S01]  /*12830*/  LDL.LU R37, [R1+0x20c] ;  /* 0x00020c0001257983 */ /* 0x000ee20000300800 */
[----:B------:R-:W-:Y:S02]  /*12840*/  PRMT R27, RZ, 0x7610, R27 ;  /* 0x00007610ff1b7816 */ /* 0x000fe4000000001b */
[----:B------:R-:W-:Y:S02]  /*12850*/  PRMT R28, RZ, 0x7610, R28 ;  /* 0x00007610ff1c7816 */ /* 0x000fe4000000001c */
[----:B------:R-:W-:Y:S02]  /*12860*/  IADD3.X R49, PT, PT, R49, UR15, RZ, P3, !PT ;  /* 0x0000000f31317c10 */ /* 0x000fe40009ffe4ff */
[----:B------:R0:W4:Y:S01]  /*12870*/  @!P2 LDG.E.U16 R27, desc[UR16][R4.64] ;  /* 0x00000010041ba981 */ /* 0x000122000c1e1500 */
[----:B------:R-:W-:Y:S01]  /*12880*/  PRMT R29, RZ, 0x7610, R29 ;  /* 0x00007610ff1d7816 */ /* 0x000fe2000000001d */
[----:B0-----:R-:W-:-:S02]  /*12890*/  @!P2 IMAD.MOV.U32 R4, RZ, RZ, R50 ;  /* 0x000000ffff04a224 */ /* 0x001fc400078e0032 */
[----:B------:R-:W-:Y:S01]  /*128a0*/  @!P2 IMAD.MOV.U32 R5, RZ, RZ, R51 ;  /* 0x000000ffff05a224 */ /* 0x000fe200078e0033 */
[----:B------:R-:W-:-:S04]  /*128b0*/  IADD3 R46, P5, PT, R46, UR33, RZ ;  /* 0x000000212e2e7c10 */ /* 0x000fc8000ffbe0ff */
[----:B------:R0:W4:Y:S01]  /*128c0*/  @!P2 LDG.E.U16 R28, desc[UR16][R4.64] ;  /* 0x00000010041ca981 */ /* 0x000122000c1e1500 */
[----:B------:R-:W-:Y:S02]  /*128d0*/  IADD3 R44, P4, PT, R44, UR33, RZ ;  /* 0x000000212c2c7c10 */ /* 0x000fe4000ff9e0ff */
[----:B------:R-:W-:Y:S01]  /*128e0*/  IADD3.X R47, PT, PT, R47, UR15, RZ, P5, !PT ;  /* 0x0000000f2f2f7c10 */ /* 0x000fe2000affe4ff */
[----:B0-----:R-:W-:Y:S02]  /*128f0*/  @!P2 IMAD.MOV.U32 R4, RZ, RZ, R48 ;  /* 0x000000ffff04a224 */ /* 0x001fe400078e0030 */
[----:B------:R-:W-:Y:S01]  /*12900*/  @!P2 IMAD.MOV.U32 R5, RZ, RZ, R49 ;  /* 0x000000ffff05a224 */ /* 0x000fe200078e0031 */
[----:B------:R-:W-:Y:S02]  /*12910*/  PRMT R30, RZ, 0x7610, R30 ;  /* 0x00007610ff1e7816 */ /* 0x000fe4000000001e */
[----:B------:R-:W-:Y:S02]  /*12920*/  IADD3.X R45, PT, PT, R45, UR15, RZ, P4, !PT ;  /* 0x0000000f2d2d7c10 */ /* 0x000fe4000a7fe4ff */
[----:B------:R0:W4:Y:S01]  /*12930*/  @!P2 LDG.E.U16 R29, desc[UR16][R4.64] ;  /* 0x00000010041da981 */ /* 0x000122000c1e1500 */
[----:B------:R-:W-:-:S02]  /*12940*/  IADD3 R42, P3, PT, R42, UR33, RZ ;  /* 0x000000212a2a7c10 */ /* 0x000fc4000ff7e0ff */
[----:B------:R-:W-:Y:S01]  /*12950*/  PRMT R31, RZ, 0x7610, R31 ;  /* 0x00007610ff1f7816 */ /* 0x000fe2000000001f */
[----:B0-----:R-:W-:Y:S02]  /*12960*/  @!P2 IMAD.MOV.U32 R4, RZ, RZ, R46 ;  /* 0x000000ffff04a224 */ /* 0x001fe400078e002e */
[----:B------:R-:W-:Y:S01]  /*12970*/  @!P2 IMAD.MOV.U32 R5, RZ, RZ, R47 ;  /* 0x000000ffff05a224 */ /* 0x000fe200078e002f */
[----:B------:R-:W-:-:S04]  /*12980*/  IADD3.X R43, PT, PT, R43, UR15, RZ, P3, !PT ;  /* 0x0000000f2b2b7c10 */ /* 0x000fc80009ffe4ff */
[----:B------:R0:W4:Y:S01]  /*12990*/  @!P2 LDG.E.U16 R30, desc[UR16][R4.64] ;  /* 0x00000010041ea981 */ /* 0x000122000c1e1500 */
[----:B------:R-:W-:Y:S02]  /*129a0*/  IADD3 R40, P4, PT, R40, UR33, RZ ;  /* 0x0000002128287c10 */ /* 0x000fe4000ff9e0ff */
        /* <DEDUP_REMOVED lines=9> */
[----:B------:R-:W-:-:S04]  /*12a40*/  IADD3 R36, P3, PT, R36, UR33, RZ ;  /* 0x0000002124247c10 */ /* 0x000fc8000ff7e0ff */
[----:B------:R0:W4:Y:S01]  /*12a50*/  @!P2 LDG.E.U16 R32, desc[UR16][R4.64] ;  /* 0x000000100420a981 */ /* 0x000122000c1e1500 */
[----:B------:R-:W-:Y:S01]  /*12a60*/  PRMT R33, RZ, 0x7610, R33 ;  /* 0x00007610ff217816 */ /* 0x000fe20000000021 */
[----:B0-----:R-:W-:Y:S02]  /*12a70*/  @!P2 IMAD.MOV.U32 R4, RZ, RZ, R40 ;  /* 0x000000ffff04a224 */ /* 0x001fe400078e0028 */
[----:B------:R-:W-:-:S05]  /*12a80*/  @!P2 IMAD.MOV.U32 R5, RZ, RZ, R41 ;  /* 0x000000ffff05a224 */ /* 0x000fca00078e0029 */
[----:B------:R0:W4:Y:S01]  /*12a90*/  @!P2 LDG.E.U16 R34, desc[UR16][R4.64] ;  /* 0x000000100422a981 */ /* 0x000122000c1e1500 */
[----:B------:R-:W-:Y:S01]  /*12aa0*/  PRMT R35, RZ, 0x7610, R35 ;  /* 0x00007610ff237816 */ /* 0x000fe20000000023 */
[----:B0-----:R-:W-:Y:S01]  /*12ab0*/  @!P2 IMAD.MOV.U32 R4, RZ, RZ, R38 ;  /* 0x000000ffff04a224 */ /* 0x001fe200078e0026 */
[----:B--2---:R-:W-:Y:S02]  /*12ac0*/  IADD3.X R39, PT, PT, R39, UR15, RZ, P5, !PT ;  /* 0x0000000f27277c10 */ /* 0x004fe4000affe4ff */
[----:B---3--:R-:W-:-:S03]  /*12ad0*/  IADD3.X R37, PT, PT, R37, UR15, RZ, P3, !PT ;  /* 0x0000000f25257c10 */ /* 0x008fc60009ffe4ff */
[----:B------:R-:W-:-:S05]  /*12ae0*/  @!P2 IMAD.MOV.U32 R5, RZ, RZ, R39 ;  /* 0x000000ffff05a224 */ /* 0x000fca00078e0027 */
[----:B------:R0:W2:Y:S02]  /*12af0*/  @!P2 LDG.E.U16 R33, desc[UR16][R4.64] ;  /* 0x000000100421a981 */ /* 0x0000a4000c1e1500 */
[----:B0-----:R-:W-:Y:S02]  /*12b00*/  @!P2 IMAD.MOV.U32 R4, RZ, RZ, R36 ;  /* 0x000000ffff04a224 */ /* 0x001fe400078e0024 */
[----:B------:R-:W-:-:S05]  /*12b10*/  @!P2 IMAD.MOV.U32 R5, RZ, RZ, R37 ;  /* 0x000000ffff05a224 */ /* 0x000fca00078e0025 */
[----:B------:R-:W3:Y:S01]  /*12b20*/  @!P2 LDG.E.U16 R35, desc[UR16][R4.64] ;  /* 0x000000100423a981 */ /* 0x000ee2000c1e1500 */
[----:B------:R-:W-:Y:S06]  /*12b30*/  BAR.SYNC.DEFER_BLOCKING 0x0 ;  /* 0x0000000000007b1d */ /* 0x000fec0000010000 */
[----:B------:R-:W-:Y:S04]  /*12b40*/  STL [R1+0x1e4], R49 ;  /* 0x0001e43101007387 */ /* 0x000fe80000100800 */
[----:B------:R-:W-:Y:S04]  /*12b50*/  STL [R1+0x1f0], R46 ;  /* 0x0001f02e01007387 */ /* 0x000fe80000100800 */
[----:B------:R-:W-:Y:S04]  /*12b60*/  STL [R1+0x200], R42 ;  /* 0x0002002a01007387 */ /* 0x000fe80000100800 */
[----:B------:R-:W-:Y:S04]  /*12b70*/  STL [R1+0x1f8], R44 ;  /* 0x0001f82c01007387 */ /* 0x000fe80000100800 */
[----:B------:R-:W-:Y:S04]  /*12b80*/  STL [R1+0x1ec], R47 ;  /* 0x0001ec2f01007387 */ /* 0x000fe80000100800 */
[----:B------:R-:W-:Y:S04]  /*12b90*/  STL [R1+0x1f4], R45 ;  /* 0x0001f42d01007387 */ /* 0x000fe80000100800 */
[----:B------:R-:W-:Y:S04]  /*12ba0*/  STL [R1+0x1fc], R43 ;  /* 0x0001fc2b01007387 */ /* 0x000fe80000100800 */
[----:B------:R-:W-:Y:S04]  /*12bb0*/  STL [R1+0x208], R40 ;  /* 0x0002082801007387 */ /* 0x000fe80000100800 */
[----:B------:R0:W-:Y:S04]  /*12bc0*/  STL [R1+0x210], R36 ;  /* 0x0002102401007387 */ /* 0x0001e80000100800 */
[----:B------:R-:W-:Y:S04]  /*12bd0*/  STL [R1+0x1d0], R38 ;  /* 0x0001d02601007387 */ /* 0x000fe80000100800 */
[----:B------:R-:W-:Y:S01]  /*12be0*/  STL [R1+0x204], R41 ;  /* 0x0002042901007387 */ /* 0x000fe20000100800 */
[----:B0-----:R-:W-:-:S03]  /*12bf0*/  LOP3.LUT R36, R3, 0x10, RZ, 0x3c, !PT ;  /* 0x0000001003247812 */ /* 0x001fc600078e3cff */
[----:B------:R-:W-:Y:S04]  /*12c00*/  STL [R1+0x1cc], R39 ;  /* 0x0001cc2701007387 */ /* 0x000fe80000100800 */
[----:B------:R0:W-:Y:S04]  /*12c10*/  STL [R1+0x20c], R37 ;  /* 0x00020c2501007387 */ /* 0x0001e80000100800 */
[----:B------:R-:W-:Y:S04]  /*12c20*/  STS.U16 [R3+UR6+0x2000], R70 ;  /* 0x0020004603007988 */ /* 0x000fe80008000406 */
[----:B------:R-:W-:Y:S01]  /*12c30*/  STS.U16 [R3+UR6+0x2400], R12 ;  /* 0x0024000c03007988 */ /* 0x000fe20008000406 */
[----:B0-----:R-:W-:-:S03]  /*12c40*/  LOP3.LUT R37, R3, 0x20, RZ, 0x3c, !PT ;  /* 0x0000002003257812 */ /* 0x001fc600078e3cff */
[----:B------:R-:W-:Y:S04]  /*12c50*/  STS.U16 [R3+UR6+0x2800], R20 ;  /* 0x0028001403007988 */ /* 0x000fe80008000406 */
[----:B----4-:R-:W-:Y:S04]  /*12c60*/  STS.U16 [R3+UR6+0x2c00], R27 ;  /* 0x002c001b03007988 */ /* 0x010fe80008000406 */
[----:B------:R-:W-:Y:S04]  /*12c70*/  STS.U16 [R36+UR6+0x2080], R69 ;  /* 0x0020804524007988 */ /* 0x000fe80008000406 */
[----:B------:R-:W-:Y:S04]  /*12c80*/  STS.U16 [R36+UR6+0x2480], R13 ;  /* 0x0024800d24007988 */ /* 0x000fe80008000406 */
[----:B------:R-:W-:Y:S04]  /*12c90*/  STS.U16 [R36+UR6+0x2880], R21 ;  /* 0x0028801524007988 */ /* 0x000fe80008000406 */
[----:B------:R0:W-:Y:S04]  /*12ca0*/  STS.U16 [R36+UR6+0x2c80], R28 ;  /* 0x002c801c24007988 */ /* 0x0001e80008000406 */
[----:B------:R-:W-:Y:S04]  /*12cb0*/  STS.U16 [R37+UR6+0x2100], R6 ;  /* 0x0021000625007988 */ /* 0x000fe80008000406 */
[----:B------:R-:W-:Y:S01]  /*12cc0*/  STS.U16 [R37+UR6+0x2500], R14 ;  /* 0x0025000e25007988 */ /* 0x000fe20008000406 */
[----:B0-----:R-:W-:-:S03]  /*12cd0*/  LOP3.LUT R36, R3, 0x30, RZ, 0x3c, !PT ;  /* 0x0000003003247812 */ /* 0x001fc600078e3cff */
        /* <DEDUP_REMOVED lines=17> */
[----:B------:R1:W-:Y:S04]  /*12df0*/  STS.U16 [R37+UR6+0x2300], R10 ;  /* 0x0023000a25007988 */ /* 0x0003e80008000406 */
[----:B------:R1:W-:Y:S01]  /*12e00*/  STS.U16 [R37+UR6+0x2700], R18 ;  /* 0x0027001225007988 */ /* 0x0003e20008000406 */
[----:B0-----:R-:W-:-:S03]  /*12e10*/  LOP3.LUT R36, R3, 0x70, RZ, 0x3c, !PT ;  /* 0x0000007003247812 */ /* 0x001fc600078e3cff */
[----:B------:R1:W-:Y:S04]  /*12e20*/  STS.U16 [R37+UR6+0x2b00], R26 ;  /* 0x002b001a25007988 */ /* 0x0003e80008000406 */
[----:B------:R1:W-:Y:S04]  /*12e30*/  STS.U16 [R37+UR6+0x2f00], R34 ;  /* 0x002f002225007988 */ /* 0x0003e80008000406 */
[----:B------:R1:W-:Y:S04]  /*12e40*/  STS.U16 [R36+UR6+0x2380], R11 ;  /* 0x0023800b24007988 */ /* 0x0003e80008000406 */
[----:B------:R1:W-:Y:S01]  /*12e50*/  STS.U16 [R36+UR6+0x2780], R19 ;  /* 0x0027801324007988 */ /* 0x0003e20008000406 */
[----:B------:R-:W-:-:S04]  /*12e60*/  ULEA UR8, UR9, UR6, 0x3 ;  /* 0x0000000609087291 */ /* 0x000fc8000f8e18ff */
[----:B------:R-:W-:Y:S01]  /*12e70*/  UIADD3 UR8, UPT, UPT, UR8, 0x4000, URZ ;  /* 0x0000400008087890 */ /* 0x000fe2000fffe0ff */
[----:B--2---:R1:W-:Y:S04]  /*12e80*/  STS.U16 [R36+UR6+0x2b80], R33 ;  /* 0x002b802124007988 */ /* 0x0043e80008000406 */
[----:B---3--:R1:W-:Y:S01]  /*12e90*/  STS.U16 [R36+UR6+0x2f80], R35 ;  /* 0x002f802324007988 */ /* 0x0083e20008000406 */
[----:B------:R0:W-:Y:S06]  /*12ea0*/  MEMBAR.ALL.CTA ;  /* 0x0000000000007992 */ /* 0x0001ec0000008000 */
[----:B0-----:R-:W0:Y:S02]  /*12eb0*/  FENCE.VIEW.ASYNC.S ;  /* 0x00000000000073c6 */ /* 0x001e240000000000 */
[----:B0-----:R-:W-:Y:S06]  /*12ec0*/  BAR.SYNC.DEFER_BLOCKING 0x0 ;  /* 0x0000000000007b1d */ /* 0x001fec0000010000 */
[----:B------:R-:W-:-:S00]  /*12ed0*/  MEMBAR.ALL.CTA ;  /* 0x0000000000007992 */ /* 0x000fc00000008000 */
[----:B------:R-:W-:Y:S06]  /*12ee0*/  MEMBAR.ALL.GPU ;  /* 0x0000000000007992 */ /* 0x000fec000000a000 */
[----:B------:R-:W-:-:S00]  /*12ef0*/  ERRBAR ;  /* 0x00000000000079ab */ /* 0x000fc00000000000 */
[----:B------:R-:W-:Y:S08]  /*12f00*/  CGAERRBAR ;  /* 0x00000000000075ab */ /* 0x000ff00000000000 */
[----:B------:R-:W-:Y:S06]  /*12f10*/  UCGABAR_ARV ;  /* 0x00000000000079c7 */ /* 0x000fec0008000000 */
[----:B------:R-:W-:Y:S01]  /*12f20*/  UCGABAR_WAIT ;  /* 0x0000000000007dc7 */ /* 0x000fe20008000000 */
[----:B------:R-:W-:Y:S01]  /*12f30*/  CCTL.IVALL ;  /* 0x00000000ff00798f */ /* 0x000fe20002000000 */
[----:B-1----:R-:W-:Y:S05]  /*12f40*/  @P0 BRA `(.L_x_16) ;  /* 0x00000000008c0947 */ /* 0x002fea0003800000 */
[----:B------:R-:W-:Y:S02]  /*12f50*/  UIADD3 UR4, UPT, UPT, UR18, 0x48, URZ ;  /* 0x0000004812047890 */ /* 0x000fe4000fffe0ff */
[----:B------:R-:W-:Y:S02]  /*12f60*/  UIADD3 UR38, UPT, UPT, UR18, 0x50, URZ ;  /* 0x0000005012267890 */ /* 0x000fe4000fffe0ff */
[----:B------:R-:W-:Y:S02]  /*12f70*/  UIADD3 UR39, UPT, UPT, UR18, 0x58, URZ ;  /* 0x0000005812277890 */ /* 0x000fe4000fffe0ff */
[----:B------:R-:W-:Y:S02]  /*12f80*/  UIADD3 UR44, UPT, UPT, UR18, 0x60, URZ ;  /* 0x00000060122c7890 */ /* 0x000fe4000fffe0ff */
[----:B------:R-:W-:Y:S02]  /*12f90*/  UIADD3 UR45, UPT, UPT, UR18, 0x68, URZ ;  /* 0x00000068122d7890 */ /* 0x000fe4000fffe0ff */
[----:B------:R-:W-:Y:S01]  /*12fa0*/  UIADD3 UR50, UPT, UPT, UR18, 0x70, URZ ;  /* 0x0000007012327890 */ /* 0x000fe2000fffe0ff */
[----:B------:R-:W-:Y:S01]  /*12fb0*/  UMOV UR34, 0x0 ;  /* 0x0000000000227882 */ /* 0x000fe20000000000 */
[----:B------:R-:W-:Y:S01]  /*12fc0*/  UMOV UR35, 0x10100490 ;  /* 0x1010049000237882 */ /* 0x000fe20000000000 */
[----:B------:R-:W-:Y:S01]  /*12fd0*/  UMOV UR11, 0x40004040 ;  /* 0x40004040000b7882 */ /* 0x000fe20000000000 */
[----:B------:R-:W-:-:S02]  /*12fe0*/  UIADD3 UR51, UPT, UPT, UR18, 0x78, URZ ;  /* 0x0000007812337890 */ /* 0x000fc4000fffe0ff */
[----:B------:R0:W-:Y:S01]  /*12ff0*/  UTCHMMA.2CTA tmem[UR19], gdesc[UR10], tmem[UR18], tmem[UR34], idesc[UR35], UPT ;  /* 0x00ff220a130079ea */ /* 0x0001e2000ba00012 */
[----:B------:R-:W-:Y:S01]  /*13000*/  UMOV UR36, 0x0 ;  /* 0x0000000000247882 */ /* 0x000fe20000000000 */
[----:B------:R-:W-:Y:S01]  /*13010*/  UMOV UR37, 0x10100490 ;  /* 0x1010049000257882 */ /* 0x000fe20000000000 */
[----:B------:R-:W-:Y:S01]  /*13020*/  UMOV UR40, 0x0 ;  /* 0x0000000000287882 */ /* 0x000fe20000000000 */
[----:B------:R-:W-:Y:S01]  /*13030*/  UMOV UR41, 0x10100490 ;  /* 0x1010049000297882 */ /* 0x000fe20000000000 */
        /* <DEDUP_REMOVED lines=20> */
.L_x_16:
[----:B------:R-:W2:Y:S01]  /*13180*/  LDL R4, [R1+0x524] ;  /* 0x0005240001047983 */ /* 0x000ea20000100800 */
[----:B------:R-:W-:-:S04]  /*13190*/  UIADD3 UR9, UPT, UPT, UR9, 0x1, URZ ;  /* 0x0000000109097890 */ /* 0x000fc8000fffe0ff */
[----:B------:R-:W-:-:S04]  /*131a0*/  UISETP.GT.AND UP1, UPT, UR9, 0x1, UPT ;  /* 0x000000010900788c */ /* 0x000fc8000bf24270 */
[----:B0-----:R-:W-:Y:S02]  /*131b0*/  USEL UR4, URZ, 0x1, !UP1 ;  /* 0x00000001ff047887 */ /* 0x001fe4000c800000 */
[----:B------:R-:W-:Y:S02]  /*131c0*/  USEL UR9, UR9, URZ, !UP1 ;  /* 0x000000ff09097287 */ /* 0x000fe4000c800000 */
[----:B------:R-:W-:-:S03]  /*131d0*/  ULOP3.LUT UR11, UR5, UR4, URZ, 0x3c, !UPT ;  /* 0x00000004050b7292 */ /* 0x000fc6000f8e3cff */
[----:B------:R-:W-:-:S04]  /*131e0*/  UMOV UR4, UR5 ;  /* 0x0000000500047c82 */ /* 0x000fc80008000000 */
[----:B------:R-:W-:Y:S01]  /*131f0*/  UMOV UR5, UR11 ;  /* 0x0000000b00057c82 */ /* 0x000fe20008000000 */
[----:B--2---:R-:W-:-:S13]  /*13200*/  ISETP.NE.U32.AND P2, PT, R68, R4, PT ;  /* 0x000000044400720c */ /* 0x004fda0003f45070 */
[----:B------:R-:W-:Y:S05]  /*13210*/  @P2 BRA `(.L_x_17) ;  /* 0xffffff8400402947 */ /* 0x000fea000383ffff */
.L_x_14:
[----:B------:R-:W0:Y:S01]  /*13220*/  LDCU UR5, c[0x0][0x3a0] ;  /* 0x00007400ff0577ac */ /* 0x000e220008000800 */
[----:B------:R-:W1:Y:S01]  /*13230*/  LDCU UR9, c[0x0][0x3b4] ;  /* 0x00007680ff0977ac */ /* 0x000e620008000800 */
[----:B------:R-:W2:Y:S01]  /*13240*/  LDCU UR10, c[0x0][0x3b8] ;  /* 0x00007700ff0a77ac */ /* 0x000ea20008000800 */
[----:B------:R-:W3:Y:S01]  /*13250*/  LDCU.128 UR12, c[0x0][0x390] ;  /* 0x00007200ff0c77ac */ /* 0x000ee20008000c00 */
[----:B0-----:R-:W-:-:S04]  /*13260*/  UIADD3 UR5, UPT, UPT, UR5, 0x7f, URZ ;  /* 0x0000007f05057890 */ /* 0x001fc8000fffe0ff */
[----:B------:R-:W-:-:S09]  /*13270*/  UISETP.GE.AND UP1, UPT, UR5, 0x80, UPT ;  /* 0x000000800500788c */ /* 0x000fd2000bf26270 */
[----:B-123--:R-:W-:Y:S05]  /*13280*/  BRA.U !UP1, `(.L_x_18) ;  /* 0x0000000109107547 */ /* 0x00efea000b800000 */
[----:B------:R-:W-:-:S06]  /*13290*/  USHF.L.U32 UR4, UR4, 0x1f, URZ ;  /* 0x0000001f04047899 */ /* 0x000fcc00080006ff */
[----:B------:R-:W-:-:S04]  /*132a0*/  IMAD.U32 R0, RZ, RZ, UR4 ;  /* 0x00000004ff007e24 */ /* 0x000fc8000f8e00ff */
[----:B------:R-:W0:Y:S02]  /*132b0*/  SYNCS.PHASECHK.TRANS64.TRYWAIT P0, [UR8], R0 ;  /* 0x00000000ff0075a7 */ /* 0x000e240008001108 */
[----:B0-----:R-:W-:Y:S05]  /*132c0*/  @!P0 BRA `(.L_x_19) ;  /* 0x0000002000188947 */ /* 0x001fea0003800000 */
.L_x_18:
[----:B------:R-:W2:Y:S04]  /*132d0*/  LDL.LU R2, [R1+0x59c] ;  /* 0x00059c0001027983 */ /* 0x000ea80000300800 */
[----:B------:R-:W3:Y:S01]  /*132e0*/  LDL.LU R87, [R1+0x28] ;  /* 0x0000280001577983 */ /* 0x000ee20000300800 */
[----:B------:R-:W-:Y:S06]  /*132f0*/  BAR.SYNC.DEFER_BLOCKING 0x0 ;  /* 0x0000000000007b1d */ /* 0x000fec0000010000 */
[----:B------:R-:W0:Y:S02]  /*13300*/  @!P1 SYNCS.CCTL.IV [UR6+0x4000] ;  /* 0x00400000ff0099b1 */ /* 0x000e240008000006 */
[----:B0-----:R-:W-:Y:S06]  /*13310*/  BAR.SYNC.DEFER_BLOCKING 0x0 ;  /* 0x0000000000007b1d */ /* 0x001fec0000010000 */
[----:B------:R-:W0:Y:S01]  /*13320*/  LDTM.x64 R4, tmem[UR7] ;  /* 0x00000007000479ee */ /* 0x000e220008340000 */
[----:B------:R-:W1:Y:S01]  /*13330*/  @!P1 SYNCS.CCTL.IV [UR6+0x4008] ;  /* 0x00400800ff0099b1 */ /* 0x000e620008000006 */
[----:B------:R-:W-:Y:S01]  /*13340*/  NOP ;  /* 0x0000000000007918 */ /* 0x000fe20000000000 */
[----:B0-----:R-:W-:-:S02]  /*13350*/  F2FP.BF16.F32.PACK_AB R84, R5, R4 ;  /* 0x000000040554723e */ /* 0x001fc400000010ff */
[----:B------:R-:W-:Y:S02]  /*13360*/  F2FP.BF16.F32.PACK_AB R6, R7, R6 ;  /* 0x000000060706723e */ /* 0x000fe400000010ff */
[----:B------:R-:W-:Y:S02]  /*13370*/  PRMT R7, R84, 0x7632, R7 ;  /* 0x0000763254077816 */ /* 0x000fe40000000007 */
[----:B------:R-:W-:Y:S02]  /*13380*/  F2FP.BF16.F32.PACK_AB R8, R9, R8 ;  /* 0x000000080908723e */ /* 0x000fe400000010ff */
[----:B------:R-:W-:Y:S02]  /*13390*/  PRMT R9, R6, 0x7632, R9 ;  /* 0x0000763206097816 */ /* 0x000fe40000000009 */
[----:B------:R-:W-:Y:S02]  /*133a0*/  F2FP.BF16.F32.PACK_AB R10, R11, R10 ;  /* 0x0000000a0b0a723e */ /* 0x000fe400000010ff */
[----:B------:R-:W-:-:S02]  /*133b0*/  F2FP.BF16.F32.PACK_AB R12, R13, R12 ;  /* 0x0000000c0d0c723e */ /* 0x000fc400000010ff */
[----:B------:R-:W-:Y:S02]  /*133c0*/  PRMT R11, R10, 0x7632, R11 ;  /* 0x000076320a0b7816 */ /* 0x000fe4000000000b */
[----:B------:R-:W-:Y:S02]  /*133d0*/  PRMT R13, R12, 0x7632, R13 ;  /* 0x000076320c0d7816 */ /* 0x000fe4000000000d */
[----:B------:R-:W-:Y:S02]  /*133e0*/  F2FP.BF16.F32.PACK_AB R14, R15, R14 ;  /* 0x0000000e0f0e723e */ /* 0x000fe400000010ff */
[----:B------:R-:W-:Y:S02]  /*133f0*/  F2FP.BF16.F32.PACK_AB R16, R17, R16 ;  /* 0x000000101110723e */ /* 0x000fe400000010ff */
[----:B------:R-:W-:Y:S02]  /*13400*/  F2FP.BF16.F32.PACK_AB R18, R19, R18 ;  /* 0x000000121312723e */ /* 0x000fe400000010ff */
[----:B------:R-:W-:-:S02]  /*13410*/  F2FP.BF16.F32.PACK_AB R20, R21, R20 ;  /* 0x000000141514723e */ /* 0x000fc400000010ff */
[----:B------:R-:W-:Y:S02]  /*13420*/  F2FP.BF16.F32.PACK_AB R22, R23, R22 ;  /* 0x000000161716723e */ /* 0x000fe400000010ff */
[----:B------:R-:W-:Y:S02]  /*13430*/  F2FP.BF16.F32.PACK_AB R24, R25, R24 ;  /* 0x000000181918723e */ /* 0x000fe400000010ff */
        /* <DEDUP_REMOVED lines=21> */
[C---:B--2---:R-:W-:Y:S01]  /*13590*/  ISETP.GE.AND P0, PT, R2.reuse, UR14, PT ;  /* 0x0000000e02007c0c */ /* 0x044fe2000bf06270 */
[----:B------:R-:W-:-:S02]  /*135a0*/  IMAD R2, R2, UR9, RZ ;  /* 0x0000000902027c24 */ /* 0x000fc4000f8e02ff */
[C---:B---3--:R-:W-:Y:S01]  /*135b0*/  IMAD R3, R87.reuse, UR10, RZ ;  /* 0x0000000a57037c24 */ /* 0x048fe2000f8e02ff */
[C---:B------:R-:W-:Y:S01]  /*135c0*/  ISETP.LT.AND P1, PT, R87.reuse, UR15, !P0 ;  /* 0x0000000f57007c0c */ /* 0x040fe2000c721270 */
[----:B------:R-:W-:Y:S02]  /*135d0*/  VIADD R0, R87, 0x3 ;  /* 0x0000000357007836 */ /* 0x000fe40000000000 */
[----:B------:R-:W-:Y:S02]  /*135e0*/  VIADD R69, R3, UR10 ;  /* 0x0000000a03457c36 */ /* 0x000fe40008000000 */
[----:B------:R-:W-:Y:S01]  /*135f0*/  VIADD R70, R87, 0x1 ;  /* 0x0000000157467836 */ /* 0x000fe20000000000 */
[----:B------:R-:W-:Y:S01]  /*13600*/  ISETP.LT.AND P3, PT, R0, UR15, !P0 ;  /* 0x0000000f00007c0c */ /* 0x000fe2000c761270 */
[----:B------:R-:W-:Y:S01]  /*13610*/  VIADD R71, R69, UR10 ;  /* 0x0000000a45477c36 */ /* 0x000fe20008000000 */
[----:B------:R-:W-:Y:S01]  /*13620*/  LEA R0, P2, R2, UR12, 0x1 ;  /* 0x0000000c02007c11 */ /* 0x000fe2000f8408ff */
[----:B------:R-:W-:Y:S01]  /*13630*/  VIADD R68, R87, 0x2 ;  /* 0x0000000257447836 */ /* 0x000fe20000000000 */
[----:B------:R-:W-:Y:S01]  /*13640*/  ISETP.LT.AND P4, PT, R70, UR15, !P0 ;  /* 0x0000000f46007c0c */ /* 0x000fe2000c781270 */
[----:B------:R-:W-:Y:S01]  /*13650*/  VIADD R5, R71, UR10 ;  /* 0x0000000a47057c36 */ /* 0x000fe20008000000 */
[----:B------:R-:W-:Y:S01]  /*13660*/  LEA.HI.X.SX32 R2, R2, UR13, 0x1, P2 ;  /* 0x0000000d02027c11 */ /* 0x000fe200090f0eff */
[----:B------:R-:W-:Y:S01]  /*13670*/  VIADD R86, R87, 0x4 ;  /* 0x0000000457567836 */ /* 0x000fe20000000000 */
[-C--:B------:R-:W-:Y:S01]  /*13680*/  LEA R78, P2, R3, R0.reuse, 0x1 ;  /* 0x00000000034e7211 */ /* 0x080fe200078408ff */
[----:B------:R-:W-:Y:S01]  /*13690*/  VIADD R73, R5, UR10 ;  /* 0x0000000a05497c36 */ /* 0x000fe20008000000 */
[----:B------:R-:W-:-:S02]  /*136a0*/  LEA R80, P5, R69, R0, 0x1 ;  /* 0x0000000045507211 */ /* 0x000fc400078a08ff */
[----:B------:R-:W-:Y:S01]  /*136b0*/  LEA.HI.X.SX32 R79, R3, R2, 0x1, P2 ;  /* 0x00000002034f7211 */ /* 0x000fe200010f0eff */
[----:B------:R-:W-:Y:S01]  /*136c0*/  VIADD R3, R73, UR10 ;  /* 0x0000000a49037c36 */ /* 0x000fe20008000000 */
[----:B------:R-:W-:Y:S02]  /*136d0*/  LEA R82, P2, R71, R0, 0x1 ;  /* 0x0000000047527211 */ /* 0x000fe400078408ff */
[----:B------:R-:W-:Y:S01]  /*136e0*/  LEA.HI.X.SX32 R81, R69, R2, 0x1, P5 ;  /* 0x0000000245517211 */ /* 0x000fe200028f0eff */
[----:B------:R-:W-:Y:S01]  /*136f0*/  VIADD R69, R3, UR10 ;  /* 0x0000000a03457c36 */ /* 0x000fe20008000000 */
[----:B------:R-:W-:Y:S01]  /*13700*/  LEA R76, P5, R5, R0, 0x1 ;  /* 0x00000000054c7211 */ /* 0x000fe200078a08ff */
[----:B------:R-:W-:Y:S01]  /*13710*/  @P1 STG.E.U16 desc[UR16][R78.64], R84 ;  /* 0x000000544e001986 */ /* 0x000fe2000c101510 */
[----:B------:R-:W-:Y:S02]  /*13720*/  LEA.HI.X.SX32 R83, R71, R2, 0x1, P2 ;  /* 0x0000000247537211 */ /* 0x000fe400010f0eff */
[----:B------:R-:W-:Y:S01]  /*13730*/  LEA R74, P2, R73, R0, 0x1 ;  /* 0x00000000494a7211 */ /* 0x000fe200078408ff */
[----:B------:R0:W-:Y:S01]  /*13740*/  @P4 STG.E.U16 desc[UR16][R80.64], R7 ;  /* 0x0000000750004986 */ /* 0x0001e2000c101510 */
[----:B------:R-:W-:Y:S01]  /*13750*/  LEA.HI.X.SX32 R77, R5, R2, 0x1, P5 ;  /* 0x00000002054d7211 */ /* 0x000fe200028f0eff */
[----:B------:R-:W-:Y:S01]  /*13760*/  VIADD R5, R69, UR10 ;  /* 0x0000000a45057c36 */ /* 0x000fe20008000000 */
[----:B------:R-:W-:-:S02]  /*13770*/  LEA R72, P5, R3, R0, 0x1 ;  /* 0x0000000003487211 */ /* 0x000fc400078a08ff */
[----:B------:R-:W-:Y:S01]  /*13780*/  LEA.HI.X.SX32 R75, R73, R2, 0x1, P2 ;  /* 0x00000002494b7211 */ /* 0x000fe200010f0eff */
[----:B------:R-:W-:Y:S01]  /*13790*/  VIADD R85, R5, UR10 ;  /* 0x0000000a05557c36 */ /* 0x000fe20008000000 */
[----:B------:R-:W-:Y:S02]  /*137a0*/  LEA R70, P2, R69, R0, 0x1 ;  /* 0x0000000045467211 */ /* 0x000fe400078408ff */
[----:B------:R-:W-:Y:S02]  /*137b0*/  ISETP.LT.AND P6, PT, R68, UR15, !P0 ;  /* 0x0000000f44007c0c */ /* 0x000fe4000c7c1270 */
[----:B------:R-:W-:Y:S01]  /*137c0*/  LEA.HI.X.SX32 R73, R3, R2, 0x1, P5 ;  /* 0x0000000203497211 */ /* 0x000fe200028f0eff */
[----:B------:R-:W-:Y:S01]  /*137d0*/  VIADD R3, R87, 0x5 ;  /* 0x0000000557037836 */ /* 0x000fe20000000000 */
[----:B------:R-:W-:Y:S02]  /*137e0*/  LEA R68, P5, R5, R0, 0x1 ;  /* 0x0000000005447211 */ /* 0x000fe400078a08ff */
[----:B------:R-:W-:-:S02]  /*137f0*/  LEA.HI.X.SX32 R71, R69, R2, 0x1, P2 ;  /* 0x0000000245477211 */ /* 0x000fc400010f0eff */
[----:B------:R-:W-:Y:S02]  /*13800*/  LEA R4, P2, R85, R0, 0x1 ;  /* 0x0000000055047211 */ /* 0x000fe400078408ff */
[-C--:B------:R-:W-:Y:S02]  /*13810*/  LEA.HI.X.SX32 R69, R5, R2.reuse, 0x1, P5 ;  /* 0x0000000205457211 */ /* 0x080fe400028f0eff */
[----:B------:R-:W-:Y:S01]  /*13820*/  LEA.HI.X.SX32 R5, R85, R2, 0x1, P2 ;  /* 0x0000000255057211 */ /* 0x000fe200010f0eff */
[----:B------:R-:W-:Y:S01]  /*13830*/  @P6 STG.E.U16 desc[UR16][R82.64], R6 ;  /* 0x0000000652006986 */ /* 0x000fe2000c101510 */
[----:B------:R-:W-:Y:S01]  /*13840*/  ISETP.LT.AND P2, PT, R3, UR15, !P0 ;  /* 0x0000000f03007c0c */ /* 0x000fe2000c741270 */
[----:B------:R-:W-:Y:S01]  /*13850*/  VIADD R3, R87, 0x6 ;  /* 0x0000000657037836 */ /* 0x000fe20000000000 */
[----:B------:R-:W-:Y:S01]  /*13860*/  ISETP.LT.AND P5, PT, R86, UR15, !P0 ;  /* 0x0000000f56007c0c */ /* 0x000fe2000c7a1270 */
[----:B------:R2:W-:Y:S01]  /*13870*/  @P3 STG.E.U16 desc[UR16][R76.64], R9 ;  /* 0x000000094c003986 */ /* 0x0005e2000c101510 */
[----:B0-----:R-:W-:Y:S01]  /*13880*/  PRMT R7, R8, 0x7632, R7 ;  /* 0x0000763208077816 */ /* 0x001fe20000000007 */
[----:B------:R-:W-:Y:S01]  /*13890*/  VIADD R85, R85, UR10 ;  /* 0x0000000a55557c36 */ /* 0x000fe20008000000 */
[----:B------:R-:W-:Y:S01]  /*138a0*/  ISETP.LT.AND P1, PT, R3, UR15, !P0 ;  /* 0x0000000f03007c0c */ /* 0x000fe2000c721270 */
[----:B------:R-:W-:-:S05]  /*138b0*/  VIADD R3, R87, 0x7 ;  /* 0x0000000757037836 */ /* 0x000fca0000000000 */
[----:B------:R-:W-:Y:S01]  /*138c0*/  ISETP.LT.AND P4, PT, R3, UR15, !P0 ;  /* 0x0000000f03007c0c */ /* 0x000fe2000c781270 */
[C---:B------:R-:W-:Y:S02]  /*138d0*/  VIADD R3, R87.reuse, 0x8 ;  /* 0x0000000857037836 */ /* 0x040fe40000000000 */
[----:B------:R-:W-:Y:S01]  /*138e0*/  @P5 STG.E.U16 desc[UR16][R74.64], R8 ;  /* 0x000000084a005986 */ /* 0x000fe2000c101510 */
[----:B--2---:R-:W-:Y:S02]  /*138f0*/  VIADD R9, R87, 0xe ;  /* 0x0000000e57097836 */ /* 0x004fe40000000000 */
[----:B------:R-:W-:Y:S01]  /*13900*/  ISETP.LT.AND P6, PT, R3, UR15, !P0 ;  /* 0x0000000f03007c0c */ /* 0x000fe2000c7c1270 */
[----:B------:R-:W-:Y:S01]  /*13910*/  VIADD R3, R87, 0x9 ;  /* 0x0000000957037836 */ /* 0x000fe20000000000 */
[----:B------:R0:W-:Y:S04]  /*13920*/  @P2 STG.E.U16 desc[UR16][R72.64], R7 ;  /* 0x0000000748002986 */ /* 0x0001e8000c101510 */
[----:B------:R-:W-:Y:S01]  /*13930*/  ISETP.LT.AND P3, PT, R3, UR15, !P0 ;  /* 0x0000000f03007c0c */ /* 0x000fe2000c761270 */
[----:B------:R-:W-:Y:S01]  /*13940*/  VIADD R3, R87, 0xa ;  /* 0x0000000a57037836 */ /* 0x000fe20000000000 */
[----:B------:R-:W-:Y:S04]  /*13950*/  @P1 STG.E.U16 desc[UR16][R70.64], R10 ;  /* 0x0000000a46001986 */ /* 0x000fe8000c101510 */
[----:B------:R-:W-:Y:S01]  /*13960*/  ISETP.LT.AND P5, PT, R3, UR15, !P0 ;  /* 0x0000000f03007c0c */ /* 0x000fe2000c7a1270 */
[----:B------:R-:W-:Y:S01]  /*13970*/  VIADD R3, R87, 0xb ;  /* 0x0000000b57037836 */ /* 0x000fe20000000000 */
[----:B------:R-:W-:Y:S01]  /*13980*/  @P4 STG.E.U16 desc[UR16][R68.64], R11 ;  /* 0x0000000b44004986 */ /* 0x000fe2000c101510 */
[----:B------:R-:W-:-:S03]  /*13990*/  LEA R6, P4, R85, R0, 0x1 ;  /* 0x0000000055067211 */ /* 0x000fc600078808ff */
[----:B------:R-:W-:Y:S01]  /*139a0*/  ISETP.LT.AND P2, PT, R3, UR15, !P0 ;  /* 0x0000000f03007c0c */ /* 0x000fe2000c741270 */
[----:B------:R-:W-:Y:S01]  /*139b0*/  VIADD R3, R87, 0xc ;  /* 0x0000000c57037836 */ /* 0x000fe20000000000 */
[C---:B0-----:R-:W-:Y:S01]  /*139c0*/  LEA.HI.X.SX32 R7, R85.reuse, R2, 0x1, P4 ;  /* 0x0000000255077211 */ /* 0x041fe200020f0eff */
[----:B------:R-:W-:Y:S01]  /*139d0*/  VIADD R85, R85, UR10 ;  /* 0x0000000a55557c36 */ /* 0x000fe20008000000 */
[----:B------:R0:W-:Y:S02]  /*139e0*/  @P6 STG.E.U16 desc[UR16][R4.64], R12 ;  /* 0x0000000c04006986 */ /* 0x0001e4000c101510 */
[----:B------:R-:W-:Y:S01]  /*139f0*/  ISETP.LT.AND P1, PT, R3, UR15, !P0 ;  /* 0x0000000f03007c0c */ /* 0x000fe2000c721270 */
[----:B------:R-:W-:Y:S01]  /*13a00*/  VIADD R3, R87, 0xd ;  /* 0x0000000d57037836 */ /* 0x000fe20000000000 */
[----:B------:R-:W-:Y:S01]  /*13a10*/  LEA R8, P6, R85, R0, 0x1 ;  /* 0x0000000055087211 */ /* 0x000fe200078c08ff */
[----:B------:R2:W-:Y:S01]  /*13a20*/  @P3 STG.E.U16 desc[UR16][R6.64], R13 ;  /* 0x0000000d06003986 */ /* 0x0005e2000c101510 */
[----:B------:R-:W-:-:S02]  /*13a30*/  ISETP.LT.AND P3, PT, R9, UR15, !P0 ;  /* 0x0000000f09007c0c */ /* 0x000fc4000c761270 */
[----:B------:R-:W-:Y:S01]  /*13a40*/  ISETP.LT.AND P4, PT, R3, UR15, !P0 ;  /* 0x0000000f03007c0c */ /* 0x000fe2000c781270 */
[C---:B------:R-:W-:Y:S01]  /*13a50*/  VIADD R3, R85.reuse, UR10 ;  /* 0x0000000a55037c36 */ /* 0x040fe20008000000 */
[----:B------:R-:W-:Y:S01]  /*13a60*/  LEA.HI.X.SX32 R9, R85, R2, 0x1, P6 ;  /* 0x0000000255097211 */ /* 0x000fe200030f0eff */
[----:B0-----:R-:W-:-:S03]  /*13a70*/  VIADD R4, R87, 0xf ;  /* 0x0000000f57047836 */ /* 0x001fc60000000000 */
[----:B------:R-:W-:Y:S01]  /*13a80*/  LEA R10, P6, R3, R0, 0x1 ;  /* 0x00000000030a7211 */ /* 0x000fe200078c08ff */
[----:B------:R0:W-:Y:S01]  /*13a90*/  @P5 STG.E.U16 desc[UR16][R8.64], R14 ;  /* 0x0000000e08005986 */ /* 0x0001e2000c101510 */
[----:B------:R-:W-:Y:S01]  /*13aa0*/  VIADD R5, R87, 0x10 ;  /* 0x0000001057057836 */ /* 0x000fe20000000000 */
[----:B--2---:R-:W-:Y:S02]  /*13ab0*/  PRMT R7, R14, 0x7632, R7 ;  /* 0x000076320e077816 */ /* 0x004fe40000000007 */
[C---:B------:R-:W-:Y:S01]  /*13ac0*/  LEA.HI.X.SX32 R11, R3.reuse, R2, 0x1, P6 ;  /* 0x00000002030b7211 */ /* 0x040fe200030f0eff */
[----:B------:R-:W-:Y:S01]  /*13ad0*/  VIADD R3, R3, UR10 ;  /* 0x0000000a03037c36 */ /* 0x000fe20008000000 */
[----:B------:R-:W-:-:S03]  /*13ae0*/  ISETP.LT.AND P5, PT, R4, UR15, !P0 ;  /* 0x0000000f04007c0c */ /* 0x000fc6000c7a1270 */
[C---:B------:R-:W-:Y:S01]  /*13af0*/  VIADD R13, R3.reuse, UR10 ;  /* 0x0000000a030d7c36 */ /* 0x040fe20008000000 */
[----:B------:R-:W-:Y:S01]  /*13b00*/  LEA R4, P6, R3, R0, 0x1 ;  /* 0x0000000003047211 */ /* 0x000fe200078c08ff */
[----:B------:R2:W-:Y:S01]  /*13b10*/  @P2 STG.E.U16 desc[UR16][R10.64], R7 ;  /* 0x000000070a002986 */ /* 0x0005e2000c101510 */
[----:B------:R-:W-:Y:S01]  /*13b20*/  ISETP.LT.AND P2, PT, R5, UR15, !P0 ;  /* 0x0000000f05007c0c */ /* 0x000fe2000c741270 */
[----:B0-----:R-:W-:Y:S01]  /*13b30*/  VIADD R9, R87, 0x12 ;  /* 0x0000001257097836 */ /* 0x001fe20000000000 */
[----:B------:R-:W-:Y:S01]  /*13b40*/  LEA.HI.X.SX32 R5, R3, R2, 0x1, P6 ;  /* 0x0000000203057211 */ /* 0x000fe200030f0eff */
[----:B------:R-:W-:Y:S01]  /*13b50*/  VIADD R3, R87, 0x11 ;  /* 0x0000001157037836 */ /* 0x000fe20000000000 */
[----:B------:R-:W-:Y:S01]  /*13b60*/  LEA R6, P6, R13, R0, 0x1 ;  /* 0x000000000d067211 */ /* 0x000fe200078c08ff */
[----:B------:R-:W-:Y:S02]  /*13b70*/  VIADD R14, R87, 0x3e ;  /* 0x0000003e570e7836 */ /* 0x000fe40000000000 */
[----:B------:R0:W-:Y:S01]  /*13b80*/  @P1 STG.E.U16 desc[UR16][R4.64], R16 ;  /* 0x0000001004001986 */ /* 0x0001e2000c101510 */
[----:B------:R-:W-:-:S02]  /*13b90*/  ISETP.LT.AND P1, PT, R3, UR15, !P0 ;  /* 0x0000000f03007c0c */ /* 0x000fc4000c721270 */
[C---:B--2---:R-:W-:Y:S01]  /*13ba0*/  LEA.HI.X.SX32 R7, R13.reuse, R2, 0x1, P6 ;  /* 0x000000020d077211 */ /* 0x044fe200030f0eff */
[----:B------:R-:W-:Y:S01]  /*13bb0*/  VIADD R13, R13, UR10 ;  /* 0x0000000a0d0d7c36 */ /* 0x000fe20008000000 */
[----:B------:R-:W-:-:S03]  /*13bc0*/  PRMT R11, R16, 0x7632, R11 ;  /* 0x00007632100b7816 */ /* 0x000fc6000000000b */
[C---:B------:R-:W-:Y:S01]  /*13bd0*/  VIADD R3, R13.reuse, UR10 ;  /* 0x0000000a0d037c36 */ /* 0x040fe20008000000 */
[----:B------:R-:W-:Y:S01]  /*13be0*/  LEA R8, P6, R13, R0, 0x1 ;  /* 0x000000000d087211 */ /* 0x000fe200078c08ff */
[----:B------:R2:W-:Y:S01]  /*13bf0*/  @P4 STG.E.U16 desc[UR16][R6.64], R11 ;  /* 0x0000000b06004986 */ /* 0x0005e2000c101510 */
[----:B------:R-:W-:Y:S01]  /*13c00*/  ISETP.LT.AND P4, PT, R9, UR15, !P0 ;  /* 0x0000000f09007c0c */ /* 0x000fe2000c781270 */
[----:B0-----:R-:W-:Y:S01]  /*13c10*/  VIADD R4, R87, 0x13 ;  /* 0x0000001357047836 */ /* 0x001fe20000000000 */
[----:B------:R-:W-:Y:S01]  /*13c20*/  LEA.HI.X.SX32 R9, R13, R2, 0x1, P6 ;  /* 0x000000020d097211 */ /* 0x000fe200030f0eff */
[----:B------:R-:W-:Y:S01]  /*13c30*/  VIADD R5, R87, 0x14 ;  /* 0x0000001457057836 */ /* 0x000fe20000000000 */
[----:B------:R-:W-:-:S03]  /*13c40*/  LEA R10, P6, R3, R0, 0x1 ;  /* 0x00000000030a7211 */ /* 0x000fc600078c08ff */
[----:B------:R0:W-:Y:S01]  /*13c50*/  @P3 STG.E.U16 desc[UR16][R8.64], R18 ;  /* 0x0000001208003986 */ /* 0x0001e2000c101510 */
[----:B------:R-:W-:Y:S02]  /*13c60*/  ISETP.LT.AND P3, PT, R4, UR15, !P0 ;  /* 0x0000000f04007c0c */ /* 0x000fe4000c761270 */
        /* <DEDUP_REMOVED lines=233> */
[C---:B--2---:R-:W-:Y:S01]  /*14b00*/  LEA.HI.X.SX32 R11, R3.reuse, R2, 0x1, P6 ;  /* 0x00000002030b7211 */ /* 0x044fe200030f0eff */
[----:B------:R-:W-:Y:S01]  /*14b10*/  VIADD R3, R3, UR10 ;  /* 0x0000000a03037c36 */ /* 0x000fe20008000000 */
[----:B------:R-:W-:Y:S02]  /*14b20*/  PRMT R7, R54, 0x7632, R7 ;  /* 0x0000763236077816 */ /* 0x000fe40000000007 */
[----:B------:R-:W-:Y:S01]  /*14b30*/  ISETP.LT.AND P6, PT, R4, UR15, !P0 ;  /* 0x0000000f04007c0c */ /* 0x000fe2000c7c1270 */
[C---:B------:R-:W-:Y:S01]  /*14b40*/  VIADD R13, R3.reuse, UR10 ;  /* 0x0000000a030d7c36 */ /* 0x040fe20008000000 */
[----:B------:R-:W-:Y:S01]  /*14b50*/  LEA R4, P5, R3, R0, 0x1 ;  /* 0x0000000003047211 */ /* 0x000fe200078a08ff */
[----:B------:R2:W-:Y:S01]  /*14b60*/  @P2 STG.E.U16 desc[UR16][R10.64], R7 ;  /* 0x000000070a002986 */ /* 0x0005e2000c101510 */
[----:B------:R-:W-:Y:S02]  /*14b70*/  ISETP.LT.AND P2, PT, R5, UR15, !P0 ;  /* 0x0000000f05007c0c */ /* 0x000fe4000c741270 */
[----:B------:R-:W-:Y:S01]  /*14b80*/  LEA.HI.X.SX32 R5, R3, R2, 0x1, P5 ;  /* 0x0000000203057211 */ /* 0x000fe200028f0eff */
[----:B------:R-:W-:Y:S01]  /*14b90*/  VIADD R3, R87, 0x39 ;  /* 0x0000003957037836 */ /* 0x000fe20000000000 */
[----:B------:R-:W-:-:S02]  /*14ba0*/  LEA R6, P5, R13, R0, 0x1 ;  /* 0x000000000d067211 */ /* 0x000fc400078a08ff */
[----:B0-----:R-:W-:Y:S01]  /*14bb0*/  PRMT R9, R56, 0x7632, R9 ;  /* 0x0000763238097816 */ /* 0x001fe20000000009 */
[----:B------:R-:W-:Y:S01]  /*14bc0*/  @P1 STG.E.U16 desc[UR16][R4.64], R56 ;  /* 0x0000003804001986 */ /* 0x000fe2000c101510 */
[----:B------:R-:W-:Y:S01]  /*14bd0*/  ISETP.LT.AND P1, PT, R3, UR15, !P0 ;  /* 0x0000000f03007c0c */ /* 0x000fe2000c721270 */
[----:B------:R-:W-:Y:S01]  /*14be0*/  VIADD R3, R87, 0x3b ;  /* 0x0000003b57037836 */ /* 0x000fe20000000000 */
[C---:B--2---:R-:W-:Y:S01]  /*14bf0*/  LEA.HI.X.SX32 R7, R13.reuse, R2, 0x1, P5 ;  /* 0x000000020d077211 */ /* 0x044fe200028f0eff */
[----:B------:R-:W-:Y:S02]  /*14c00*/  VIADD R13, R13, UR10 ;  /* 0x0000000a0d0d7c36 */ /* 0x000fe40008000000 */
[----:B------:R-:W-:Y:S02]  /*14c10*/  VIADD R10, R87, 0x3a ;  /* 0x0000003a570a7836 */ /* 0x000fe40000000000 */
[----:B------:R0:W-:Y:S01]  /*14c20*/  @P4 STG.E.U16 desc[UR16][R6.64], R9 ;  /* 0x0000000906004986 */ /* 0x0001e2000c101510 */
[----:B------:R-:W-:-:S02]  /*14c30*/  LEA R8, P4, R13, R0, 0x1 ;  /* 0x000000000d087211 */ /* 0x000fc400078808ff */
[----:B------:R-:W-:Y:S01]  /*14c40*/  ISETP.LT.AND P5, PT, R10, UR15, !P0 ;  /* 0x0000000f0a007c0c */ /* 0x000fe2000c7a1270 */
[----:B------:R-:W-:Y:S01]  /*14c50*/  VIADD R10, R87, 0x3c ;  /* 0x0000003c570a7836 */ /* 0x000fe20000000000 */
[C---:B0-----:R-:W-:Y:S01]  /*14c60*/  LEA.HI.X.SX32 R9, R13.reuse, R2, 0x1, P4 ;  /* 0x000000020d097211 */ /* 0x041fe200020f0eff */
[----:B------:R-:W-:Y:S01]  /*14c70*/  VIADD R13, R13, UR10 ;  /* 0x0000000a0d0d7c36 */ /* 0x000fe20008000000 */
[----:B------:R-:W-:-:S03]  /*14c80*/  ISETP.LT.AND P4, PT, R3, UR15, !P0 ;  /* 0x0000000f03007c0c */ /* 0x000fc6000c781270 */
[----:B------:R0:W-:Y:S01]  /*14c90*/  @P3 STG.E.U16 desc[UR16][R8.64], R58 ;  /* 0x0000003a08003986 */ /* 0x0001e2000c101510 */
[C---:B------:R-:W-:Y:S01]  /*14ca0*/  LEA R4, P3, R13.reuse, R0, 0x1 ;  /* 0x000000000d047211 */ /* 0x040fe200078608ff */
[----:B------:R-:W-:-:S03]  /*14cb0*/  VIADD R3, R13, UR10 ;  /* 0x0000000a0d037c36 */ /* 0x000fc60008000000 */
[----:B------:R-:W-:Y:S01]  /*14cc0*/  LEA.HI.X.SX32 R5, R13, R2, 0x1, P3 ;  /* 0x000000020d057211 */ /* 0x000fe200018f0eff */
[C---:B------:R-:W-:Y:S01]  /*14cd0*/  VIADD R11, R3.reuse, UR10 ;  /* 0x0000000a030b7c36 */ /* 0x040fe20008000000 */
[----:B------:R-:W-:-:S04]  /*14ce0*/  LEA R6, P3, R3, R0, 0x1 ;  /* 0x0000000003067211 */ /* 0x000fc800078608ff */
[----:B------:R-:W-:Y:S01]  /*14cf0*/  LEA.HI.X.SX32 R7, R3, R2, 0x1, P3 ;  /* 0x0000000203077211 */ /* 0x000fe200018f0eff */
[----:B------:R-:W-:Y:S01]  /*14d00*/  VIADD R3, R11, UR10 ;  /* 0x0000000a0b037c36 */ /* 0x000fe20008000000 */
[----:B0-----:R-:W-:Y:S02]  /*14d10*/  PRMT R9, R58, 0x7632, R9 ;  /* 0x000076323a097816 */ /* 0x001fe40000000009 */
[----:B------:R-:W-:Y:S01]  /*14d20*/  ISETP.LT.AND P3, PT, R10, UR15, !P0 ;  /* 0x0000000f0a007c0c */ /* 0x000fe2000c761270 */
[----:B------:R-:W-:Y:S02]  /*14d30*/  VIADD R10, R87, 0x3d ;  /* 0x0000003d570a7836 */ /* 0x000fe40000000000 */
[----:B------:R0:W-:Y:S01]  /*14d40*/  @P6 STG.E.U16 desc[UR16][R4.64], R9 ;  /* 0x0000000904006986 */ /* 0x0001e2000c101510 */
[----:B------:R-:W-:Y:S01]  /*14d50*/  LEA R8, P6, R11, R0, 0x1 ;  /* 0x000000000b087211 */ /* 0x000fe200078c08ff */
[----:B------:R-:W-:Y:S02]  /*14d60*/  VIADD R13, R3, UR10 ;  /* 0x0000000a030d7c36 */ /* 0x000fe40008000000 */
[----:B------:R2:W-:Y:S01]  /*14d70*/  @P2 STG.E.U16 desc[UR16][R6.64], R60 ;  /* 0x0000003c06002986 */ /* 0x0005e2000c101510 */
[----:B------:R-:W-:Y:S01]  /*14d80*/  ISETP.LT.AND P2, PT, R10, UR15, !P0 ;  /* 0x0000000f0a007c0c */ /* 0x000fe2000c741270 */
[----:B------:R-:W-:Y:S01]  /*14d90*/  VIADD R15, R13, UR10 ;  /* 0x0000000a0d0f7c36 */ /* 0x000fe20008000000 */
[----:B0-----:R-:W-:-:S02]  /*14da0*/  LEA.HI.X.SX32 R9, R11, R2, 0x1, P6 ;  /* 0x000000020b097211 */ /* 0x001fc400030f0eff */
[C---:B------:R-:W-:Y:S02]  /*14db0*/  LEA R10, P6, R3.reuse, R0, 0x1 ;  /* 0x00000000030a7211 */ /* 0x040fe400078c08ff */
[----:B------:R-:W-:Y:S02]  /*14dc0*/  PRMT R5, R60, 0x7632, R5 ;  /* 0x000076323c057816 */ /* 0x000fe40000000005 */
[----:B------:R-:W-:Y:S01]  /*14dd0*/  LEA.HI.X.SX32 R11, R3, R2, 0x1, P6 ;  /* 0x00000002030b7211 */ /* 0x000fe200030f0eff */
[C---:B------:R-:W-:Y:S01]  /*14de0*/  VIADD R3, R15.reuse, UR10 ;  /* 0x0000000a0f037c36 */ /* 0x040fe20008000000 */
[-C--:B--2---:R-:W-:Y:S01]  /*14df0*/  LEA R6, P6, R15, R0.reuse, 0x1 ;  /* 0x000000000f067211 */ /* 0x084fe200078c08ff */
[----:B------:R0:W-:Y:S01]  /*14e00*/  @P1 STG.E.U16 desc[UR16][R8.64], R5 ;  /* 0x0000000508001986 */ /* 0x0001e2000c101510 */
[----:B------:R-:W-:Y:S02]  /*14e10*/  LEA R4, P1, R13, R0, 0x1 ;  /* 0x000000000d047211 */ /* 0x000fe400078208ff */
[----:B------:R-:W-:Y:S01]  /*14e20*/  LEA.HI.X.SX32 R7, R15, R2, 0x1, P6 ;  /* 0x000000020f077211 */ /* 0x000fe200030f0eff */
[C---:B------:R-:W-:Y:S01]  /*14e30*/  VIADD R15, R3.reuse, UR10 ;  /* 0x0000000a030f7c36 */ /* 0x040fe20008000000 */
[----:B------:R-:W-:Y:S01]  /*14e40*/  LEA R12, P6, R3, R0, 0x1 ;  /* 0x00000000030c7211 */ /* 0x000fe200078c08ff */
[----:B------:R-:W-:Y:S01]  /*14e50*/  @P5 STG.E.U16 desc[UR16][R10.64], R62 ;  /* 0x0000003e0a005986 */ /* 0x000fe2000c101510 */
[-C--:B0-----:R-:W-:Y:S01]  /*14e60*/  LEA.HI.X.SX32 R5, R13, R2.reuse, 0x1, P1 ;  /* 0x000000020d057211 */ /* 0x081fe200008f0eff */
[----:B------:R-:W-:Y:S01]  /*14e70*/  VIADD R9, R87, 0x3f ;  /* 0x0000003f57097836 */ /* 0x000fe20000000000 */
[----:B------:R-:W-:Y:S01]  /*14e80*/  LEA.HI.X.SX32 R13, R3, R2, 0x1, P6 ;  /* 0x00000002030d7211 */ /* 0x000fe200030f0eff */
[C---:B------:R-:W-:Y:S01]  /*14e90*/  VIADD R3, R15.reuse, UR10 ;  /* 0x0000000a0f037c36 */ /* 0x040fe20008000000 */
[----:B------:R-:W-:-:S02]  /*14ea0*/  LEA R8, P6, R15, R0, 0x1 ;  /* 0x000000000f087211 */ /* 0x000fc400078c08ff */
[----:B------:R-:W-:Y:S02]  /*14eb0*/  ISETP.LT.AND P1, PT, R14, UR15, !P0 ;  /* 0x0000000f0e007c0c */ /* 0x000fe4000c721270 */
[----:B------:R-:W-:Y:S02]  /*14ec0*/  ISETP.LT.AND P0, PT, R9, UR15, !P0 ;  /* 0x0000000f09007c0c */ /* 0x000fe4000c701270 */
[----:B------:R-:W-:Y:S02]  /*14ed0*/  LEA.HI.X.SX32 R9, R15, R2, 0x1, P6 ;  /* 0x000000020f097211 */ /* 0x000fe400030f0eff */
[C---:B------:R-:W-:Y:S02]  /*14ee0*/  LEA R14, P6, R3.reuse, R0, 0x1 ;  /* 0x00000000030e7211 */ /* 0x040fe400078c08ff */
[----:B------:R-:W-:Y:S02]  /*14ef0*/  PRMT R0, R64, 0x7632, R0 ;  /* 0x0000763240007816 */ /* 0x000fe40000000000 */
[----:B------:R-:W-:-:S02]  /*14f00*/  LEA.HI.X.SX32 R15, R3, R2, 0x1, P6 ;  /* 0x00000002030f7211 */ /* 0x000fc400030f0eff */
[----:B------:R-:W-:-:S05]  /*14f10*/  PRMT R2, R62, 0x7632, R2 ;  /* 0x000076323e027816 */ /* 0x000fca0000000002 */
[----:B------:R-:W-:Y:S04]  /*14f20*/  @P4 STG.E.U16 desc[UR16][R4.64], R2 ;  /* 0x0000000204004986 */ /* 0x000fe8000c101510 */
[----:B------:R0:W-:Y:S04]  /*14f30*/  @P3 STG.E.U16 desc[UR16][R6.64], R64 ;  /* 0x0000004006003986 */ /* 0x0001e8000c101510 */
[----:B------:R2:W-:Y:S04]  /*14f40*/  @P2 STG.E.U16 desc[UR16][R12.64], R0 ;  /* 0x000000000c002986 */ /* 0x0005e8000c101510 */
[----:B------:R2:W-:Y:S01]  /*14f50*/  @P1 STG.E.U16 desc[UR16][R8.64], R66 ;  /* 0x0000004208001986 */ /* 0x0005e2000c101510 */
[----:B0-----:R-:W-:-:S05]  /*14f60*/  PRMT R7, R66, 0x7632, R7 ;  /* 0x0000763242077816 */ /* 0x001fca0000000007 */
[----:B------:R2:W-:Y:S01]  /*14f70*/  @P0 STG.E.U16 desc[UR16][R14.64], R7 ;  /* 0x000000070e000986 */ /* 0x0005e2000c101510 */
[----:B-1----:R-:W-:Y:S06]  /*14f80*/  BAR.SYNC.DEFER_BLOCKING 0x0 ;  /* 0x0000000000007b1d */ /* 0x002fec0000010000 */
[----:B------:R-:W-:Y:S05]  /*14f90*/  BRA.U UP0, `(.L_x_20) ;  /* 0x0000000100a07547 */ /* 0x000fea000b800000 */
[----:B------:R-:W0:Y:S01]  /*14fa0*/  S2UR UR5, SR_CgaCtaId ;  /* 0x00000000000579c3 */ /* 0x000e220000008800 */
[----:B------:R-:W-:Y:S01]  /*14fb0*/  NOP ;  /* 0x0000000000007918 */ /* 0x000fe20000000000 */
[----:B------:R-:W-:Y:S01]  /*14fc0*/  UMOV UR4, 0x50 ;  /* 0x0000005000047882 */ /* 0x000fe20000000000 */
[----:B--2---:R-:W-:Y:S02]  /*14fd0*/  IMAD.U32 R0, RZ, RZ, UR18 ;  /* 0x00000012ff007e24 */ /* 0x004fe4000f8e00ff */
[----:B------:R-:W-:Y:S02]  /*14fe0*/  IMAD.MOV.U32 R3, RZ, RZ, 0xf ;  /* 0x0000000fff037424 */ /* 0x000fe400078e00ff */
[----:B------:R-:W-:Y:S01]  /*14ff0*/  IMAD.MOV.U32 R7, RZ, RZ, 0x1 ;  /* 0x00000001ff077424 */ /* 0x000fe200078e00ff */
[----:B------:R-:W-:-:S04]  /*15000*/  LOP3.LUT R0, R0, 0xffff, RZ, 0xc0, !PT ;  /* 0x0000ffff00007812 */ /* 0x000fc800078ec0ff */
[----:B------:R-:W-:-:S05]  /*15010*/  SHF.R.U32.HI R0, RZ, 0x5, R0 ;  /* 0x00000005ff007819 */ /* 0x000fca0000011600 */
[----:B------:R-:W-:Y:S01]  /*15020*/  VIADD R2, R0, 0x10 ;  /* 0x0000001000027836 */ /* 0x000fe20000000000 */
[----:B------:R-:W-:Y:S01]  /*15030*/  SHF.L.U32 R0, R3, R0, RZ ;  /* 0x0000000003007219 */ /* 0x000fe200000006ff */
[----:B0-----:R-:W-:-:S03]  /*15040*/  ULEA UR6, UR5, UR4, 0x18 ;  /* 0x0000000405067291 */ /* 0x001fc6000f8ec0ff */
[----:B------:R-:W-:-:S04]  /*15050*/  SHF.L.U32 R3, R7, R2, RZ ;  /* 0x0000000207037219 */ /* 0x000fc800000006ff */
[----:B------:R-:W-:Y:S02]  /*15060*/  LOP3.LUT R0, R3, R0, RZ, 0xfc, !PT ;  /* 0x0000000003007212 */ /* 0x000fe400078efcff */
[----:B------:R-:W0:Y:S02]  /*15070*/  LDS R5, [UR6] ;  /* 0x00000006ff057984 */ /* 0x000e240008000800 */
[C---:B------:R-:W-:Y:S02]  /*15080*/  LOP3.LUT R2, R0.reuse, 0xffff, RZ, 0xc0, !PT ;  /* 0x0000ffff00027812 */ /* 0x040fe400078ec0ff */
[----:B0-----:R-:W-:-:S04]  /*15090*/  LOP3.LUT R3, R0, 0xffff, R5, 0x80, !PT ;  /* 0x0000ffff00037812 */ /* 0x001fc800078e8005 */
[----:B------:R-:W-:-:S13]  /*150a0*/  ISETP.NE.AND P0, PT, R3, R2, PT ;  /* 0x000000020300720c */ /* 0x000fda0003f05270 */
[----:B------:R-:W-:Y:S05]  /*150b0*/  @P0 BRA `(.L_x_21) ;  /* 0x0000000000500947 */ /* 0x000fea0003800000 */
[----:B------:R-:W-:Y:S02]  /*150c0*/  SHF.R.U32.HI R5, RZ, 0x10, R5 ;  /* 0x00000010ff057819 */ /* 0x000fe40000011605 */
[----:B------:R-:W-:-:S04]  /*150d0*/  SHF.R.U32.HI R2, RZ, 0x10, R0 ;  /* 0x00000010ff027819 */ /* 0x000fc80000011600 */
[----:B------:R-:W-:-:S04]  /*150e0*/  LOP3.LUT R5, R5, R2, RZ, 0xc0, !PT ;  /* 0x0000000205057212 */ /* 0x000fc800078ec0ff */
[----:B------:R-:W-:-:S13]  /*150f0*/  ISETP.NE.AND P0, PT, R5, R2, PT ;  /* 0x000000020500720c */ /* 0x000fda0003f05270 */
[----:B------:R-:W-:Y:S05]  /*15100*/  @P0 BRA `(.L_x_22) ;  /* 0x0000000000300947 */ /* 0x000fea0003800000 */
[----:B------:R-:W-:Y:S01]  /*15110*/  R2UR UR4, R0 ;  /* 0x00000000000472ca */ /* 0x000fe200000e0000 */
[----:B------:R-:W-:Y:S01]  /*15120*/  VOTEU.ANY UR5, UPT, PT ;  /* 0x0000000000057886 */ /* 0x000fe200038e0100 */
[----:B------:R-:W0:Y:S01]  /*15130*/  S2R R0, SR_LANEID ;  /* 0x0000000000007919 */ /* 0x000e220000000000 */
[----:B------:R-:W-:-:S10]  /*15140*/  UFLO.U32 UR5, UR5 ;  /* 0x00000005000572bd */ /* 0x000fd400080e0000 */
[----:B------:R-:W-:-:S06]  /*15150*/  ULOP3.LUT UR4, URZ, UR4, URZ, 0x33, !UPT ;  /* 0x00000004ff047292 */ /* 0x000fcc000f8e33ff */
[----:B------:R-:W-:-:S04]  /*15160*/  IMAD.U32 R2, RZ, RZ, UR4 ;  /* 0x00000004ff027e24 */ /* 0x000fc8000f8e00ff */
[----:B------:R-:W1:Y:S02]  /*15170*/  REDUX UR7, R2 ;  /* 0x00000000020773c4 */ /* 0x000e640000000000 */
[----:B------:R3:W-:Y:S01]  /*15180*/  UTCATOMSWS.AND URZ, UR4 ;  /* 0x0000000400ff79e3 */ /* 0x0007e20008000000 */
[----:B0-----:R-:W-:Y:S01]  /*15190*/  ISETP.EQ.U32.AND P0, PT, R0, UR5, PT ;  /* 0x0000000500007c0c */ /* 0x001fe2000bf02070 */
[----:B-1----:R-:W-:-:S12]  /*151a0*/  IMAD.U32 R0, RZ, RZ, UR7 ;  /* 0x00000007ff007e24 */ /* 0x002fd8000f8e00ff */
[----:B------:R3:W-:Y:S01]  /*151b0*/  @P0 ATOMS.AND RZ, [UR6], R0 ;  /* 0x00000000ffff098c */ /* 0x0007e2000a800006 */
[----:B------:R-:W-:Y:S05]  /*151c0*/  BRA `(.L_x_20) ;  /* 0x0000000000147947 */ /* 0x000fea0003800000 */
.L_x_22:
[----:B------:R-:W-:-:S07]  /*151d0*/  MOV R2, 0x151f0 ;  /* 0x000151f000027802 */ /* 0x000fce0000000f00 */
[----:B------:R-:W-:Y:S05]  /*151e0*/  CALL.REL.NOINC `($__internal_0_$__cuda_sm10x_tcgen05_guardrail_trap_col_being_dealloced_not_returned_by_alloc) ;  /* 0x00000000005c7944 */ /* 0x000fea0003c00000 */
[----:B------:R-:W-:Y:S05]  /*151f0*/  BRA `(.L_x_20) ;  /* 0x0000000000087947 */ /* 0x000fea0003800000 */
.L_x_21:
[----:B------:R-:W-:-:S07]  /*15200*/  MOV R2, 0x15220 ;  /* 0x0001522000027802 */ /* 0x000fce0000000f00 */
[----:B------:R-:W-:Y:S05]  /*15210*/  CALL.REL.NOINC `($__internal_2_$__cuda_sm10x_tcgen05_guardrail_trap_unallocated_columns_being_dealloced) ;  /* 0x0000000000687944 */ /* 0x000fea0003c00000 */
.L_x_20:
[----:B------:R-:W-:Y:S01]  /*15220*/  NOP ;  /* 0x0000000000007918 */ /* 0x000fe20000000000 */
[----:B---3--:R-:W-:Y:S05]  /*15230*/  EXIT ;  /* 0x000000000000794d */ /* 0x008fea0003800000 */
.L_x_7:
[----:B------:R-:W-:-:S07]  /*15240*/  IMAD.MOV.U32 R3, RZ, RZ, R2 ;  /* 0x000000ffff037224 */ /* 0x000fce00078e0002 */
.L_x_23:
[----:B0-----:R0:W1:Y:S02]  /*15250*/  SYNCS.PHASECHK.TRANS64.TRYWAIT P1, [R7+URZ], R3 ;  /* 0x00000003070075a7 */ /* 0x00106400080211ff */
[----:B-1----:R-:W-:Y:S05]  /*15260*/  @!P1 NANOSLEEP.SYNCS 0x989680 ;  /* 0x009896800000995d */ /* 0x002fea0003900000 */
[----:B------:R-:W1:Y:S02]  /*15270*/  @!P1 SYNCS.PHASECHK.TRANS64 P1, [R7+URZ], R3 ;  /* 0x00000003070095a7 */ /* 0x000e6400080210ff */
[----:B-1----:R-:W-:Y:S05]  /*15280*/  @!P1 BRA `(.L_x_23) ;  /* 0xfffffffc00f09947 */ /* 0x002fea000383ffff */
[----:B------:R-:W-:Y:S05]  /*15290*/  BRA `(.L_x_6) ;  /* 0xfffffeb000247947 */ /* 0x000fea000383ffff */
.L_x_10:
[----:B------:R-:W-:-:S07]  /*152a0*/  IMAD.MOV.U32 R3, RZ, RZ, R2 ;  /* 0x000000ffff037224 */ /* 0x000fce00078e0002 */
.L_x_24:
[----:B0-----:R0:W1:Y:S02]  /*152b0*/  SYNCS.PHASECHK.TRANS64.TRYWAIT P0, [R9+URZ], R3 ;  /* 0x00000003090075a7 */ /* 0x00106400080011ff */
[----:B-1----:R-:W-:Y:S05]  /*152c0*/  @!P0 NANOSLEEP.SYNCS 0x989680 ;  /* 0x009896800000895d */ /* 0x002fea0003900000 */
[----:B------:R-:W1:Y:S02]  /*152d0*/  @!P0 SYNCS.PHASECHK.TRANS64 P0, [R9+URZ], R3 ;  /* 0x00000003090085a7 */ /* 0x000e6400080010ff */
[----:B-1----:R-:W-:Y:S05]  /*152e0*/  @!P0 BRA `(.L_x_24) ;  /* 0xfffffffc00f08947 */ /* 0x002fea000383ffff */
[----:B------:R-:W-:Y:S05]  /*152f0*/  BRA `(.L_x_9) ;  /* 0xfffffeb000887947 */ /* 0x000fea000383ffff */
.L_x_15:
[----:B------:R-:W0:Y:S02]  /*15300*/  SYNCS.PHASECHK.TRANS64.TRYWAIT P3, [UR8], R5 ;  /* 0x00000005ff0075a7 */ /* 0x000e240008061108 */
[----:B0-----:R-:W-:Y:S05]  /*15310*/  @!P3 BRA `(.L_x_15) ;  /* 0xfffffffc00f8b947 */ /* 0x001fea000383ffff */
[----:B------:R-:W-:Y:S05]  /*15320*/  BRA `(.L_x_25) ;  /* 0xffffffc000047947 */ /* 0x000fea000383ffff */
.L_x_19:
[----:B------:R-:W0:Y:S02]  /*15330*/  SYNCS.PHASECHK.TRANS64.TRYWAIT P0, [UR8], R0 ;  /* 0x00000000ff0075a7 */ /* 0x000e240008001108 */
[----:B0-----:R-:W-:Y:S05]  /*15340*/  @!P0 BRA `(.L_x_19) ;  /* 0xfffffffc00f88947 */ /* 0x001fea000383ffff */
[----:B------:R-:W-:Y:S05]  /*15350*/  BRA `(.L_x_18) ;  /* 0xffffffdc00dc7947 */ /* 0x000fea000383ffff */
        .weak           $__internal_0_$__cuda_sm10x_tcgen05_guardrail_trap_col_being_dealloced_not_returned_by_alloc
        .type           $__internal_0_$__cuda_sm10x_tcgen05_guardrail_trap_col_being_dealloced_not_returned_by_alloc,@function
        .size           $__internal_0_$__cuda_sm10x_tcgen05_guardrail_trap_col_being_dealloced_not_returned_by_alloc,($__internal_1_$__cuda_sm10x_tcgen05_guardrail_trap_phase_invalid_during_alloc - $__internal_0_$__cuda_sm10x_tcgen05_guardrail_trap_col_being_dealloced_not_returned_by_alloc)
$__internal_0_$__cuda_sm10x_tcgen05_guardrail_trap_col_being_dealloced_not_returned_by_alloc:
[----:B------:R-:W-:Y:S05]  /*15360*/  BPT.TRAP 0x1 ;  /* 0x000000040000795c */ /* 0x000fea0000300000 */
[----:B------:R-:W-:-:S04]  /*15370*/  IMAD.MOV.U32 R3, RZ, RZ, 0x0 ;  /* 0x00000000ff037424 */ /* 0x000fc800078e00ff */
[----:B------:R-:W-:Y:S05]  /*15380*/  RET.REL.NODEC R2 `(matmul_kernel) ;  /* 0xfffffeac021c7950 */ /* 0x000fea0003c3ffff */
        .weak           $__internal_1_$__cuda_sm10x_tcgen05_guardrail_trap_phase_invalid_during_alloc
        .type           $__internal_1_$__cuda_sm10x_tcgen05_guardrail_trap_phase_invalid_during_alloc,@function
        .size           $__internal_1_$__cuda_sm10x_tcgen05_guardrail_trap_phase_invalid_during_alloc,($__internal_2_$__cuda_sm10x_tcgen05_guardrail_trap_unallocated_columns_being_dealloced - $__internal_1_$__cuda_sm10x_tcgen05_guardrail_trap_phase_invalid_during_alloc)
$__internal_1_$__cuda_sm10x_tcgen05_guardrail_trap_phase_invalid_during_alloc:
[----:B------:R-:W-:Y:S05]  /*15390*/  BPT.TRAP 0x1 ;  /* 0x000000040000795c */ /* 0x000fea0000300000 */
[----:B------:R-:W-:-:S04]  /*153a0*/  IMAD.MOV.U32 R3, RZ, RZ, 0x0 ;  /* 0x00000000ff037424 */ /* 0x000fc800078e00ff */
[----:B------:R-:W-:Y:S05]  /*153b0*/  RET.REL.NODEC R2 `(matmul_kernel) ;  /* 0xfffffeac02107950 */ /* 0x000fea0003c3ffff */
        .weak           $__internal_2_$__cuda_sm10x_tcgen05_guardrail_trap_unallocated_columns_being_dealloced
        .type           $__internal_2_$__cuda_sm10x_tcgen05_guardrail_trap_unallocated_columns_being_dealloced,@function
        .size           $__internal_2_$__cuda_sm10x_tcgen05_guardrail_trap_unallocated_columns_being_dealloced,(.L_x_29 - $__internal_2_$__cuda_sm10x_tcgen05_guardrail_trap_unallocated_columns_being_dealloced)
$__internal_2_$__cuda_sm10x_tcgen05_guardrail_trap_unallocated_columns_being_dealloced:
[----:B------:R-:W-:Y:S05]  /*153c0*/  BPT.TRAP 0x1 ;  /* 0x000000040000795c */ /* 0x000fea0000300000 */
[----:B------:R-:W-:-:S04]  /*153d0*/  IMAD.MOV.U32 R3, RZ, RZ, 0x0 ;  /* 0x00000000ff037424 */ /* 0x000fc800078e00ff */
[----:B------:R-:W-:Y:S05]  /*153e0*/  RET.REL.NODEC R2 `(matmul_kernel) ;  /* 0xfffffeac02047950 */ /* 0x000fea0003c3ffff */
.L_x_26:
[----:B------:R-:W-:-:S00]  /*153f0*/  BRA `(.L_x_26) ;  /* 0xfffffffc00fc7947 */ /* 0x000fc0000383ffff */
[----:B------:R-:W-:-:S00]  /*15400*/  NOP ;  /* 0x0000000000007918 */ /* 0x000fc00000000000 */
[----:B------:R-:W-:-:S00]  /*15410*/  NOP ;  /* 0x0000000000007918 */ /* 0x000fc00000000000 */
[----:B------:R-:W-:-:S00]  /*15420*/  NOP ;  /* 0x0000000000007918 */ /* 0x000fc00000000000 */
[----:B------:R-:W-:-:S00]  /*15430*/  NOP ;  /* 0x0000000000007918 */ /* 0x000fc00000000000 */
[----:B------:R-:W-:-:S00]  /*15440*/  NOP ;  /* 0x0000000000007918 */ /* 0x000fc00000000000 */
[----:B------:R-:W-:-:S00]  /*15450*/  NOP ;  /* 0x0000000000007918 */ /* 0x000fc00000000000 */
[----:B------:R-:W-:-:S00]  /*15460*/  NOP ;  /* 0x0000000000007918 */ /* 0x000fc00000000000 */
[----:B------:R-:W-:-:S00]  /*15470*/  NOP ;  /* 0x0000000000007918 */ /* 0x000fc00000000000 */
.L_x_29:


//--------------------- .nv.shared.matmul_kernel  --------------------------
	.section	.nv.shared.matmul_kernel,"aw",@nobits
	.sectionflags	@""
	.align	16
	.zero		1024


//--------------------- .nv.shared.reserved.0     --------------------------
	.section	.nv.shared.reserved.0,"aw",@nobits
	.align	8
	.weak		__nv_reservedSMEM_offset_0_alias
	.size		__nv_reservedSMEM_offset_0_alias, 0, 64
	.other		__nv_reservedSMEM_offset_0_alias,@"STO_CUDA_RESERVED_SHARED STV_DEFAULT"
__nv_reservedSMEM_offset_0_alias:
	.zero		0
.nv.shared.reserved.0:
	.zero		64
	.weak		__nv_reservedSMEM_allocation_phase
	.type		__nv_reservedSMEM_allocation_phase,@object
	.size		__nv_reservedSMEM_allocation_phase,(.L_0 - __nv_reservedSMEM_allocation_phase)
__nv_reservedSMEM_allocation_phase:
	.zero		1
.L_0:
	.zero		7
	.weak		__nv_reservedSMEM_devtool_atexit_pc
	.type		__nv_reservedSMEM_devtool_atexit_pc,@object
	.size		__nv_reservedSMEM_devtool_atexit_pc,(__nv_reservedSMEM_allocation_mask - __nv_reservedSMEM_devtool_atexit_pc)
__nv_reservedSMEM_devtool_atexit_pc:
	.zero		8
	.weak		__nv_reservedSMEM_allocation_mask
	.type		__nv_reservedSMEM_allocation_mask,@object
	.size		__nv_reservedSMEM_allocation_mask,(.L_2 - __nv_reservedSMEM_allocation_mask)
__nv_reservedSMEM_allocation_mask:
	.zero		4
.L_2:
	.zero		4
	.weak		__nv_reservedSMEM_tmem_allocation_pipeline_mbarrier
	.type		__nv_reservedSMEM_tmem_allocation_pipeline_mbarrier,@object
	.size		__nv_reservedSMEM_tmem_allocation_pipeline_mbarrier,(__nv_reservedSMEM_tmem_allocation_pipeline_mbarrier_parity - __nv_reservedSMEM_tmem_allocation_pipeline_mbarrier)
__nv_reservedSMEM_tmem_allocation_pipeline_mbarrier:
	.zero		8
	.weak		__nv_reservedSMEM_tmem_allocation_pipeline_mbarrier_parity
	.type		__nv_reservedSMEM_tmem_allocation_pipeline_mbarrier_parity,@object
	.size		__nv_reservedSMEM_tmem_allocation_pipeline_mbarrier_parity,(.L_4 - __nv_reservedSMEM_tmem_allocation_pipeline_mbarrier_parity)
__nv_reservedSMEM_tmem_allocation_pipeline_mbarrier_parity:
	.zero		4
.L_4:


//--------------------- .nv.constant0.matmul_kernel --------------------------
	.section	.nv.constant0.matmul_kernel,"a",@progbits
	.sectionflags	@""
	.align	4
.nv.constant0.matmul_kernel:
	.zero		976


//--------------------- SYMBOLS --------------------------

	.type		.nv.reservedSmem.offset0,@object
	.size		.nv.reservedSmem.offset0,0x4
	.type		.nv.reservedSmem.cap,@object
	.size		.nv.reservedSmem.cap,0x4
